def matmul_kernel(
    a_ptr,
    b_ptr,
    c_ptr,
    M,
    N,
    K,
    stride_am,
    stride_ak,
    stride_bk,
    stride_bn,
    stride_cm,
    stride_cn,
    BLOCK_M: tl.constexpr,
    BLOCK_N: tl.constexpr,
    BLOCK_K: tl.constexpr,
    GROUP_M: tl.constexpr,
):
    pid = tl.program_id(axis=0)
    num_pid_m = tl.cdiv(M, BLOCK_M)
    num_pid_n = tl.cdiv(N, BLOCK_N)
    num_pid_in_group = GROUP_M * num_pid_n
    group_id = pid // num_pid_in_group
    first_pid_m = group_id * GROUP_M
    group_size_m = min(num_pid_m - first_pid_m, GROUP_M)
    pid_m = first_pid_m + ((pid % num_pid_in_group) % group_size_m)
    pid_n = (pid % num_pid_in_group) // group_size_m

    offs_am = (pid_m * BLOCK_M + tl.arange(0, BLOCK_M)) % M
    offs_bn = (pid_n * BLOCK_N + tl.arange(0, BLOCK_N)) % N
    offs_k = tl.arange(0, BLOCK_K)
    a_ptrs = a_ptr + offs_am[:, None] * stride_am + offs_k[None, :] * stride_ak
    b_ptrs = b_ptr + offs_k[:, None] * stride_bk + offs_bn[None, :] * stride_bn

    acc = tl.zeros((BLOCK_M, BLOCK_N), dtype=tl.float32)
    for kk in range(0, tl.cdiv(K, BLOCK_K)):
        a = tl.load(a_ptrs, mask=offs_k[None, :] < K - kk * BLOCK_K, other=0.0)
        b = tl.load(b_ptrs, mask=offs_k[:, None] < K - kk * BLOCK_K, other=0.0)
        acc = tl.dot(a, b, acc)
        a_ptrs += BLOCK_K * stride_ak
        b_ptrs += BLOCK_K * stride_bk

    c = acc.to(c_ptr.dtype.element_ty)
    offs_cm = pid_m * BLOCK_M + tl.arange(0, BLOCK_M)
    offs_cn = pid_n * BLOCK_N + tl.arange(0, BLOCK_N)
    c_ptrs = c_ptr + offs_cm[:, None] * stride_cm + offs_cn[None, :] * stride_cn
    mask = (offs_cm[:, None] < M) & (offs_cn[None, :] < N)
    tl.store(c_ptrs, c, mask=mask)

# config = {"BLOCK_K": 128, "BLOCK_M": 256, "BLOCK_N": 128, "GROUP_M": 8, "arch": "sm_100", "dtype": "bf16", "num_ctas": 4, "num_stages": 3, "num_warps": 4}
# arch = sm_100


// ===== COMPILED SASS (sm_100a) =====

	.target	sm_100a

	.elftype	@"ET_EXEC"


//--------------------- .note.nv.tkinfo           --------------------------
	.section	.note.nv.tkinfo,"",@"SHT_NOTE"
	.sectionflags	@"SHF_NOTE_NV_TKINFO"
	.tkinfo
        /*0018*/ 	.word	0x00000081
        /*0030*/ 	.string	""
        /*0030*/ 	.string	"ptxas-blackwell"
        /*0030*/ 	.string	"Cuda compilation tools, release 12.9, V12.9.86"
        /*0030*/ 	.string	"Build cuda_12.9.r12.9/compiler.36037853_0"
        /*0030*/ 	.string	"-v  -suppress-debug-info  -lineinfo  -arch sm_100a "



//--------------------- .note.nv.cuver            --------------------------
	.section	.note.nv.cuver,"",@"SHT_NOTE"
	.sectionflags	@"SHF_NOTE_NV_CUVER"
        /*0018*/ 	.short	0x0001
        /*001a*/ 	.short	0x0064
        /*001c*/ 	.short	0x0001
        /*001e*/ 	.short	0x0000
        /*0020*/ 	.short	0x0001
        /*0022*/ 	.short	0x0000


//--------------------- .nv.info                  --------------------------
	.section	.nv.info,"",@"SHT_CUDA_INFO"
	.align	4


	//----- nvinfo : EIATTR_REGCOUNT
	.align		4
        /*0000*/ 	.byte	0x04, 0x2f
        /*0002*/ 	.short	(.L_4 - .L_3)
	.align		4
.L_3:
        /*0004*/ 	.word	index@(matmul_kernel)
        /*0008*/ 	.word	0x00000060


	//----- nvinfo : EIATTR_FRAME_SIZE
	.align		4
.L_4:
        /*000c*/ 	.byte	0x04, 0x11
        /*000e*/ 	.short	(.L_6 - .L_5)
	.align		4
.L_5:
        /*0010*/ 	.word	index@($__internal_2_$__cuda_sm10x_tcgen05_guardrail_trap_unallocated_columns_being_dealloced)
        /*0014*/ 	.word	0x000008b0


	//----- nvinfo : EIATTR_FRAME_SIZE
	.align		4
.L_6:
        /*0018*/ 	.byte	0x04, 0x11
        /*001a*/ 	.short	(.L_8 - .L_7)
	.align		4
.L_7:
        /*001c*/ 	.word	index@($__internal_1_$__cuda_sm10x_tcgen05_guardrail_trap_phase_invalid_during_alloc)
        /*0020*/ 	.word	0x000008b0


	//----- nvinfo : EIATTR_FRAME_SIZE
	.align		4
.L_8:
        /*0024*/ 	.byte	0x04, 0x11
        /*0026*/ 	.short	(.L_10 - .L_9)
	.align		4
.L_9:
        /*0028*/ 	.word	index@($__internal_0_$__cuda_sm10x_tcgen05_guardrail_trap_col_being_dealloced_not_returned_by_alloc)
        /*002c*/ 	.word	0x000008b0


	//----- nvinfo : EIATTR_FRAME_SIZE
	.align		4
.L_10:
        /*0030*/ 	.byte	0x04, 0x11
        /*0032*/ 	.short	(.L_12 - .L_11)
	.align		4
.L_11:
        /*0034*/ 	.word	index@(matmul_kernel)
        /*0038*/ 	.word	0x000008b0


	//----- nvinfo : EIATTR_MIN_STACK_SIZE
	.align		4
.L_12:
        /*003c*/ 	.byte	0x04, 0x12
        /*003e*/ 	.short	(.L_14 - .L_13)
	.align		4
.L_13:
        /*0040*/ 	.word	index@(matmul_kernel)
        /*0044*/ 	.word	0x000008b0
.L_14:


//--------------------- .nv.info.matmul_kernel    --------------------------
	.section	.nv.info.matmul_kernel,"",@"SHT_CUDA_INFO"
	.sectionflags	@""
	.align	4


	//----- nvinfo : EIATTR_CUDA_API_VERSION
	.align		4
        /*0000*/ 	.byte	0x04, 0x37
        /*0002*/ 	.short	(.L_16 - .L_15)
.L_15:
        /*0004*/ 	.word	0x00000081


	//----- nvinfo : EIATTR_KPARAM_INFO
	.align		4
.L_16:
        /*0008*/ 	.byte	0x04, 0x17
        /*000a*/ 	.short	(.L_18 - .L_17)
.L_17:
        /*000c*/ 	.word	0x00000000
        /*0010*/ 	.short	0x000d
        /*0012*/ 	.short	0x0048
        /*0014*/ 	.byte	0x00, 0xf4, 0x21, 0x00


	//----- nvinfo : EIATTR_KPARAM_INFO
	.align		4
.L_18:
        /*0018*/ 	.byte	0x04, 0x17
        /*001a*/ 	.short	(.L_20 - .L_19)
.L_19:
        /*001c*/ 	.word	0x00000000
        /*0020*/ 	.short	0x000c
        /*0022*/ 	.short	0x0040
        /*0024*/ 	.byte	0x00, 0xf4, 0x21, 0x00


	//----- nvinfo : EIATTR_KPARAM_INFO
	.align		4
.L_20:
        /*0028*/ 	.byte	0x04, 0x17
        /*002a*/ 	.short	(.L_22 - .L_21)
.L_21:
        /*002c*/ 	.word	0x00000000
        /*0030*/ 	.short	0x000b
        /*0032*/ 	.short	0x0038
        /*0034*/ 	.byte	0x00, 0xf0, 0x11, 0x00


	//----- nvinfo : EIATTR_KPARAM_INFO
	.align		4
.L_22:
        /*0038*/ 	.byte	0x04, 0x17
        /*003a*/ 	.short	(.L_24 - .L_23)
.L_23:
        /*003c*/ 	.word	0x00000000
        /*0040*/ 	.short	0x000a
        /*0042*/ 	.short	0x0034
        /*0044*/ 	.byte	0x00, 0xf0, 0x11, 0x00


	//----- nvinfo : EIATTR_KPARAM_INFO
	.align		4
.L_24:
        /*0048*/ 	.byte	0x04, 0x17
        /*004a*/ 	.short	(.L_26 - .L_25)
.L_25:
        /*004c*/ 	.word	0x00000000
        /*0050*/ 	.short	0x0009
        /*0052*/ 	.short	0x0030
        /*0054*/ 	.byte	0x00, 0xf0, 0x11, 0x00


	//----- nvinfo : EIATTR_KPARAM_INFO
	.align		4
.L_26:
        /*0058*/ 	.byte	0x04, 0x17
        /*005a*/ 	.short	(.L_28 - .L_27)
.L_27:
        /*005c*/ 	.word	0x00000000
        /*0060*/ 	.short	0x0008
        /*0062*/ 	.short	0x002c
        /*0064*/ 	.byte	0x00, 0xf0, 0x11, 0x00


	//----- nvinfo : EIATTR_KPARAM_INFO
	.align		4
.L_28:
        /*0068*/ 	.byte	0x04, 0x17
        /*006a*/ 	.short	(.L_30 - .L_29)
.L_29:
        /*006c*/ 	.word	0x00000000
        /*0070*/ 	.short	0x0007
        /*0072*/ 	.short	0x0028
        /*0074*/ 	.byte	0x00, 0xf0, 0x11, 0x00


	//----- nvinfo : EIATTR_KPARAM_INFO
	.align		4
.L_30:
        /*0078*/ 	.byte	0x04, 0x17
        /*007a*/ 	.short	(.L_32 - .L_31)
.L_31:
        /*007c*/ 	.word	0x00000000
        /*0080*/ 	.short	0x0006
        /*0082*/ 	.short	0x0024
        /*0084*/ 	.byte	0x00, 0xf0, 0x11, 0x00


	//----- nvinfo : EIATTR_KPARAM_INFO
	.align		4
.L_32:
        /*0088*/ 	.byte	0x04, 0x17
        /*008a*/ 	.short	(.L_34 - .L_33)
.L_33:
        /*008c*/ 	.word	0x00000000
        /*0090*/ 	.short	0x0005
        /*0092*/ 	.short	0x0020
        /*0094*/ 	.byte	0x00, 0xf0, 0x11, 0x00


	//----- nvinfo : EIATTR_KPARAM_INFO
	.align		4
.L_34:
        /*0098*/ 	.byte	0x04, 0x17
        /*009a*/ 	.short	(.L_36 - .L_35)
.L_35:
        /*009c*/ 	.word	0x00000000
        /*00a0*/ 	.short	0x0004
        /*00a2*/ 	.short	0x001c
        /*00a4*/ 	.byte	0x00, 0xf0, 0x11, 0x00


	//----- nvinfo : EIATTR_KPARAM_INFO
	.align		4
.L_36:
        /*00a8*/ 	.byte	0x04, 0x17
        /*00aa*/ 	.short	(.L_38 - .L_37)
.L_37:
        /*00ac*/ 	.word	0x00000000
        /*00b0*/ 	.short	0x0003
        /*00b2*/ 	.short	0x0018
        /*00b4*/ 	.byte	0x00, 0xf0, 0x11, 0x00


	//----- nvinfo : EIATTR_KPARAM_INFO
	.align		4
.L_38:
        /*00b8*/ 	.byte	0x04, 0x17
        /*00ba*/ 	.short	(.L_40 - .L_39)
.L_39:
        /*00bc*/ 	.word	0x00000000
        /*00c0*/ 	.short	0x0002
        /*00c2*/ 	.short	0x0010
        /*00c4*/ 	.byte	0x00, 0xf4, 0x21, 0x00


	//----- nvinfo : EIATTR_KPARAM_INFO
	.align		4
.L_40:
        /*00c8*/ 	.byte	0x04, 0x17
        /*00ca*/ 	.short	(.L_42 - .L_41)
.L_41:
        /*00cc*/ 	.word	0x00000000
        /*00d0*/ 	.short	0x0001
        /*00d2*/ 	.short	0x0008
        /*00d4*/ 	.byte	0x00, 0xf4, 0x21, 0x00


	//----- nvinfo : EIATTR_KPARAM_INFO
	.align		4
.L_42:
        /*00d8*/ 	.byte	0x04, 0x17
        /*00da*/ 	.short	(.L_44 - .L_43)
.L_43:
        /*00dc*/ 	.word	0x00000000
        /*00e0*/ 	.short	0x0000
        /*00e2*/ 	.short	0x0000
        /*00e4*/ 	.byte	0x00, 0xf4, 0x21, 0x00


	//----- nvinfo : EIATTR_EXPLICIT_CLUSTER
	.align		4
.L_44:
        /*00e8*/ 	.byte	0x01, 0x3e
	.zero		2


	//----- nvinfo : EIATTR_CTA_PER_CLUSTER
	.align		4
        /*00ec*/ 	.byte	0x04, 0x3d
        /*00ee*/ 	.short	(.L_46 - .L_45)
.L_45:
        /*00f0*/ 	.word	0x00000004
        /*00f4*/ 	.word	0x00000001
        /*00f8*/ 	.word	0x00000001


	//----- nvinfo : EIATTR_AT_ENTRY_FRAGMENTS
	.align		4
.L_46:
        /*00fc*/ 	.byte	0x04, 0x4f
        /*00fe*/ 	.short	(.L_48 - .L_47)


	//   ....[0]....
.L_47:
        /*0100*/ 	.word	0x00000004


	//----- nvinfo : EIATTR_RESERVED_SMEM_USED
	.align		4
.L_48:
        /*0104*/ 	.byte	0x01, 0x41
	.zero		2


	//----- nvinfo : EIATTR_SPARSE_MMA_MASK
	.align		4
        /*0108*/ 	.byte	0x03, 0x50
        /*010a*/ 	.short	0x0000


	//----- nvinfo : EIATTR_TCGEN05_1CTA_USED
	.align		4
        /*010c*/ 	.byte	0x01, 0x51
	.zero		2


	//----- nvinfo : EIATTR_MAXREG_COUNT
	.align		4
        /*0110*/ 	.byte	0x03, 0x1b
        /*0112*/ 	.short	0x00ff


	//----- nvinfo : EIATTR_NUM_BARRIERS
	.align		4
        /*0114*/ 	.byte	0x02, 0x4c
        /*0116*/ 	.byte	0x01
	.zero		1


	//----- nvinfo : EIATTR_ANNOTATIONS
	.align		4
        /*0118*/ 	.byte	0x04, 0x55
        /*011a*/ 	.short	(.L_50 - .L_49)


	//   ....[0]....
.L_49:
        /*011c*/ 	.word	0x00000001
        /*0120*/ 	.byte	0xd0, 0x03, 0x00, 0x00, 0x01, 0x00, 0x00, 0x00, 0x90, 0x09, 0x00, 0x00, 0x01, 0x00, 0x00, 0x00
        /* <DEDUP_REMOVED lines=979> */
        /*3e60*/ 	.byte	0xe0, 0xa8, 0x01, 0x00, 0x01, 0x00, 0x00, 0x00, 0x00, 0xa9, 0x01, 0x00


	//----- nvinfo : EIATTR_INT_WARP_WIDE_INSTR_OFFSETS
	.align		4
.L_50:
        /*3e6c*/ 	.byte	0x04, 0x31
        /*3e6e*/ 	.short	(.L_52 - .L_51)


	//   ....[0]....
.L_51:
        /*3e70*/ 	.word	0x00004900


	//   ....[1]....
        /*3e74*/ 	.word	0x00004930


	//   ....[2]....
        /*3e78*/ 	.word	0x0000adc0


	//   ....[3]....
        /*3e7c*/ 	.word	0x0001ae00


	//   ....[4]....
        /*3e80*/ 	.word	0x0001ae50


	//----- nvinfo : EIATTR_COOP_GROUP_MASK_REGIDS
	.align		4
.L_52:
        /*3e84*/ 	.byte	0x04, 0x29
        /*3e86*/ 	.short	(.L_54 - .L_53)


	//   ....[0]....
.L_53:
        /*3e88*/ 	.word	0xffffffff


	//   ....[1]....
        /*3e8c*/ 	.word	0xffffffff


	//   ....[2]....
        /*3e90*/ 	.word	0xffffffff


	//   ....[3]....
        /*3e94*/ 	.word	0xffffffff


	//----- nvinfo : EIATTR_COOP_GROUP_INSTR_OFFSETS
	.align		4
.L_54:
        /*3e98*/ 	.byte	0x04, 0x28
        /*3e9a*/ 	.short	(.L_56 - .L_55)


	//   ....[0]....
.L_55:
        /*3e9c*/ 	.word	0x00000070


	//   ....[1]....
        /*3ea0*/ 	.word	0x00000330


	//   ....[2]....
        /*3ea4*/ 	.word	0x0001ac90


	//   ....[3]....
        /*3ea8*/ 	.word	0x0001af00


	//----- nvinfo : EIATTR_VRC_CTA_INIT_COUNT
	.align		4
.L_56:
        /*3eac*/ 	.byte	0x02, 0x4a
        /*3eae*/ 	.byte	0x80
	.zero		1


	//----- nvinfo : EIATTR_MBARRIER_INSTR_OFFSETS
	.align		4
        /*3eb0*/ 	.byte	0x04, 0x39
        /*3eb2*/ 	.short	(.L_58 - .L_57)


	//   ....[0]....
.L_57:
        /*3eb4*/ 	.word	0x00004b20
        /*3eb8*/ 	.word	0x000000ff
        /*3ebc*/ 	.word	0x00000000
        /*3ec0*/ 	.short	0x0100
        /*3ec2*/ 	.byte	0x06
	.zero		1


	//   ....[1]....
        /*3ec4*/ 	.word	0x0000adf0
        /*3ec8*/ 	.word	0x000000ff
        /*3ecc*/ 	.word	0x00008008
        /*3ed0*/ 	.short	0x0100
        /*3ed2*/ 	.byte	0x09
	.zero		1


	//   ....[2]....
        /*3ed4*/ 	.word	0x00015750
        /*3ed8*/ 	.word	0x000000ff
        /*3edc*/ 	.word	0x00000000
        /*3ee0*/ 	.short	0x010a
        /*3ee2*/ 	.byte	0x06
	.zero		1


	//   ....[3]....
        /*3ee4*/ 	.word	0x00019070
        /*3ee8*/ 	.word	0x000000ff
        /*3eec*/ 	.word	0x00000000
        /*3ef0*/ 	.short	0x010a
        /*3ef2*/ 	.byte	0x06
	.zero		1


	//   ....[4]....
        /*3ef4*/ 	.word	0x00019120
        /*3ef8*/ 	.word	0x000000ff
        /*3efc*/ 	.word	0x00008000
        /*3f00*/ 	.short	0x0108
        /*3f02*/ 	.byte	0x09
	.zero		1


	//   ....[5]....
        /*3f04*/ 	.word	0x000191c0
        /*3f08*/ 	.word	0x000000ff
        /*3f0c*/ 	.word	0x00008008
        /*3f10*/ 	.short	0x0108
        /*3f12*/ 	.byte	0x09
	.zero		1


	//   ....[6]....
        /*3f14*/ 	.word	0x0001af20
        /*3f18*/ 	.word	0x000000ff
        /*3f1c*/ 	.word	0x00000000
        /*3f20*/ 	.short	0x010a
        /*3f22*/ 	.byte	0x06
	.zero		1


	//   ....[7]....
        /*3f24*/ 	.word	0x0001af50
        /*3f28*/ 	.word	0x000000ff
        /*3f2c*/ 	.word	0x00000000
        /*3f30*/ 	.short	0x010a
        /*3f32*/ 	.byte	0x06
	.zero		1


	//----- nvinfo : EIATTR_NUM_MBARRIERS
	.align		4
.L_58:
        /*3f34*/ 	.byte	0x03, 0x38
        /*3f36*/ 	.short	0x0002


	//----- nvinfo : EIATTR_EXIT_INSTR_OFFSETS
	.align		4
        /*3f38*/ 	.byte	0x04, 0x1c
        /*3f3a*/ 	.short	(.L_60 - .L_59)


	//   ....[0]....
.L_59:
        /*3f3c*/ 	.word	0x0001af10


	//----- nvinfo : EIATTR_REQNTID
	.align		4
.L_60:
        /*3f40*/ 	.byte	0x04, 0x10
        /*3f42*/ 	.short	(.L_62 - .L_61)
.L_61:
        /*3f44*/ 	.word	0x00000080
        /*3f48*/ 	.word	0x00000001
        /*3f4c*/ 	.word	0x00000001


	//----- nvinfo : EIATTR_CRS_STACK_SIZE
	.align		4
.L_62:
        /*3f50*/ 	.byte	0x04, 0x1e
        /*3f52*/ 	.short	(.L_64 - .L_63)
.L_63:
        /*3f54*/ 	.word	0x00000000


	//----- nvinfo : EIATTR_CBANK_PARAM_SIZE
	.align		4
.L_64:
        /*3f58*/ 	.byte	0x03, 0x19
        /*3f5a*/ 	.short	0x0050


	//----- nvinfo : EIATTR_PARAM_CBANK
	.align		4
        /*3f5c*/ 	.byte	0x04, 0x0a
        /*3f5e*/ 	.short	(.L_66 - .L_65)
	.align		4
.L_65:
        /*3f60*/ 	.word	index@(.nv.constant0.matmul_kernel)
        /*3f64*/ 	.short	0x0380
        /*3f66*/ 	.short	0x0050


	//----- nvinfo : EIATTR_SW_WAR
	.align		4
.L_66:
        /*3f68*/ 	.byte	0x04, 0x36
        /*3f6a*/ 	.short	(.L_68 - .L_67)
.L_67:
        /*3f6c*/ 	.word	0x00000008
.L_68:


//--------------------- .nv.compat                --------------------------
	.section	.nv.compat,"",@"SHT_CUDA_COMPAT_INFO"
	.align	4
        /*0000*/ 	.byte	0x02, 0x02, 0x02, 0x00, 0x02, 0x05, 0x05, 0x00, 0x02, 0x03, 0x00, 0x00, 0x02, 0x06, 0x01, 0x00


//--------------------- .nv.callgraph             --------------------------
	.section	.nv.callgraph,"",@"SHT_CUDA_CALLGRAPH"
	.align	4
	.sectionentsize	8
	.align		4
        /*0000*/ 	.word	0x00000000
	.align		4
        /*0004*/ 	.word	0xffffffff
	.align		4
        /*0008*/ 	.word	0x00000000
	.align		4
        /*000c*/ 	.word	0xfffffffe
	.align		4
        /*0010*/ 	.word	0x00000000
	.align		4
        /*0014*/ 	.word	0xfffffffd
	.align		4
        /*0018*/ 	.word	0x00000000
	.align		4
        /*001c*/ 	.word	0xfffffffc


//--------------------- .text.matmul_kernel       --------------------------
	.section	.text.matmul_kernel,"ax",@progbits
	.align	128
        .global         matmul_kernel
        .type           matmul_kernel,@function
        .size           matmul_kernel,(.L_x_21 - matmul_kernel)
        .other          matmul_kernel,@"STO_CUDA_ENTRY STV_DEFAULT"
matmul_kernel:
.text.matmul_kernel:
[----:B------:R-:W0:Y:S01]  /*0000*/  LDC R1, c[0x0][0x37c] ;  /* 0x0000df00ff017b82 */ /* 0x000e220000000800 */
[----:B------:R-:W1:Y:S01]  /*0010*/  S2R R0, SR_TID.X ;  /* 0x0000000000007919 */ /* 0x000e620000002100 */
[----:B0-----:R-:W-:Y:S01]  /*0020*/  VIADD R1, R1, 0xfffff750 ;  /* 0xfffff75001017836 */ /* 0x001fe20000000000 */
[----:B-1----:R-:W-:-:S13]  /*0030*/  ISETP.GE.U32.AND P0, PT, R0, 0x20, PT ;  /* 0x000000200000780c */ /* 0x002fda0003f06070 */
[----:B------:R-:W-:Y:S02]  /*0040*/  VOTEU.ANY UP0, P0 ;  /* 0x0000000000ff7886 */ /* 0x000fe40000000100 */
[----:B------:R-:W-:Y:S05]  /*0050*/  BRA.U UP0, `(.L_x_0) ;  /* 0x0000000100b87547 */ /* 0x000fea000b800000 */
[----:B------:R-:W0:Y:S01]  /*0060*/  S2UR UR6, SR_CgaCtaId ;  /* 0x00000000000679c3 */ /* 0x000e220000008800 */
[----:B------:R-:W-:Y:S01]  /*0070*/  NOP ;  /* 0x0000000000007918 */ /* 0x000fe20000000000 */
[----:B------:R-:W-:Y:S02]  /*0080*/  UMOV UR4, 0x40 ;  /* 0x0000004000047882 */ /* 0x000fe40000000000 */
[----:B0-----:R-:W-:-:S09]  /*0090*/  ULEA UR4, UR6, UR4, 0x18 ;  /* 0x0000000406047291 */ /* 0x001fd2000f8ec0ff */
[----:B------:R-:W0:Y:S01]  /*00a0*/  LDS.U8 R0, [UR4] ;  /* 0x00000004ff007984 */ /* 0x000e220008000000 */
[----:B------:R-:W-:Y:S02]  /*00b0*/  UMOV UR4, 0x400 ;  /* 0x0000040000047882 */ /* 0x000fe40000000000 */
[----:B------:R-:W-:Y:S01]  /*00c0*/  ULEA UR4, UR6, UR4, 0x18 ;  /* 0x0000000406047291 */ /* 0x000fe2000f8ec0ff */
[----:B0-----:R-:W-:-:S13]  /*00d0*/  ISETP.NE.AND P0, PT, R0, RZ, PT ;  /* 0x000000ff0000720c */ /* 0x001fda0003f05270 */
[----:B------:R-:W-:Y:S05]  /*00e0*/  @P0 BRA `(.L_x_1) ;  /* 0x00000000007c0947 */ /* 0x000fea0003800000 */
[----:B------:R-:W-:-:S13]  /*00f0*/  ELECT P0, URZ, PT ;  /* 0x0000000000ff782f */ /* 0x000fda0003800000 */
[----:B------:R-:W-:Y:S05]  /*0100*/  @!P0 BRA `(.L_x_2) ;  /* 0x0000000000848947 */ /* 0x000fea0003800000 */
[----:B------:R-:W-:Y:S01]  /*0110*/  UMOV UR5, 0x4 ;  /* 0x0000000400057882 */ /* 0x000fe20000000000 */
[----:B------:R-:W-:Y:S02]  /*0120*/  IMAD.MOV.U32 R4, RZ, RZ, 0x1 ;  /* 0x00000001ff047424 */ /* 0x000fe400078e00ff */
[----:B------:R-:W-:Y:S02]  /*0130*/  IMAD.MOV.U32 R5, RZ, RZ, 0xf ;  /* 0x0000000fff057424 */ /* 0x000fe400078e00ff */
[----:B------:R-:W-:Y:S04]  /*0140*/  DEPBAR.LE SB0, 0x36 ;  /* 0x00008d800000791a */ /* 0x000fe80000000000 */
[----:B------:R-:W0:Y:S02]  /*0150*/  UTCATOMSWS.FIND_AND_SET.ALIGN UP1, UR5, UR5 ;  /* 0x00000005000575e3 */ /* 0x000e240008020800 */
[----:B0-----:R-:W-:-:S04]  /*0160*/  PLOP3.LUT P0, PT, PT, PT, UP1, 0x80, 0x8 ;  /* 0x000000000008781c */ /* 0x001fc80003f0f018 */
[----:B------:R-:W-:-:S04]  /*0170*/  SEL R0, RZ, 0xffffffff, !P0 ;  /* 0xffffffffff007807 */ /* 0x000fc80004000000 */
[----:B------:R-:W-:Y:S01]  /*0180*/  ISETP.NE.AND P0, PT, R0, RZ, PT ;  /* 0x000000ff0000720c */ /* 0x000fe20003f05270 */
[----:B------:R-:W-:-:S12]  /*0190*/  IMAD.U32 R0, RZ, RZ, UR5 ;  /* 0x00000005ff007e24 */ /* 0x000fd8000f8e00ff */
[----:B------:R-:W-:Y:S05]  /*01a0*/  @P0 BRA `(.L_x_3) ;  /* 0x0000000000240947 */ /* 0x000fea0003800000 */
.L_x_4:
[----:B------:R-:W-:Y:S05]  /*01b0*/  NANOSLEEP 0x64 ;  /* 0x000000640000795d */ /* 0x000fea0003800000 */
[----:B------:R-:W-:-:S05]  /*01c0*/  UMOV UR5, 0x4 ;  /* 0x0000000400057882 */ /* 0x000fca0000000000 */
[----:B------:R-:W-:Y:S04]  /*01d0*/  DEPBAR.LE SB0, 0x36 ;  /* 0x00008d800000791a */ /* 0x000fe80000000000 */
[----:B------:R-:W0:Y:S02]  /*01e0*/  UTCATOMSWS.FIND_AND_SET.ALIGN UP1, UR5, UR5 ;  /* 0x00000005000575e3 */ /* 0x000e240008020800 */
[----:B0-----:R-:W-:-:S04]  /*01f0*/  PLOP3.LUT P0, PT, PT, PT, UP1, 0x80, 0x8 ;  /* 0x000000000008781c */ /* 0x001fc80003f0f018 */
[----:B------:R-:W-:-:S04]  /*0200*/  SEL R0, RZ, 0xffffffff, !P0 ;  /* 0xffffffffff007807 */ /* 0x000fc80004000000 */
[----:B------:R-:W-:Y:S01]  /*0210*/  ISETP.NE.AND P0, PT, R0, RZ, PT ;  /* 0x000000ff0000720c */ /* 0x000fe20003f05270 */
[----:B------:R-:W-:-:S12]  /*0220*/  IMAD.U32 R0, RZ, RZ, UR5 ;  /* 0x00000005ff007e24 */ /* 0x000fd8000f8e00ff */
[----:B------:R-:W-:Y:S05]  /*0230*/  @!P0 BRA `(.L_x_4) ;  /* 0xfffffffc00dc8947 */ /* 0x000fea000383ffff */
.L_x_3:
[C---:B------:R-:W-:Y:S01]  /*0240*/  VIADD R3, R0.reuse, 0x10 ;  /* 0x0000001000037836 */ /* 0x040fe20000000000 */
[----:B------:R-:W-:Y:S01]  /*0250*/  UMOV UR5, 0x50 ;  /* 0x0000005000057882 */ /* 0x000fe20000000000 */
[----:B------:R-:W-:Y:S01]  /*0260*/  SHF.L.U32 R2, R5, R0, RZ ;  /* 0x0000000005027219 */ /* 0x000fe200000006ff */
[----:B------:R-:W-:Y:S01]  /*0270*/  ULEA UR5, UR6, UR5, 0x18 ;  /* 0x0000000506057291 */ /* 0x000fe2000f8ec0ff */
[----:B------:R-:W-:Y:S01]  /*0280*/  IMAD.SHL.U32 R0, R0, 0x20, RZ ;  /* 0x0000002000007824 */ /* 0x000fe200078e00ff */
[----:B------:R-:W-:-:S04]  /*0290*/  SHF.L.U32 R3, R4, R3, RZ ;  /* 0x0000000304037219 */ /* 0x000fc800000006ff */
[----:B------:R-:W-:-:S05]  /*02a0*/  LOP3.LUT R2, R3, R2, RZ, 0xfc, !PT ;  /* 0x0000000203027212 */ /* 0x000fca00078efcff */
[----:B------:R0:W-:Y:S04]  /*02b0*/  ATOMS.OR RZ, [UR5], R2 ;  /* 0x00000002ffff798c */ /* 0x0001e8000b000005 */
[----:B------:R0:W-:Y:S01]  /*02c0*/  STS [UR4], R0 ;  /* 0x00000000ff007988 */ /* 0x0001e20008000804 */
[----:B------:R-:W-:Y:S05]  /*02d0*/  BRA `(.L_x_2) ;  /* 0x0000000000107947 */ /* 0x000fea0003800000 */
.L_x_1:
[----:B------:R-:W-:Y:S01]  /*02e0*/  IMAD.MOV.U32 R0, RZ, RZ, -0x1 ;  /* 0xffffffffff007424 */ /* 0x000fe200078e00ff */
[----:B------:R-:W-:-:S04]  /*02f0*/  MOV R2, 0x320 ;  /* 0x0000032000027802 */ /* 0x000fc80000000f00 */
[----:B------:R0:W-:Y:S03]  /*0300*/  STS [UR4], R0 ;  /* 0x00000000ff007988 */ /* 0x0001e60008000804 */
[----:B0-----:R-:W-:Y:S05]  /*0310*/  CALL.REL.NOINC `($__internal_1_$__cuda_sm10x_tcgen05_guardrail_trap_phase_invalid_during_alloc) ;  /* 0x000001ac00247944 */ /* 0x001fea0003c00000 */
.L_x_2:
[----:B------:R-:W-:Y:S05]  /*0320*/  WARPSYNC.ALL ;  /* 0x0000000000007948 */ /* 0x000fea0003800000 */
[----:B------:R-:W-:Y:S01]  /*0330*/  NOP ;  /* 0x0000000000007918 */ /* 0x000fe20000000000 */
.L_x_0:
[----:B0-----:R-:W0:Y:S08]  /*0340*/  LDC.64 R2, c[0x0][0x398] ;  /* 0x0000e600ff027b82 */ /* 0x001e300000000a00 */
[----:B------:R-:W1:Y:S02]  /*0350*/  S2UR UR5, SR_CgaSize ;  /* 0x00000000000579c3 */ /* 0x000e640000008a00 */
[----:B-1----:R-:W-:-:S12]  /*0360*/  UIMAD UR5, UR5, -0xa0, URZ ;  /* 0xffffff60050578a4 */ /* 0x002fd8000f8e02ff */
[----:B------:R-:W1:Y:S01]  /*0370*/  LDCU UR5, c[0x0][UR5+0x2b0] ;  /* 0x00005600050577ac */ /* 0x000e620008000800 */
[----:B------:R-:W-:Y:S01]  /*0380*/  UMOV UR9, 0x400 ;  /* 0x0000040000097882 */ /* 0x000fe20000000000 */
[----:B------:R-:W2:Y:S01]  /*0390*/  LDCU.128 UR12, c[0x0][0x380] ;  /* 0x00007000ff0c77ac */ /* 0x000ea20008000c00 */
[----:B------:R-:W3:Y:S01]  /*03a0*/  S2UR UR4, SR_CTAID.X ;  /* 0x00000000000479c3 */ /* 0x000ee20000002500 */
[----:B0-----:R-:W-:Y:S01]  /*03b0*/  VIADD R0, R3, 0x7f ;  /* 0x0000007f03007836 */ /* 0x001fe20000000000 */
[----:B------:R-:W-:Y:S01]  /*03c0*/  IABS R10, R3 ;  /* 0x00000003000a7213 */ /* 0x000fe20000000000 */
[----:B------:R-:W-:Y:S01]  /*03d0*/  STL [R1+0x7d4], R3 ;  /* 0x0007d40301007387 */ /* 0x000fe20000100800 */
[----:B------:R-:W-:Y:S02]  /*03e0*/  IABS R68, R2 ;  /* 0x0000000200447213 */ /* 0x000fe40000000000 */
[----:B------:R-:W-:Y:S02]  /*03f0*/  SHF.R.S32.HI R5, RZ, 0x1f, R0 ;  /* 0x0000001fff057819 */ /* 0x000fe40000011400 */
[----:B---3--:R-:W-:-:S02]  /*0400*/  I2FP.F32.U32 R7, UR4 ;  /* 0x0000000400077c45 */ /* 0x008fc40008201000 */
[----:B------:R-:W-:-:S03]  /*0410*/  LEA.HI R5, R5, R0, RZ, 0x7 ;  /* 0x0000000005057211 */ /* 0x000fc600078f38ff */
[----:B-1----:R-:W-:Y:S01]  /*0420*/  FMUL R7, R7, UR5 ;  /* 0x0000000507077c20 */ /* 0x002fe20008400000 */
[----:B------:R-:W-:Y:S01]  /*0430*/  SHF.R.S32.HI R5, RZ, 0x7, R5 ;  /* 0x00000007ff057819 */ /* 0x000fe20000011405 */
[----:B------:R-:W0:Y:S04]  /*0440*/  S2UR UR5, SR_CgaCtaId ;  /* 0x00000000000579c3 */ /* 0x000e280000008800 */
[----:B------:R-:W-:Y:S01]  /*0450*/  IMAD.SHL.U32 R6, R5, 0x8, RZ ;  /* 0x0000000805067824 */ /* 0x000fe200078e00ff */
[----:B------:R-:W-:Y:S04]  /*0460*/  F2I.U32.TRUNC.NTZ R7, R7 ;  /* 0x0000000700077305 */ /* 0x000fe8000020f000 */
[----:B------:R-:W-:-:S04]  /*0470*/  IABS R9, R6 ;  /* 0x0000000600097213 */ /* 0x000fc80000000000 */
[----:B------:R-:W1:Y:S01]  /*0480*/  I2F.RP R0, R9 ;  /* 0x0000000900007306 */ /* 0x000e620000209400 */
[----:B0-----:R-:W-:Y:S02]  /*0490*/  USHF.L.U32 UR4, UR5, 0x6, URZ ;  /* 0x0000000605047899 */ /* 0x001fe400080006ff */
[----:B------:R-:W-:-:S05]  /*04a0*/  ULEA UR9, UR5, UR9, 0x18 ;  /* 0x0000000905097291 */ /* 0x000fca000f8ec0ff */
[----:B-1----:R-:W0:Y:S01]  /*04b0*/  MUFU.RCP R0, R0 ;  /* 0x0000000000007308 */ /* 0x002e220000001000 */
[----:B------:R-:W-:Y:S02]  /*04c0*/  ULOP3.LUT UR6, UR4, 0x40, URZ, 0xc0, !UPT ;  /* 0x0000004004067892 */ /* 0x000fe4000f8ec0ff */
[----:B------:R-:W-:Y:S01]  /*04d0*/  ULOP3.LUT UR4, UR4, 0x80, URZ, 0xc0, !UPT ;  /* 0x0000008004047892 */ /* 0x000fe2000f8ec0ff */
[----:B0-----:R-:W-:Y:S01]  /*04e0*/  VIADD R4, R0, 0xffffffe ;  /* 0x0ffffffe00047836 */ /* 0x001fe20000000000 */
[----:B------:R-:W-:-:S03]  /*04f0*/  IABS R0, R7 ;  /* 0x0000000700007213 */ /* 0x000fc60000000000 */
[----:B------:R0:W1:Y:S02]  /*0500*/  F2I.FTZ.U32.TRUNC.NTZ R5, R4 ;  /* 0x0000000400057305 */ /* 0x000064000021f000 */
[----:B0-----:R-:W-:Y:S02]  /*0510*/  IMAD.MOV.U32 R4, RZ, RZ, RZ ;  /* 0x000000ffff047224 */ /* 0x001fe400078e00ff */
[----:B-1----:R-:W-:-:S04]  /*0520*/  IMAD.MOV R8, RZ, RZ, -R5 ;  /* 0x000000ffff087224 */ /* 0x002fc800078e0a05 */
[----:B------:R-:W-:Y:S01]  /*0530*/  IMAD R11, R8, R9, RZ ;  /* 0x00000009080b7224 */ /* 0x000fe200078e02ff */
[----:B------:R-:W-:-:S03]  /*0540*/  IABS R8, R6 ;  /* 0x0000000600087213 */ /* 0x000fc60000000000 */
[----:B------:R-:W-:-:S04]  /*0550*/  IMAD.HI.U32 R5, R5, R11, R4 ;  /* 0x0000000b05057227 */ /* 0x000fc800078e0004 */
[----:B------:R-:W-:Y:S02]  /*0560*/  IMAD.MOV R4, RZ, RZ, -R8 ;  /* 0x000000ffff047224 */ /* 0x000fe400078e0a08 */
[----:B------:R-:W-:-:S04]  /*0570*/  IMAD.HI.U32 R5, R5, R0, RZ ;  /* 0x0000000005057227 */ /* 0x000fc800078e00ff */
[----:B------:R-:W-:Y:S01]  /*0580*/  IMAD R0, R5, R4, R0 ;  /* 0x0000000405007224 */ /* 0x000fe200078e0200 */
[----:B------:R-:W-:Y:S04]  /*0590*/  BAR.SYNC.DEFER_BLOCKING 0x0 ;  /* 0x0000000000007b1d */ /* 0x000fe80000010000 */
[----:B------:R-:W-:-:S13]  /*05a0*/  ISETP.GT.U32.AND P1, PT, R9, R0, PT ;  /* 0x000000000900720c */ /* 0x000fda0003f24070 */
[----:B------:R-:W-:Y:S02]  /*05b0*/  @!P1 IMAD.IADD R0, R0, 0x1, -R9 ;  /* 0x0000000100009824 */ /* 0x000fe400078e0a09 */
[----:B------:R-:W-:Y:S01]  /*05c0*/  @!P1 VIADD R5, R5, 0x1 ;  /* 0x0000000105059836 */ /* 0x000fe20000000000 */
[----:B------:R-:W-:Y:S02]  /*05d0*/  ISETP.NE.AND P1, PT, R6, RZ, PT ;  /* 0x000000ff0600720c */ /* 0x000fe40003f25270 */
[----:B------:R-:W-:Y:S02]  /*05e0*/  ISETP.GE.U32.AND P0, PT, R0, R9, PT ;  /* 0x000000090000720c */ /* 0x000fe40003f06070 */
[----:B------:R-:W-:-:S04]  /*05f0*/  LOP3.LUT R0, R7, R6, RZ, 0x3c, !PT ;  /* 0x0000000607007212 */ /* 0x000fc800078e3cff */
[----:B------:R-:W-:Y:S01]  /*0600*/  ISETP.GE.AND P2, PT, R0, RZ, PT ;  /* 0x000000ff0000720c */ /* 0x000fe20003f46270 */
[----:B------:R-:W-:-:S06]  /*0610*/  VIADD R0, R2, 0xff ;  /* 0x000000ff02007836 */ /* 0x000fcc0000000000 */
[----:B------:R-:W-:-:S04]  /*0620*/  @P0 VIADD R5, R5, 0x1 ;  /* 0x0000000105050836 */ /* 0x000fc80000000000 */
[----:B------:R-:W-:Y:S01]  /*0630*/  IMAD.MOV.U32 R4, RZ, RZ, R5 ;  /* 0x000000ffff047224 */ /* 0x000fe200078e0005 */
[----:B------:R-:W-:-:S03]  /*0640*/  SHF.R.S32.HI R5, RZ, 0x1f, R0 ;  /* 0x0000001fff057819 */ /* 0x000fc60000011400 */
[----:B------:R-:W-:Y:S01]  /*0650*/  @!P2 IMAD.MOV R4, RZ, RZ, -R4 ;  /* 0x000000ffff04a224 */ /* 0x000fe200078e0a04 */
[----:B------:R-:W-:Y:S02]  /*0660*/  @!P1 LOP3.LUT R4, RZ, R6, RZ, 0x33, !PT ;  /* 0x00000006ff049212 */ /* 0x000fe400078e33ff */
[----:B------:R-:W-:-:S03]  /*0670*/  LEA.HI R5, R5, R0, RZ, 0x8 ;  /* 0x0000000005057211 */ /* 0x000fc600078f40ff */
[----:B------:R-:W-:Y:S02]  /*0680*/  IMAD.SHL.U32 R12, R4, 0x8, RZ ;  /* 0x00000008040c7824 */ /* 0x000fe400078e00ff */
[----:B------:R-:W-:-:S03]  /*0690*/  IMAD.MOV R4, RZ, RZ, -R4 ;  /* 0x000000ffff047224 */ /* 0x000fc600078e0a04 */
[----:B------:R-:W-:Y:S01]  /*06a0*/  LEA.HI.SX32 R5, R5, -R12, 0x18 ;  /* 0x8000000c05057211 */ /* 0x000fe200078fc2ff */
[----:B------:R-:W-:Y:S02]  /*06b0*/  IMAD R13, R6, R4, R7 ;  /* 0x00000004060d7224 */ /* 0x000fe400078e0207 */
[----:B------:R-:W-:Y:S01]  /*06c0*/  IMAD.MOV.U32 R4, RZ, RZ, RZ ;  /* 0x000000ffff047224 */ /* 0x000fe200078e00ff */
[----:B------:R-:W-:Y:S01]  /*06d0*/  VIMNMX R14, PT, PT, R5, 0x8, PT ;  /* 0x00000008050e7848 */ /* 0x000fe20003fe0100 */
[----:B------:R-:W0:Y:S03]  /*06e0*/  I2F.RP R6, R68 ;  /* 0x0000004400067306 */ /* 0x000e260000209400 */
[----:B------:R-:W-:-:S05]  /*06f0*/  IABS R9, R14 ;  /* 0x0000000e00097213 */ /* 0x000fca0000000000 */
[----:B------:R-:W1:Y:S08]  /*0700*/  I2F.RP R0, R9 ;  /* 0x0000000900007306 */ /* 0x000e700000209400 */
[----:B0-----:R-:W-:Y:S08]  /*0710*/  MUFU.RCP R6, R6 ;  /* 0x0000000600067308 */ /* 0x001ff00000001000 */
[----:B-1----:R-:W0:Y:S02]  /*0720*/  MUFU.RCP R0, R0 ;  /* 0x0000000000007308 */ /* 0x002e240000001000 */
[----:B0-----:R-:W-:Y:S01]  /*0730*/  VIADD R5, R0, 0xffffffe ;  /* 0x0ffffffe00057836 */ /* 0x001fe20000000000 */
[----:B------:R-:W-:-:S05]  /*0740*/  IABS R0, R13 ;  /* 0x0000000d00007213 */ /* 0x000fca0000000000 */
[----:B------:R-:W0:Y:S02]  /*0750*/  F2I.FTZ.U32.TRUNC.NTZ R5, R5 ;  /* 0x0000000500057305 */ /* 0x000e24000021f000 */
[----:B0-----:R-:W-:-:S04]  /*0760*/  IMAD.MOV R8, RZ, RZ, -R5 ;  /* 0x000000ffff087224 */ /* 0x001fc800078e0a05 */
[----:B------:R-:W-:Y:S01]  /*0770*/  IMAD R7, R8, R9, RZ ;  /* 0x0000000908077224 */ /* 0x000fe200078e02ff */
[----:B------:R-:W-:-:S03]  /*0780*/  IABS R8, R14 ;  /* 0x0000000e00087213 */ /* 0x000fc60000000000 */
[----:B------:R-:W-:-:S04]  /*0790*/  IMAD.HI.U32 R4, R5, R7, R4 ;  /* 0x0000000705047227 */ /* 0x000fc800078e0004 */
[----:B------:R-:W-:Y:S02]  /*07a0*/  IMAD.MOV.U32 R5, RZ, RZ, R0 ;  /* 0x000000ffff057224 */ /* 0x000fe400078e0000 */
[----:B------:R-:W-:Y:S02]  /*07b0*/  IMAD.MOV.U32 R7, RZ, RZ, R10 ;  /* 0x000000ffff077224 */ /* 0x000fe400078e000a */
[----:B------:R-:W-:Y:S02]  /*07c0*/  IMAD.MOV R0, RZ, RZ, -R8 ;  /* 0x000000ffff007224 */ /* 0x000fe400078e0a08 */
[----:B------:R-:W-:Y:S01]  /*07d0*/  IMAD.HI.U32 R4, R4, R5, RZ ;  /* 0x0000000504047227 */ /* 0x000fe200078e00ff */
[----:B------:R-:W0:Y:S03]  /*07e0*/  I2F.RP R10, R7 ;  /* 0x00000007000a7306 */ /* 0x000e260000209400 */
[----:B------:R-:W-:-:S02]  /*07f0*/  IMAD R0, R4, R0, R5 ;  /* 0x0000000004007224 */ /* 0x000fc400078e0205 */
[----:B------:R-:W-:-:S03]  /*0800*/  VIADD R5, R6, 0xffffffe ;  /* 0x0ffffffe06057836 */ /* 0x000fc60000000000 */
[----:B------:R-:W-:-:S03]  /*0810*/  ISETP.GT.U32.AND P1, PT, R9, R0, PT ;  /* 0x000000000900720c */ /* 0x000fc60003f24070 */
[----:B------:R-:W1:Y:S08]  /*0820*/  F2I.FTZ.U32.TRUNC.NTZ R5, R5 ;  /* 0x0000000500057305 */ /* 0x000e70000021f000 */
[----:B0-----:R-:W0:Y:S02]  /*0830*/  MUFU.RCP R10, R10 ;  /* 0x0000000a000a7308 */ /* 0x001e240000001000 */
[----:B------:R-:W-:-:S02]  /*0840*/  @!P1 IMAD.IADD R0, R0, 0x1, -R9 ;  /* 0x0000000100009824 */ /* 0x000fc400078e0a09 */
[----:B------:R-:W-:Y:S01]  /*0850*/  @!P1 VIADD R4, R4, 0x1 ;  /* 0x0000000104049836 */ /* 0x000fe20000000000 */
[----:B------:R-:W-:Y:S02]  /*0860*/  ISETP.NE.AND P1, PT, R14, RZ, PT ;  /* 0x000000ff0e00720c */ /* 0x000fe40003f25270 */
[----:B------:R-:W-:Y:S01]  /*0870*/  ISETP.GE.U32.AND P0, PT, R0, R9, PT ;  /* 0x000000090000720c */ /* 0x000fe20003f06070 */
[----:B-1----:R-:W-:Y:S01]  /*0880*/  IMAD.MOV R11, RZ, RZ, -R5 ;  /* 0x000000ffff0b7224 */ /* 0x002fe200078e0a05 */
[----:B------:R-:W-:-:S03]  /*0890*/  LOP3.LUT R0, R13, R14, RZ, 0x3c, !PT ;  /* 0x0000000e0d007212 */ /* 0x000fc600078e3cff */
[----:B------:R-:W-:Y:S01]  /*08a0*/  IMAD R11, R11, R68, RZ ;  /* 0x000000440b0b7224 */ /* 0x000fe200078e02ff */
[----:B------:R-:W-:Y:S01]  /*08b0*/  ISETP.GE.AND P2, PT, R0, RZ, PT ;  /* 0x000000ff0000720c */ /* 0x000fe20003f46270 */
[----:B0-----:R-:W-:-:S06]  /*08c0*/  VIADD R8, R10, 0xffffffe ;  /* 0x0ffffffe0a087836 */ /* 0x001fcc0000000000 */
[----:B------:R-:W-:Y:S01]  /*08d0*/  @P0 VIADD R4, R4, 0x1 ;  /* 0x0000000104040836 */ /* 0x000fe20000000000 */
[----:B------:R0:W1:Y:S03]  /*08e0*/  F2I.FTZ.U32.TRUNC.NTZ R9, R8 ;  /* 0x0000000800097305 */ /* 0x000066000021f000 */
[----:B------:R-:W-:Y:S02]  /*08f0*/  IMAD.MOV.U32 R6, RZ, RZ, R4 ;  /* 0x000000ffff067224 */ /* 0x000fe400078e0004 */
[----:B------:R-:W-:Y:S02]  /*0900*/  IMAD.MOV.U32 R4, RZ, RZ, RZ ;  /* 0x000000ffff047224 */ /* 0x000fe400078e00ff */
[----:B------:R-:W-:Y:S01]  /*0910*/  @!P2 IMAD.MOV R6, RZ, RZ, -R6 ;  /* 0x000000ffff06a224 */ /* 0x000fe200078e0a06 */
[----:B------:R-:W-:Y:S01]  /*0920*/  @!P1 LOP3.LUT R6, RZ, R14, RZ, 0x33, !PT ;  /* 0x0000000eff069212 */ /* 0x000fe200078e33ff */
[----:B0-----:R-:W-:-:S03]  /*0930*/  IMAD.MOV.U32 R8, RZ, RZ, RZ ;  /* 0x000000ffff087224 */ /* 0x001fc600078e00ff */
[----:B------:R-:W-:Y:S01]  /*0940*/  LEA R15, R6, UR6, 0x7 ;  /* 0x00000006060f7c11 */ /* 0x000fe2000f8e38ff */
[----:B------:R-:W-:Y:S02]  /*0950*/  IMAD.MOV R69, RZ, RZ, -R6 ;  /* 0x000000ffff457224 */ /* 0x000fe400078e0a06 */
[----:B-1----:R-:W-:Y:S01]  /*0960*/  IMAD.MOV R0, RZ, RZ, -R9 ;  /* 0x000000ffff007224 */ /* 0x002fe200078e0a09 */
[----:B------:R-:W-:Y:S01]  /*0970*/  IABS R70, R15 ;  /* 0x0000000f00467213 */ /* 0x000fe20000000000 */
[----:B------:R-:W-:Y:S01]  /*0980*/  IMAD R69, R14, R69, R13 ;  /* 0x000000450e457224 */ /* 0x000fe200078e020d */
[----:B------:R-:W-:Y:S01]  /*0990*/  STL [R1+0xb8], R15 ;  /* 0x0000b80f01007387 */ /* 0x000fe20000100800 */
[----:B------:R-:W-:Y:S02]  /*09a0*/  IMAD R71, R0, R7, RZ ;  /* 0x0000000700477224 */ /* 0x000fe400078e02ff */
[----:B------:R-:W-:Y:S02]  /*09b0*/  VIADD R17, R15, 0x3 ;  /* 0x000000030f117836 */ /* 0x000fe40000000000 */
[----:B------:R-:W-:-:S04]  /*09c0*/  IMAD.HI.U32 R71, R9, R71, R8 ;  /* 0x0000004709477227 */ /* 0x000fc800078e0008 */
[----:B------:R-:W-:Y:S01]  /*09d0*/  IMAD.IADD R69, R12, 0x1, R69 ;  /* 0x000000010c457824 */ /* 0x000fe200078e0245 */
[----:B------:R-:W-:Y:S01]  /*09e0*/  IABS R12, R17 ;  /* 0x00000011000c7213 */ /* 0x000fe20000000000 */
[C---:B------:R-:W-:Y:S02]  /*09f0*/  VIADD R19, R15.reuse, 0x1 ;  /* 0x000000010f137836 */ /* 0x040fe40000000000 */
[----:B------:R-:W-:Y:S01]  /*0a00*/  VIADD R18, R15, 0x2 ;  /* 0x000000020f127836 */ /* 0x000fe20000000000 */
[----:B------:R-:W-:Y:S01]  /*0a10*/  LEA R69, R69, UR4, 0x8 ;  /* 0x0000000445457c11 */ /* 0x000fe2000f8e40ff */
[----:B------:R-:W-:Y:S01]  /*0a20*/  IMAD.HI.U32 R8, R71, R12, RZ ;  /* 0x0000000c47087227 */ /* 0x000fe200078e00ff */
[----:B------:R-:W-:Y:S01]  /*0a30*/  IABS R10, R19 ;  /* 0x00000013000a7213 */ /* 0x000fe20000000000 */
[----:B------:R-:W-:Y:S01]  /*0a40*/  STL [R1+0x6e0], R19 ;  /* 0x0006e01301007387 */ /* 0x000fe20000100800 */
[----:B------:R-:W-:Y:S01]  /*0a50*/  IABS R66, R18 ;  /* 0x0000001200427213 */ /* 0x000fe20000000000 */
[----:B------:R-:W-:Y:S01]  /*0a60*/  VIADD R16, R15, 0x4 ;  /* 0x000000040f107836 */ /* 0x000fe20000000000 */
[----:B------:R-:W0:Y:S01]  /*0a70*/  LDCU UR4, c[0x0][0x3a4] ;  /* 0x00007480ff0477ac */ /* 0x000e220008000800 */
[----:B------:R-:W-:Y:S01]  /*0a80*/  IMAD.HI.U32 R0, R5, R11, R4 ;  /* 0x0000000b05007227 */ /* 0x000fe200078e0004 */
[----:B------:R-:W-:Y:S02]  /*0a90*/  STL [R1+0x6dc], R18 ;  /* 0x0006dc1201007387 */ /* 0x000fe40000100800 */
[----:B------:R-:W-:Y:S01]  /*0aa0*/  IABS R64, R16 ;  /* 0x0000001000407213 */ /* 0x000fe20000000000 */
[----:B------:R-:W-:Y:S01]  /*0ab0*/  IMAD.HI.U32 R5, R71, R10, RZ ;  /* 0x0000000a47057227 */ /* 0x000fe200078e00ff */
[----:B------:R-:W-:Y:S03]  /*0ac0*/  STL [R1+0x6d8], R17 ;  /* 0x0006d81101007387 */ /* 0x000fe60000100800 */
[----:B------:R-:W-:Y:S01]  /*0ad0*/  IMAD.MOV R8, RZ, RZ, -R8 ;  /* 0x000000ffff087224 */ /* 0x000fe200078e0a08 */
[----:B------:R1:W-:Y:S01]  /*0ae0*/  STL [R1+0x70c], R16 ;  /* 0x00070c1001007387 */ /* 0x0003e20000100800 */
[----:B------:R-:W-:-:S02]  /*0af0*/  VIADD R13, R15, 0x7 ;  /* 0x000000070f0d7836 */ /* 0x000fc40000000000 */
[----:B------:R-:W-:-:S04]  /*0b00*/  IMAD.HI.U32 R6, R71, R66, RZ ;  /* 0x0000004247067227 */ /* 0x000fc800078e00ff */
[----:B------:R-:W-:Y:S02]  /*0b10*/  IMAD.MOV R5, RZ, RZ, -R5 ;  /* 0x000000ffff057224 */ /* 0x000fe400078e0a05 */
[----:B------:R-:W-:Y:S01]  /*0b20*/  IMAD R65, R7, R8, R12 ;  /* 0x0000000807417224 */ /* 0x000fe200078e020c */
[----:B------:R-:W-:Y:S01]  /*0b30*/  IABS R12, R13 ;  /* 0x0000000d000c7213 */ /* 0x000fe20000000000 */
[----:B-1----:R-:W-:Y:S02]  /*0b40*/  VIADD R16, R15, 0x5 ;  /* 0x000000050f107836 */ /* 0x002fe40000000000 */
[----:B------:R-:W-:-:S03]  /*0b50*/  IMAD.HI.U32 R4, R71, R70, RZ ;  /* 0x0000004647047227 */ /* 0x000fc600078e00ff */
[----:B------:R-:W-:Y:S01]  /*0b60*/  STL [R1+0x708], R16 ;  /* 0x0007081001007387 */ /* 0x000fe20000100800 */
[----:B------:R-:W-:Y:S02]  /*0b70*/  IMAD.MOV R6, RZ, RZ, -R6 ;  /* 0x000000ffff067224 */ /* 0x000fe400078e0a06 */
[C---:B------:R-:W-:Y:S02]  /*0b80*/  VIADD R11, R15.reuse, 0x8 ;  /* 0x000000080f0b7836 */ /* 0x040fe40000000000 */
[----:B------:R-:W-:Y:S02]  /*0b90*/  VIADD R14, R15, 0x6 ;  /* 0x000000060f0e7836 */ /* 0x000fe40000000000 */
[C---:B------:R-:W-:Y:S01]  /*0ba0*/  IMAD R67, R7.reuse, R5, R10 ;  /* 0x0000000507437224 */ /* 0x040fe200078e020a */
[----:B------:R-:W-:Y:S01]  /*0bb0*/  IABS R10, R16 ;  /* 0x00000010000a7213 */ /* 0x000fe20000000000 */
[----:B------:R-:W-:Y:S01]  /*0bc0*/  IMAD.MOV R4, RZ, RZ, -R4 ;  /* 0x000000ffff047224 */ /* 0x000fe200078e0a04 */
[----:B------:R-:W-:Y:S01]  /*0bd0*/  IABS R60, R11 ;  /* 0x0000000b003c7213 */ /* 0x000fe20000000000 */
[----:B------:R-:W-:Y:S01]  /*0be0*/  IMAD R66, R7, R6, R66 ;  /* 0x0000000607427224 */ /* 0x000fe200078e0242 */
[----:B------:R1:W-:Y:S01]  /*0bf0*/  STL [R1+0x71c], R14 ;  /* 0x00071c0e01007387 */ /* 0x0003e20000100800 */
[----:B------:R-:W-:Y:S01]  /*0c00*/  IMAD.HI.U32 R6, R71, R12, RZ ;  /* 0x0000000c47067227 */ /* 0x000fe200078e00ff */
[----:B------:R-:W-:-:S02]  /*0c10*/  IABS R62, R14 ;  /* 0x0000000e003e7213 */ /* 0x000fc40000000000 */
[----:B------:R-:W-:Y:S01]  /*0c20*/  STL [R1+0x728], R13 ;  /* 0x0007280d01007387 */ /* 0x000fe20000100800 */
[C---:B------:R-:W-:Y:S01]  /*0c30*/  IMAD R70, R7.reuse, R4, R70 ;  /* 0x0000000407467224 */ /* 0x040fe200078e0246 */
[----:B------:R-:W-:Y:S01]  /*0c40*/  ISETP.GT.U32.AND P1, PT, R7, R66, PT ;  /* 0x000000420700720c */ /* 0x000fe20003f24070 */
[----:B------:R-:W-:Y:S01]  /*0c50*/  IMAD.HI.U32 R4, R71, R10, RZ ;  /* 0x0000000a47047227 */ /* 0x000fe200078e00ff */
[----:B------:R3:W-:Y:S01]  /*0c60*/  STL [R1+0x740], R11 ;  /* 0x0007400b01007387 */ /* 0x0007e20000100800 */
[C---:B------:R-:W-:Y:S02]  /*0c70*/  ISETP.GT.U32.AND P2, PT, R7.reuse, R67, PT ;  /* 0x000000430700720c */ /* 0x040fe40003f44070 */
[----:B------:R-:W-:Y:S01]  /*0c80*/  IMAD.MOV R6, RZ, RZ, -R6 ;  /* 0x000000ffff067224 */ /* 0x000fe200078e0a06 */
[----:B------:R-:W-:Y:S01]  /*0c90*/  ISETP.GT.U32.AND P0, PT, R7, R70, PT ;  /* 0x000000460700720c */ /* 0x000fe20003f04070 */
[----:B------:R-:W-:Y:S02]  /*0ca0*/  VIADD R3, R15, 0x9 ;  /* 0x000000090f037836 */ /* 0x000fe40000000000 */
[----:B------:R-:W-:-:S03]  /*0cb0*/  IMAD.HI.U32 R8, R71, R60, RZ ;  /* 0x0000003c47087227 */ /* 0x000fc600078e00ff */
[----:B-1----:R-:W-:Y:S01]  /*0cc0*/  IABS R14, R3 ;  /* 0x00000003000e7213 */ /* 0x002fe20000000000 */
[----:B---3--:R-:W-:Y:S01]  /*0cd0*/  VIADD R11, R15, 0xd ;  /* 0x0000000d0f0b7836 */ /* 0x008fe20000000000 */
[----:B------:R-:W-:Y:S01]  /*0ce0*/  STL [R1+0x73c], R3 ;  /* 0x00073c0301007387 */ /* 0x000fe20000100800 */
[----:B------:R-:W-:-:S04]  /*0cf0*/  IMAD.HI.U32 R9, R71, R64, RZ ;  /* 0x0000004047097227 */ /* 0x000fc800078e00ff */
[----:B------:R-:W-:Y:S02]  /*0d00*/  IMAD.MOV R4, RZ, RZ, -R4 ;  /* 0x000000ffff047224 */ /* 0x000fe400078e0a04 */
[----:B------:R-:W-:Y:S01]  /*0d10*/  IMAD R61, R7, R6, R12 ;  /* 0x00000006073d7224 */ /* 0x000fe200078e020c */
[----:B------:R-:W-:Y:S01]  /*0d20*/  IABS R12, R11 ;  /* 0x0000000b000c7213 */ /* 0x000fe20000000000 */
[----:B------:R-:W-:Y:S02]  /*0d30*/  VIADD R16, R15, 0xb ;  /* 0x0000000b0f107836 */ /* 0x000fe40000000000 */
[----:B------:R-:W-:-:S04]  /*0d40*/  IMAD.HI.U32 R5, R71, R62, RZ ;  /* 0x0000003e47057227 */ /* 0x000fc800078e00ff */
[----:B------:R-:W-:Y:S02]  /*0d50*/  IMAD.MOV R8, RZ, RZ, -R8 ;  /* 0x000000ffff087224 */ /* 0x000fe400078e0a08 */
[C---:B------:R-:W-:Y:S02]  /*0d60*/  VIADD R13, R15.reuse, 0xc ;  /* 0x0000000c0f0d7836 */ /* 0x040fe40000000000 */
[----:B------:R-:W-:Y:S02]  /*0d70*/  IMAD.MOV R9, RZ, RZ, -R9 ;  /* 0x000000ffff097224 */ /* 0x000fe400078e0a09 */
[----:B------:R-:W-:Y:S01]  /*0d80*/  VIADD R17, R15, 0xa ;  /* 0x0000000a0f117836 */ /* 0x000fe20000000000 */
[----:B------:R-:W-:Y:S01]  /*0d90*/  IABS R56, R13 ;  /* 0x0000000d00387213 */ /* 0x000fe20000000000 */
[C---:B------:R-:W-:Y:S01]  /*0da0*/  IMAD R63, R7.reuse, R4, R10 ;  /* 0x00000004073f7224 */ /* 0x040fe200078e020a */
[----:B------:R-:W-:Y:S01]  /*0db0*/  IABS R10, R16 ;  /* 0x00000010000a7213 */ /* 0x000fe20000000000 */
[----:B------:R-:W-:Y:S01]  /*0dc0*/  IMAD.MOV R5, RZ, RZ, -R5 ;  /* 0x000000ffff057224 */ /* 0x000fe200078e0a05 */
[----:B------:R-:W-:Y:S01]  /*0dd0*/  STL [R1+0x738], R17 ;  /* 0x0007381101007387 */ /* 0x000fe20000100800 */
[C---:B------:R-:W-:Y:S01]  /*0de0*/  IMAD R60, R7.reuse, R8, R60 ;  /* 0x00000008073c7224 */ /* 0x040fe200078e023c */
[----:B------:R-:W-:Y:S01]  /*0df0*/  IABS R58, R17 ;  /* 0x00000011003a7213 */ /* 0x000fe20000000000 */
[----:B------:R-:W-:Y:S01]  /*0e00*/  IMAD R64, R7, R9, R64 ;  /* 0x0000000907407224 */ /* 0x000fe200078e0240 */
[----:B------:R-:W-:Y:S01]  /*0e10*/  STL [R1+0x734], R16 ;  /* 0x0007341001007387 */ /* 0x000fe20000100800 */
[----:B------:R-:W-:Y:S01]  /*0e20*/  IMAD.HI.U32 R8, R71, R12, RZ ;  /* 0x0000000c47087227 */ /* 0x000fe200078e00ff */
[----:B------:R-:W-:-:S02]  /*0e30*/  ISETP.GT.U32.AND P4, PT, R7, R63, PT ;  /* 0x0000003f0700720c */ /* 0x000fc40003f84070 */
[----:B------:R1:W-:Y:S01]  /*0e40*/  STL [R1+0x730], R13 ;  /* 0x0007300d01007387 */ /* 0x0003e20000100800 */
[----:B------:R-:W-:Y:S01]  /*0e50*/  IMAD.HI.U32 R9, R71, R14, RZ ;  /* 0x0000000e47097227 */ /* 0x000fe200078e00ff */
[C---:B------:R-:W-:Y:S02]  /*0e60*/  ISETP.GT.U32.AND P5, PT, R7.reuse, R64, PT ;  /* 0x000000400700720c */ /* 0x040fe40003fa4070 */
[----:B------:R3:W-:Y:S01]  /*0e70*/  STL [R1+0x750], R11 ;  /* 0x0007500b01007387 */ /* 0x0007e20000100800 */
[----:B------:R-:W-:Y:S02]  /*0e80*/  IMAD R62, R7, R5, R62 ;  /* 0x00000005073e7224 */ /* 0x000fe400078e023e */
[----:B------:R-:W-:-:S04]  /*0e90*/  IMAD.HI.U32 R5, R71, R10, RZ ;  /* 0x0000000a47057227 */ /* 0x000fc800078e00ff */
[----:B------:R-:W-:Y:S02]  /*0ea0*/  IMAD.MOV R8, RZ, RZ, -R8 ;  /* 0x000000ffff087224 */ /* 0x000fe400078e0a08 */
[----:B-1----:R-:W-:Y:S02]  /*0eb0*/  VIADD R13, R15, 0x11 ;  /* 0x000000110f0d7836 */ /* 0x002fe40000000000 */
[----:B------:R-:W-:Y:S02]  /*0ec0*/  IMAD.MOV R9, RZ, RZ, -R9 ;  /* 0x000000ffff097224 */ /* 0x000fe400078e0a09 */
[----:B------:R-:W-:-:S04]  /*0ed0*/  IMAD.HI.U32 R6, R71, R56, RZ ;  /* 0x0000003847067227 */ /* 0x000fc800078e00ff */
[----:B------:R-:W-:Y:S02]  /*0ee0*/  VIADD R3, R15, 0xe ;  /* 0x0000000e0f037836 */ /* 0x000fe40000000000 */
[----:B------:R-:W-:Y:S02]  /*0ef0*/  IMAD.MOV R5, RZ, RZ, -R5 ;  /* 0x000000ffff057224 */ /* 0x000fe400078e0a05 */
[----:B------:R-:W-:Y:S01]  /*0f00*/  IMAD R55, R7, R8, R12 ;  /* 0x0000000807377224 */ /* 0x000fe200078e020c */
[----:B------:R-:W-:Y:S01]  /*0f10*/  IABS R12, R13 ;  /* 0x0000000d000c7213 */ /* 0x000fe20000000000 */
[----:B------:R-:W-:Y:S01]  /*0f20*/  VIADD R16, R15, 0xf ;  /* 0x0000000f0f107836 */ /* 0x000fe20000000000 */
[----:B------:R1:W-:Y:S01]  /*0f30*/  STL [R1+0x74c], R3 ;  /* 0x00074c0301007387 */ /* 0x0003e20000100800 */
[----:B------:R-:W-:Y:S01]  /*0f40*/  IMAD R59, R7, R9, R14 ;  /* 0x00000009073b7224 */ /* 0x000fe200078e020e */
[----:B------:R-:W-:Y:S01]  /*0f50*/  IABS R54, R3 ;  /* 0x0000000300367213 */ /* 0x000fe20000000000 */
[----:B------:R-:W-:Y:S01]  /*0f60*/  IMAD.HI.U32 R4, R71, R58, RZ ;  /* 0x0000003a47047227 */ /* 0x000fe200078e00ff */
[----:B------:R-:W-:Y:S03]  /*0f70*/  STL [R1+0x754], R16 ;  /* 0x0007541001007387 */ /* 0x000fe60000100800 */
[----:B------:R-:W-:-:S02]  /*0f80*/  IMAD.MOV R6, RZ, RZ, -R6 ;  /* 0x000000ffff067224 */ /* 0x000fc400078e0a06 */
[C---:B---3--:R-:W-:Y:S02]  /*0f90*/  VIADD R11, R15.reuse, 0x12 ;  /* 0x000000120f0b7836 */ /* 0x048fe40000000000 */
        /* <DEDUP_REMOVED lines=10> */
[----:B------:R-:W-:Y:S02]  /*1040*/  IMAD R58, R7, R4, R58 ;  /* 0x00000004073a7224 */ /* 0x000fe400078e023a */
[----:B-1----:R-:W-:Y:S01]  /*1050*/  VIADD R3, R15, 0x13 ;  /* 0x000000130f037836 */ /* 0x002fe20000000000 */
[----:B------:R1:W-:Y:S01]  /*1060*/  STL [R1+0x764], R11 ;  /* 0x0007640b01007387 */ /* 0x0003e20000100800 */
[----:B------:R-:W-:-:S03]  /*1070*/  IMAD.HI.U32 R4, R71, R10, RZ ;  /* 0x0000000a47047227 */ /* 0x000fc600078e00ff */
[----:B---3--:R-:W-:Y:S01]  /*1080*/  IABS R14, R3 ;  /* 0x00000003000e7213 */ /* 0x008fe20000000000 */
[----:B------:R-:W-:Y:S01]  /*1090*/  IMAD.MOV R6, RZ, RZ, -R6 ;  /* 0x000000ffff067224 */ /* 0x000fe200078e0a06 */
[----:B------:R3:W-:Y:S01]  /*10a0*/  STL [R1+0x774], R3 ;  /* 0x0007740301007387 */ /* 0x0007e20000100800 */
[----:B------:R-:W-:-:S04]  /*10b0*/  IMAD.HI.U32 R9, R71, R54, RZ ;  /* 0x0000003647097227 */ /* 0x000fc800078e00ff */
[----:B-1----:R-:W-:Y:S02]  /*10c0*/  VIADD R11, R15, 0x17 ;  /* 0x000000170f0b7836 */ /* 0x002fe40000000000 */
[----:B------:R-:W-:-:S04]  /*10d0*/  IMAD.HI.U32 R8, R71, R50, RZ ;  /* 0x0000003247087227 */ /* 0x000fc800078e00ff */
[----:B------:R-:W-:Y:S02]  /*10e0*/  IMAD.MOV R4, RZ, RZ, -R4 ;  /* 0x000000ffff047224 */ /* 0x000fe400078e0a04 */
[----:B------:R-:W-:Y:S01]  /*10f0*/  IMAD R51, R7, R6, R12 ;  /* 0x0000000607337224 */ /* 0x000fe200078e020c */
[----:B------:R-:W-:Y:S01]  /*1100*/  IABS R12, R11 ;  /* 0x0000000b000c7213 */ /* 0x000fe20000000000 */
[----:B------:R-:W-:Y:S02]  /*1110*/  VIADD R16, R15, 0x15 ;  /* 0x000000150f107836 */ /* 0x000fe40000000000 */
[----:B------:R-:W-:Y:S02]  /*1120*/  IMAD.MOV R9, RZ, RZ, -R9 ;  /* 0x000000ffff097224 */ /* 0x000fe400078e0a09 */
[----:B------:R-:W-:-:S04]  /*1130*/  IMAD.HI.U32 R5, R71, R52, RZ ;  /* 0x0000003447057227 */ /* 0x000fc800078e00ff */
[----:B------:R-:W-:Y:S02]  /*1140*/  IMAD.MOV R8, RZ, RZ, -R8 ;  /* 0x000000ffff087224 */ /* 0x000fe400078e0a08 */
[C---:B------:R-:W-:Y:S02]  /*1150*/  VIADD R13, R15.reuse, 0x16 ;  /* 0x000000160f0d7836 */ /* 0x040fe40000000000 */
[----:B------:R-:W-:Y:S02]  /*1160*/  VIADD R17, R15, 0x14 ;  /* 0x000000140f117836 */ /* 0x000fe40000000000 */
[C---:B------:R-:W-:Y:S01]  /*1170*/  IMAD R53, R7.reuse, R4, R10 ;  /* 0x0000000407357224 */ /* 0x040fe200078e020a */
[----:B------:R-:W-:Y:S01]  /*1180*/  IABS R10, R16 ;  /* 0x00000010000a7213 */ /* 0x000fe20000000000 */
[C---:B------:R-:W-:Y:S01]  /*1190*/  IMAD R54, R7.reuse, R9, R54 ;  /* 0x0000000907367224 */ /* 0x040fe200078e0236 */
[----:B------:R-:W-:Y:S01]  /*11a0*/  IABS R46, R13 ;  /* 0x0000000d002e7213 */ /* 0x000fe20000000000 */
[----:B------:R-:W-:Y:S01]  /*11b0*/  IMAD.MOV R5, RZ, RZ, -R5 ;  /* 0x000000ffff057224 */ /* 0x000fe200078e0a05 */
[----:B------:R-:W-:Y:S01]  /*11c0*/  STL [R1+0x770], R17 ;  /* 0x0007701101007387 */ /* 0x000fe20000100800 */
[----:B------:R-:W-:Y:S01]  /*11d0*/  IMAD R50, R7, R8, R50 ;  /* 0x0000000807327224 */ /* 0x000fe200078e0232 */
[----:B------:R-:W-:Y:S01]  /*11e0*/  IABS R48, R17 ;  /* 0x0000001100307213 */ /* 0x000fe20000000000 */
[C---:B------:R-:W-:Y:S01]  /*11f0*/  IMAD.HI.U32 R9, R71.reuse, R14, RZ ;  /* 0x0000000e47097227 */ /* 0x040fe200078e00ff */
[----:B------:R-:W-:Y:S03]  /*1200*/  STL [R1+0x778], R16 ;  /* 0x0007781001007387 */ /* 0x000fe60000100800 */
[----:B------:R-:W-:Y:S01]  /*1210*/  IMAD.HI.U32 R8, R71, R12, RZ ;  /* 0x0000000c47087227 */ /* 0x000fe200078e00ff */
[----:B------:R1:W-:Y:S03]  /*1220*/  STL [R1+0x77c], R13 ;  /* 0x00077c0d01007387 */ /* 0x0003e60000100800 */
[----:B---3--:R-:W-:Y:S01]  /*1230*/  VIADD R3, R15, 0x18 ;  /* 0x000000180f037836 */ /* 0x008fe20000000000 */
[----:B------:R3:W-:Y:S01]  /*1240*/  STL [R1+0x784], R11 ;  /* 0x0007840b01007387 */ /* 0x0007e20000100800 */
[----:B------:R-:W-:-:S02]  /*1250*/  IMAD R52, R7, R5, R52 ;  /* 0x0000000507347224 */ /* 0x000fc400078e0234 */
[----:B------:R-:W-:Y:S01]  /*1260*/  IMAD.MOV R9, RZ, RZ, -R9 ;  /* 0x000000ffff097224 */ /* 0x000fe200078e0a09 */
[----:B------:R-:W-:Y:S01]  /*1270*/  IABS R44, R3 ;  /* 0x00000003002c7213 */ /* 0x000fe20000000000 */
[----:B------:R-:W-:Y:S01]  /*1280*/  IMAD.HI.U32 R5, R71, R10, RZ ;  /* 0x0000000a47057227 */ /* 0x000fe200078e00ff */
[----:B------:R4:W-:Y:S03]  /*1290*/  STL [R1+0x788], R3 ;  /* 0x0007880301007387 */ /* 0x0009e60000100800 */
[----:B------:R-:W-:Y:S02]  /*12a0*/  IMAD.MOV R8, RZ, RZ, -R8 ;  /* 0x000000ffff087224 */ /* 0x000fe400078e0a08 */
[----:B-1----:R-:W-:Y:S02]  /*12b0*/  VIADD R13, R15, 0x1b ;  /* 0x0000001b0f0d7836 */ /* 0x002fe40000000000 */
[----:B------:R-:W-:-:S04]  /*12c0*/  IMAD.HI.U32 R6, R71, R46, RZ ;  /* 0x0000002e47067227 */ /* 0x000fc800078e00ff */
[C---:B------:R-:W-:Y:S02]  /*12d0*/  IMAD R49, R7.reuse, R9, R14 ;  /* 0x0000000907317224 */ /* 0x040fe400078e020e */
[----:B------:R-:W-:Y:S02]  /*12e0*/  IMAD.MOV R5, RZ, RZ, -R5 ;  /* 0x000000ffff057224 */ /* 0x000fe400078e0a05 */
[----:B------:R-:W-:Y:S01]  /*12f0*/  IMAD R45, R7, R8, R12 ;  /* 0x00000008072d7224 */ /* 0x000fe200078e020c */
[----:B------:R-:W-:Y:S01]  /*1300*/  IABS R12, R13 ;  /* 0x0000000d000c7213 */ /* 0x000fe20000000000 */
[----:B------:R-:W-:Y:S02]  /*1310*/  VIADD R16, R15, 0x19 ;  /* 0x000000190f107836 */ /* 0x000fe40000000000 */
[----:B------:R-:W-:-:S03]  /*1320*/  IMAD.HI.U32 R4, R71, R48, RZ ;  /* 0x0000003047047227 */ /* 0x000fc600078e00ff */
[----:B------:R-:W-:Y:S01]  /*1330*/  STL [R1+0x798], R16 ;  /* 0x0007981001007387 */ /* 0x000fe20000100800 */
[----:B------:R-:W-:Y:S02]  /*1340*/  IMAD.MOV R6, RZ, RZ, -R6 ;  /* 0x000000ffff067224 */ /* 0x000fe400078e0a06 */
[C---:B------:R-:W-:Y:S02]  /*1350*/  VIADD R14, R15.reuse, 0x1a ;  /* 0x0000001a0f0e7836 */ /* 0x040fe40000000000 */
[C---:B---3--:R-:W-:Y:S02]  /*1360*/  VIADD R11, R15.reuse, 0x1c ;  /* 0x0000001c0f0b7836 */ /* 0x048fe40000000000 */
[----:B----4-:R-:W-:Y:S01]  /*1370*/  VIADD R3, R15, 0x1d ;  /* 0x0000001d0f037836 */ /* 0x010fe20000000000 */
[----:B------:R1:W-:Y:S01]  /*1380*/  STL [R1+0x794], R14 ;  /* 0x0007940e01007387 */ /* 0x0003e20000100800 */
[----:B------:R-:W-:Y:S01]  /*1390*/  IMAD.HI.U32 R9, R71, R44, RZ ;  /* 0x0000002c47097227 */ /* 0x000fe200078e00ff */
[----:B------:R-:W-:-:S02]  /*13a0*/  IABS R42, R14 ;  /* 0x0000000e002a7213 */ /* 0x000fc40000000000 */
[----:B------:R-:W-:Y:S01]  /*13b0*/  IABS R40, R11 ;  /* 0x0000000b00287213 */ /* 0x000fe20000000000 */
[C---:B------:R-:W-:Y:S01]  /*13c0*/  IMAD R47, R7.reuse, R5, R10 ;  /* 0x00000005072f7224 */ /* 0x040fe200078e020a */
[----:B------:R-:W-:Y:S01]  /*13d0*/  IABS R10, R16 ;  /* 0x00000010000a7213 */ /* 0x000fe20000000000 */
[----:B------:R-:W-:Y:S01]  /*13e0*/  IMAD.MOV R4, RZ, RZ, -R4 ;  /* 0x000000ffff047224 */ /* 0x000fe200078e0a04 */
[----:B------:R3:W-:Y:S01]  /*13f0*/  STL [R1+0x79c], R13 ;  /* 0x00079c0d01007387 */ /* 0x0007e20000100800 */
[----:B------:R-:W-:Y:S01]  /*1400*/  IMAD R46, R7, R6, R46 ;  /* 0x00000006072e7224 */ /* 0x000fe200078e022e */
[----:B-1----:R-:W-:Y:S01]  /*1410*/  IABS R14, R3 ;  /* 0x00000003000e7213 */ /* 0x002fe20000000000 */
[----:B------:R-:W-:Y:S01]  /*1420*/  IMAD.HI.U32 R6, R71, R12, RZ ;  /* 0x0000000c47067227 */ /* 0x000fe200078e00ff */
[----:B------:R1:W-:Y:S03]  /*1430*/  STL [R1+0x7a0], R11 ;  /* 0x0007a00b01007387 */ /* 0x0003e60000100800 */
[----:B------:R-:W-:Y:S01]  /*1440*/  IMAD.MOV R9, RZ, RZ, -R9 ;  /* 0x000000ffff097224 */ /* 0x000fe200078e0a09 */
[----:B------:R4:W-:Y:S01]  /*1450*/  STL [R1+0x7a8], R3 ;  /* 0x0007a80301007387 */ /* 0x0009e20000100800 */
[----:B------:R-:W-:-:S02]  /*1460*/  IMAD R48, R7, R4, R48 ;  /* 0x0000000407307224 */ /* 0x000fc400078e0230 */
[----:B---3--:R-:W-:Y:S02]  /*1470*/  VIADD R13, R15, 0x20 ;  /* 0x000000200f0d7836 */ /* 0x008fe40000000000 */
[----:B------:R-:W-:-:S03]  /*1480*/  IMAD.HI.U32 R4, R71, R10, RZ ;  /* 0x0000000a47047227 */ /* 0x000fc600078e00ff */
[----:B------:R-:W-:Y:S01]  /*1490*/  IABS R36, R13 ;  /* 0x0000000d00247213 */ /* 0x000fe20000000000 */
[----:B------:R-:W-:Y:S02]  /*14a0*/  IMAD.MOV R6, RZ, RZ, -R6 ;  /* 0x000000ffff067224 */ /* 0x000fe400078e0a06 */
[----:B-1----:R-:W-:Y:S02]  /*14b0*/  VIADD R11, R15, 0x21 ;  /* 0x000000210f0b7836 */ /* 0x002fe40000000000 */
[----:B------:R-:W-:Y:S02]  /*14c0*/  IMAD R44, R7, R9, R44 ;  /* 0x00000009072c7224 */ /* 0x000fe400078e022c */
[----:B------:R-:W-:-:S04]  /*14d0*/  IMAD.HI.U32 R8, R71, R40, RZ ;  /* 0x0000002847087227 */ /* 0x000fc800078e00ff */
[----:B------:R-:W-:-:S04]  /*14e0*/  IMAD.HI.U32 R9, R71, R14, RZ ;  /* 0x0000000e47097227 */ /* 0x000fc800078e00ff */
[C---:B------:R-:W-:Y:S02]  /*14f0*/  VIADD R17, R15.reuse, 0x1e ;  /* 0x0000001e0f117836 */ /* 0x040fe40000000000 */
[----:B----4-:R-:W-:Y:S02]  /*1500*/  VIADD R3, R15, 0x22 ;  /* 0x000000220f037836 */ /* 0x010fe40000000000 */
[----:B------:R-:W-:Y:S01]  /*1510*/  IMAD.MOV R4, RZ, RZ, -R4 ;  /* 0x000000ffff047224 */ /* 0x000fe200078e0a04 */
[----:B------:R-:W-:Y:S01]  /*1520*/  IABS R38, R17 ;  /* 0x0000001100267213 */ /* 0x000fe20000000000 */
[----:B------:R-:W-:Y:S01]  /*1530*/  IMAD R41, R7, R6, R12 ;  /* 0x0000000607297224 */ /* 0x000fe200078e020c */
[----:B------:R-:W-:Y:S01]  /*1540*/  IABS R12, R11 ;  /* 0x0000000b000c7213 */ /* 0x000fe20000000000 */
[----:B------:R-:W-:Y:S01]  /*1550*/  VIADD R16, R15, 0x1f ;  /* 0x0000001f0f107836 */ /* 0x000fe20000000000 */
[----:B------:R-:W-:Y:S01]  /*1560*/  IABS R34, R3 ;  /* 0x0000000300227213 */ /* 0x000fe20000000000 */
[----:B------:R-:W-:Y:S01]  /*1570*/  IMAD.MOV R8, RZ, RZ, -R8 ;  /* 0x000000ffff087224 */ /* 0x000fe200078e0a08 */
[----:B------:R-:W-:Y:S01]  /*1580*/  STL [R1+0x7ac], R17 ;  /* 0x0007ac1101007387 */ /* 0x000fe20000100800 */
[----:B------:R-:W-:-:S02]  /*1590*/  IMAD.MOV R9, RZ, RZ, -R9 ;  /* 0x000000ffff097224 */ /* 0x000fc400078e0a09 */
[----:B------:R-:W-:Y:S01]  /*15a0*/  IMAD R43, R7, R4, R10 ;  /* 0x00000004072b7224 */ /* 0x000fe200078e020a */
[----:B------:R1:W-:Y:S01]  /*15b0*/  STL [R1+0x7bc], R16 ;  /* 0x0007bc1001007387 */ /* 0x0003e20000100800 */
[----:B------:R-:W-:Y:S01]  /*15c0*/  IMAD.HI.U32 R6, R71, R36, RZ ;  /* 0x0000002447067227 */ /* 0x000fe200078e00ff */
[----:B------:R-:W-:Y:S02]  /*15d0*/  IABS R10, R16 ;  /* 0x00000010000a7213 */ /* 0x000fe40000000000 */
[----:B------:R3:W-:Y:S01]  /*15e0*/  STL [R1+0x7b8], R13 ;  /* 0x0007b80d01007387 */ /* 0x0007e20000100800 */
[C---:B------:R-:W-:Y:S02]  /*15f0*/  IMAD R40, R7.reuse, R8, R40 ;  /* 0x0000000807287224 */ /* 0x040fe400078e0228 */
[----:B------:R-:W-:Y:S01]  /*1600*/  IMAD R39, R7, R9, R14 ;  /* 0x0000000907277224 */ /* 0x000fe200078e020e */
[----:B------:R4:W-:Y:S01]  /*1610*/  STL [R1+0x7c0], R11 ;  /* 0x0007c00b01007387 */ /* 0x0009e20000100800 */
[----:B------:R-:W-:-:S03]  /*1620*/  IMAD.HI.U32 R8, R71, R12, RZ ;  /* 0x0000000c47087227 */ /* 0x000fc600078e00ff */
[----:B------:R5:W-:Y:S01]  /*1630*/  STL [R1+0x7c4], R3 ;  /* 0x0007c40301007387 */ /* 0x000be20000100800 */
[C---:B-1----:R-:W-:Y:S02]  /*1640*/  VIADD R16, R15.reuse, 0x23 ;  /* 0x000000230f107836 */ /* 0x042fe40000000000 */
[----:B------:R-:W-:Y:S02]  /*1650*/  VIADD R14, R15, 0x24 ;  /* 0x000000240f0e7836 */ /* 0x000fe40000000000 */
[C---:B------:R-:W-:Y:S01]  /*1660*/  IMAD.HI.U32 R4, R71.reuse, R38, RZ ;  /* 0x0000002647047227 */ /* 0x040fe200078e00ff */
[----:B------:R-:W-:Y:S02]  /*1670*/  STL [R1+0x7cc], R16 ;  /* 0x0007cc1001007387 */ /* 0x000fe40000100800 */
[----:B------:R-:W-:Y:S01]  /*1680*/  IABS R32, R14 ;  /* 0x0000000e00207213 */ /* 0x000fe20000000000 */
[----:B------:R-:W-:Y:S01]  /*1690*/  IMAD.HI.U32 R9, R71, R34, RZ ;  /* 0x0000002247097227 */ /* 0x000fe200078e00ff */
[----:B------:R-:W-:Y:S03]  /*16a0*/  STL [R1+0x7d0], R14 ;  /* 0x0007d00e01007387 */ /* 0x000fe60000100800 */
[----:B------:R-:W-:-:S02]  /*16b0*/  IMAD.MOV R6, RZ, RZ, -R6 ;  /* 0x000000ffff067224 */ /* 0x000fc400078e0a06 */
[C---:B---3--:R-:W-:Y:S02]  /*16c0*/  VIADD R13, R15.reuse, 0x25 ;  /* 0x000000250f0d7836 */ /* 0x048fe40000000000 */
[----:B------:R-:W-:Y:S02]  /*16d0*/  IMAD.MOV R8, RZ, RZ, -R8 ;  /* 0x000000ffff087224 */ /* 0x000fe400078e0a08 */
[----:B----4-:R-:W-:Y:S01]  /*16e0*/  VIADD R11, R15, 0x26 ;  /* 0x000000260f0b7836 */ /* 0x010fe20000000000 */
[----:B------:R1:W-:Y:S01]  /*16f0*/  STL [R1+0x7c8], R13 ;  /* 0x0007c80d01007387 */ /* 0x0003e20000100800 */
[----:B------:R-:W-:Y:S02]  /*1700*/  IMAD.MOV R4, RZ, RZ, -R4 ;  /* 0x000000ffff047224 */ /* 0x000fe400078e0a04 */
[----:B------:R-:W-:Y:S01]  /*1710*/  IMAD.MOV R9, RZ, RZ, -R9 ;  /* 0x000000ffff097224 */ /* 0x000fe200078e0a09 */
[----:B------:R3:W-:Y:S01]  /*1720*/  STL [R1+0x7b4], R11 ;  /* 0x0007b40b01007387 */ /* 0x0007e20000100800 */
[----:B------:R-:W-:Y:S01]  /*1730*/  IMAD R36, R7, R6, R36 ;  /* 0x0000000607247224 */ /* 0x000fe200078e0224 */
[----:B------:R-:W-:Y:S01]  /*1740*/  IABS R6, R13 ;  /* 0x0000000d00067213 */ /* 0x000fe20000000000 */
[----:B-----5:R-:W-:Y:S01]  /*1750*/  VIADD R3, R15, 0x27 ;  /* 0x000000270f037836 */ /* 0x020fe20000000000 */
[----:B------:R-:W-:Y:S01]  /*1760*/  IABS R30, R11 ;  /* 0x0000000b001e7213 */ /* 0x000fe20000000000 */
[----:B------:R-:W-:-:S02]  /*1770*/  IMAD R35, R7, R8, R12 ;  /* 0x0000000807237224 */ /* 0x000fc400078e020c */
[----:B-1----:R-:W-:Y:S01]  /*1780*/  VIADD R13, R15, 0x28 ;  /* 0x000000280f0d7836 */ /* 0x002fe20000000000 */
[----:B------:R1:W-:Y:S01]  /*1790*/  STL [R1+0x7b0], R3 ;  /* 0x0007b00301007387 */ /* 0x0003e20000100800 */
[----:B------:R-:W-:-:S03]  /*17a0*/  IMAD.HI.U32 R5, R71, R42, RZ ;  /* 0x0000002a47057227 */ /* 0x000fc600078e00ff */
[----:B------:R-:W-:Y:S01]  /*17b0*/  STL [R1+0x7a4], R13 ;  /* 0x0007a40d01007387 */ /* 0x000fe20000100800 */
[----:B------:R-:W-:Y:S01]  /*17c0*/  VIADD R12, R15, 0x29 ;  /* 0x000000290f0c7836 */ /* 0x000fe20000000000 */
[----:B------:R-:W-:Y:S01]  /*17d0*/  IABS R28, R13 ;  /* 0x0000000d001c7213 */ /* 0x000fe20000000000 */
[C---:B------:R-:W-:Y:S01]  /*17e0*/  IMAD R38, R7.reuse, R4, R38 ;  /* 0x0000000407267224 */ /* 0x040fe200078e0226 */
[----:B------:R-:W-:Y:S01]  /*17f0*/  IABS R4, R3 ;  /* 0x0000000300047213 */ /* 0x000fe20000000000 */
[----:B------:R-:W-:Y:S01]  /*1800*/  IMAD R34, R7, R9, R34 ;  /* 0x0000000907227224 */ /* 0x000fe200078e0222 */
[----:B------:R-:W-:Y:S01]  /*1810*/  STL [R1+0x790], R12 ;  /* 0x0007900c01007387 */ /* 0x000fe20000100800 */
[C---:B---3--:R-:W-:Y:S01]  /*1820*/  VIADD R11, R15.reuse, 0x2a ;  /* 0x0000002a0f0b7836 */ /* 0x048fe20000000000 */
[----:B------:R-:W-:Y:S01]  /*1830*/  IABS R27, R12 ;  /* 0x0000000c001b7213 */ /* 0x000fe20000000000 */
[C---:B------:R-:W-:Y:S02]  /*1840*/  VIADD R9, R15.reuse, 0x2b ;  /* 0x0000002b0f097836 */ /* 0x040fe40000000000 */
[----:B-1----:R-:W-:Y:S01]  /*1850*/  VIADD R3, R15, 0x2c ;  /* 0x0000002c0f037836 */ /* 0x002fe20000000000 */
[----:B------:R-:W-:Y:S01]  /*1860*/  STL [R1+0x78c], R11 ;  /* 0x00078c0b01007387 */ /* 0x000fe20000100800 */
[----:B------:R-:W-:Y:S01]  /*1870*/  IMAD.MOV R5, RZ, RZ, -R5 ;  /* 0x000000ffff057224 */ /* 0x000fe200078e0a05 */
[----:B------:R-:W-:Y:S01]  /*1880*/  IABS R26, R11 ;  /* 0x0000000b001a7213 */ /* 0x000fe20000000000 */
[----:B------:R-:W-:Y:S01]  /*1890*/  IMAD.HI.U32 R8, R71, R32, RZ ;  /* 0x0000002047087227 */ /* 0x000fe200078e00ff */
[----:B------:R-:W-:Y:S01]  /*18a0*/  STL [R1+0x780], R9 ;  /* 0x0007800901007387 */ /* 0x000fe20000100800 */
[----:B------:R-:W-:-:S02]  /*18b0*/  IABS R24, R3 ;  /* 0x0000000300187213 */ /* 0x000fc40000000000 */
[----:B------:R-:W-:Y:S01]  /*18c0*/  IMAD R42, R7, R5, R42 ;  /* 0x00000005072a7224 */ /* 0x000fe200078e022a */
[----:B------:R1:W-:Y:S01]  /*18d0*/  STL [R1+0x76c], R3 ;  /* 0x00076c0301007387 */ /* 0x0003e20000100800 */
[----:B------:R-:W-:Y:S01]  /*18e0*/  IMAD.MOV R8, RZ, RZ, -R8 ;  /* 0x000000ffff087224 */ /* 0x000fe200078e0a08 */
[----:B------:R-:W-:Y:S01]  /*18f0*/  IABS R25, R9 ;  /* 0x0000000900197213 */ /* 0x000fe20000000000 */
[----:B------:R-:W-:-:S04]  /*1900*/  IMAD.HI.U32 R5, R71, R10, RZ ;  /* 0x0000000a47057227 */ /* 0x000fc800078e00ff */
[----:B------:R-:W-:Y:S02]  /*1910*/  VIADD R93, R15, 0x2e ;  /* 0x0000002e0f5d7836 */ /* 0x000fe40000000000 */
[----:B------:R-:W-:Y:S02]  /*1920*/  IMAD R32, R7, R8, R32 ;  /* 0x0000000807207224 */ /* 0x000fe400078e0220 */
[C---:B-1----:R-:W-:Y:S01]  /*1930*/  VIADD R3, R15.reuse, 0x2d ;  /* 0x0000002d0f037836 */ /* 0x042fe20000000000 */
[----:B------:R-:W-:Y:S01]  /*1940*/  IABS R22, R93 ;  /* 0x0000005d00167213 */ /* 0x000fe20000000000 */
[----:B------:R-:W-:Y:S02]  /*1950*/  VIADD R92, R15, 0x2f ;  /* 0x0000002f0f5c7836 */ /* 0x000fe40000000000 */
[----:B------:R-:W-:Y:S01]  /*1960*/  IMAD.MOV R5, RZ, RZ, -R5 ;  /* 0x000000ffff057224 */ /* 0x000fe200078e0a05 */
[----:B------:R-:W-:Y:S01]  /*1970*/  STL [R1+0x768], R3 ;  /* 0x0007680301007387 */ /* 0x000fe20000100800 */
[----:B------:R-:W-:Y:S01]  /*1980*/  IMAD.HI.U32 R31, R71, R6, RZ ;  /* 0x00000006471f7227 */ /* 0x000fe200078e00ff */
[----:B------:R-:W-:-:S02]  /*1990*/  IABS R21, R92 ;  /* 0x0000005c00157213 */ /* 0x000fc40000000000 */
[----:B------:R-:W-:Y:S01]  /*19a0*/  STL [R1+0x75c], R93 ;  /* 0x00075c5d01007387 */ /* 0x000fe20000100800 */
[----:B------:R-:W-:Y:S01]  /*19b0*/  IMAD.HI.U32 R8, R71, R27, RZ ;  /* 0x0000001b47087227 */ /* 0x000fe200078e00ff */
[----:B------:R-:W-:Y:S02]  /*19c0*/  IABS R23, R3 ;  /* 0x0000000300177213 */ /* 0x000fe40000000000 */
[----:B------:R1:W-:Y:S01]  /*19d0*/  STL [R1+0x7d8], R3 ;  /* 0x0007d80301007387 */ /* 0x0003e20000100800 */
[C---:B------:R-:W-:Y:S02]  /*19e0*/  VIADD R91, R15.reuse, 0x30 ;  /* 0x000000300f5b7836 */ /* 0x040fe40000000000 */
[----:B------:R-:W-:Y:S01]  /*19f0*/  VIADD R90, R15, 0x31 ;  /* 0x000000310f5a7836 */ /* 0x000fe20000000000 */
[----:B------:R-:W-:Y:S01]  /*1a00*/  STL [R1+0x748], R92 ;  /* 0x0007485c01007387 */ /* 0x000fe20000100800 */
[----:B------:R-:W-:Y:S01]  /*1a10*/  IMAD R37, R7, R5, R10 ;  /* 0x0000000507257224 */ /* 0x000fe200078e020a */
[----:B------:R-:W-:Y:S01]  /*1a20*/  IABS R20, R91 ;  /* 0x0000005b00147213 */ /* 0x000fe20000000000 */
[----:B------:R-:W-:Y:S01]  /*1a30*/  IMAD.MOV R31, RZ, RZ, -R31 ;  /* 0x000000ffff1f7224 */ /* 0x000fe200078e0a1f */
[----:B------:R-:W-:Y:S01]  /*1a40*/  STL [R1+0x7dc], R93 ;  /* 0x0007dc5d01007387 */ /* 0x000fe20000100800 */
[----:B------:R-:W-:Y:S01]  /*1a50*/  IMAD.MOV R8, RZ, RZ, -R8 ;  /* 0x000000ffff087224 */ /* 0x000fe200078e0a08 */
[----:B------:R-:W-:Y:S01]  /*1a60*/  IABS R10, R16 ;  /* 0x00000010000a7213 */ /* 0x000fe20000000000 */
[----:B------:R-:W-:Y:S01]  /*1a70*/  IMAD.HI.U32 R5, R71, R30, RZ ;  /* 0x0000001e47057227 */ /* 0x000fe200078e00ff */
[----:B------:R-:W-:Y:S01]  /*1a80*/  STL [R1+0x744], R91 ;  /* 0x0007445b01007387 */ /* 0x000fe20000100800 */
[----:B------:R-:W-:-:S02]  /*1a90*/  IABS R19, R90 ;  /* 0x0000005a00137213 */ /* 0x000fc40000000000 */
[----:B------:R-:W-:Y:S01]  /*1aa0*/  VIADD R89, R15, 0x32 ;  /* 0x000000320f597836 */ /* 0x000fe20000000000 */
[----:B------:R-:W-:Y:S01]  /*1ab0*/  STL [R1+0x7e0], R92 ;  /* 0x0007e05c01007387 */ /* 0x000fe20000100800 */
[C---:B------:R-:W-:Y:S02]  /*1ac0*/  IMAD R31, R7.reuse, R31, R6 ;  /* 0x0000001f071f7224 */ /* 0x040fe400078e0206 */
[----:B------:R-:W-:Y:S01]  /*1ad0*/  IMAD R27, R7, R8, R27 ;  /* 0x00000008071b7224 */ /* 0x000fe200078e021b */
[----:B------:R-:W-:Y:S01]  /*1ae0*/  STL [R1+0x72c], R90 ;  /* 0x00072c5a01007387 */ /* 0x000fe20000100800 */
[----:B------:R-:W-:Y:S01]  /*1af0*/  VIADD R88, R15, 0x33 ;  /* 0x000000330f587836 */ /* 0x000fe20000000000 */
[----:B------:R-:W-:Y:S01]  /*1b00*/  IABS R18, R89 ;  /* 0x0000005900127213 */ /* 0x000fe20000000000 */
[----:B------:R-:W-:Y:S01]  /*1b10*/  IMAD.MOV R5, RZ, RZ, -R5 ;  /* 0x000000ffff057224 */ /* 0x000fe200078e0a05 */
[----:B------:R-:W-:Y:S01]  /*1b20*/  STL [R1+0x7e4], R91 ;  /* 0x0007e45b01007387 */ /* 0x000fe20000100800 */
[----:B------:R-:W-:Y:S01]  /*1b30*/  IMAD.HI.U32 R6, R71, R26, RZ ;  /* 0x0000001a47067227 */ /* 0x000fe200078e00ff */
[----:B------:R-:W-:-:S02]  /*1b40*/  IABS R17, R88 ;  /* 0x0000005800117213 */ /* 0x000fc40000000000 */
[----:B------:R-:W-:Y:S01]  /*1b50*/  STL [R1+0x7e8], R90 ;  /* 0x0007e85a01007387 */ /* 0x000fe20000100800 */
[----:B------:R-:W-:-:S03]  /*1b60*/  IMAD.HI.U32 R8, R71, R22, RZ ;  /* 0x0000001647087227 */ /* 0x000fc600078e00ff */
[----:B------:R-:W-:Y:S01]  /*1b70*/  STL [R1+0x724], R89 ;  /* 0x0007245901007387 */ /* 0x000fe20000100800 */
[----:B------:R-:W-:-:S03]  /*1b80*/  IMAD.HI.U32 R29, R71, R4, RZ ;  /* 0x00000004471d7227 */ /* 0x000fc600078e00ff */
[----:B------:R3:W-:Y:S01]  /*1b90*/  STL [R1+0x7ec], R89 ;  /* 0x0007ec5901007387 */ /* 0x0007e20000100800 */
[----:B------:R-:W-:Y:S02]  /*1ba0*/  IMAD R30, R7, R5, R30 ;  /* 0x00000005071e7224 */ /* 0x000fe400078e021e */
[----:B------:R-:W-:Y:S01]  /*1bb0*/  IMAD.MOV R6, RZ, RZ, -R6 ;  /* 0x000000ffff067224 */ /* 0x000fe200078e0a06 */
[----:B-1----:R-:W1:Y:S01]  /*1bc0*/  S2R R3, SR_TID.X ;  /* 0x0000000000037919 */ /* 0x002e620000002100 */
[----:B------:R-:W-:Y:S02]  /*1bd0*/  IMAD.MOV R8, RZ, RZ, -R8 ;  /* 0x000000ffff087224 */ /* 0x000fe400078e0a08 */
[----:B------:R-:W-:Y:S01]  /*1be0*/  IMAD.HI.U32 R5, R71, R25, RZ ;  /* 0x0000001947057227 */ /* 0x000fe200078e00ff */
[----:B------:R-:W-:Y:S03]  /*1bf0*/  STL [R1+0x720], R88 ;  /* 0x0007205801007387 */ /* 0x000fe60000100800 */
[----:B---3--:R-:W-:Y:S01]  /*1c00*/  IMAD.MOV.U32 R89, RZ, RZ, R15 ;  /* 0x000000ffff597224 */ /* 0x008fe200078e000f */
[----:B------:R3:W-:Y:S01]  /*1c10*/  STL [R1+0x7f0], R88 ;  /* 0x0007f05801007387 */ /* 0x0007e20000100800 */
[----:B------:R-:W-:-:S02]  /*1c20*/  IMAD.MOV R29, RZ, RZ, -R29 ;  /* 0x000000ffff1d7224 */ /* 0x000fc400078e0a1d */
[C---:B------:R-:W-:Y:S02]  /*1c30*/  IMAD R26, R7.reuse, R6, R26 ;  /* 0x00000006071a7224 */ /* 0x040fe400078e021a */
[----:B------:R-:W-:Y:S02]  /*1c40*/  IMAD R22, R7, R8, R22 ;  /* 0x0000000807167224 */ /* 0x000fe400078e0216 */
[----:B------:R-:W-:Y:S02]  /*1c50*/  VIADD R87, R15, 0x34 ;  /* 0x000000340f577836 */ /* 0x000fe40000000000 */
[----:B------:R-:W-:Y:S02]  /*1c60*/  VIADD R84, R89, 0x37 ;  /* 0x0000003759547836 */ /* 0x000fe40000000000 */
[----:B------:R-:W-:Y:S01]  /*1c70*/  IMAD.HI.U32 R9, R71, R28, RZ ;  /* 0x0000001c47097227 */ /* 0x000fe200078e00ff */
[----:B------:R-:W-:Y:S01]  /*1c80*/  IABS R16, R87 ;  /* 0x0000005700107213 */ /* 0x000fe20000000000 */
[----:B------:R-:W-:Y:S01]  /*1c90*/  STL [R1+0x718], R87 ;  /* 0x0007185701007387 */ /* 0x000fe20000100800 */
[----:B------:R-:W-:Y:S01]  /*1ca0*/  IABS R13, R84 ;  /* 0x00000054000d7213 */ /* 0x000fe20000000000 */
[----:B------:R-:W-:-:S02]  /*1cb0*/  IMAD.MOV R5, RZ, RZ, -R5 ;  /* 0x000000ffff057224 */ /* 0x000fc400078e0a05 */
[----:B------:R-:W-:-:S04]  /*1cc0*/  IMAD.HI.U32 R6, R71, R21, RZ ;  /* 0x0000001547067227 */ /* 0x000fc800078e00ff */
[----:B------:R-:W-:Y:S01]  /*1cd0*/  IMAD.HI.U32 R8, R71, R17, RZ ;  /* 0x0000001147087227 */ /* 0x000fe200078e00ff */
[----:B-1----:R-:W-:-:S03]  /*1ce0*/  LOP3.LUT R74, R3, 0x7f, RZ, 0xc0, !PT ;  /* 0x0000007f034a7812 */ /* 0x002fc600078ec0ff */
[----:B------:R-:W-:Y:S01]  /*1cf0*/  IMAD R29, R7, R29, R4 ;  /* 0x0000001d071d7224 */ /* 0x000fe200078e0204 */
[----:B------:R-:W-:Y:S01]  /*1d00*/  SHF.R.U32.HI R3, RZ, 0x5, R3 ;  /* 0x00000005ff037819 */ /* 0x000fe20000011603 */
[----:B------:R-:W-:-:S04]  /*1d10*/  IMAD.HI.U32 R4, R71, R24, RZ ;  /* 0x0000001847047227 */ /* 0x000fc800078e00ff */
[----:B------:R-:W-:Y:S02]  /*1d20*/  IMAD.MOV R9, RZ, RZ, -R9 ;  /* 0x000000ffff097224 */ /* 0x000fe400078e0a09 */
[----:B------:R-:W-:Y:S02]  /*1d30*/  IMAD R25, R7, R5, R25 ;  /* 0x0000000507197224 */ /* 0x000fe400078e0219 */
[----:B------:R-:W-:Y:S02]  /*1d40*/  IMAD.MOV R6, RZ, RZ, -R6 ;  /* 0x000000ffff067224 */ /* 0x000fe400078e0a06 */
[----:B------:R-:W-:Y:S02]  /*1d50*/  VIADD R86, R15, 0x35 ;  /* 0x000000350f567836 */ /* 0x000fe40000000000 */
[----:B------:R-:W-:Y:S02]  /*1d60*/  IMAD.MOV R8, RZ, RZ, -R8 ;  /* 0x000000ffff087224 */ /* 0x000fe400078e0a08 */
[----:B------:R-:W-:Y:S01]  /*1d70*/  IMAD.HI.U32 R5, R71, R20, RZ ;  /* 0x0000001447057227 */ /* 0x000fe200078e00ff */
[----:B------:R-:W-:Y:S01]  /*1d80*/  IABS R15, R86 ;  /* 0x00000056000f7213 */ /* 0x000fe20000000000 */
[----:B------:R-:W-:Y:S02]  /*1d90*/  STL [R1+0x714], R86 ;  /* 0x0007145601007387 */ /* 0x000fe40000100800 */
[----:B------:R-:W-:-:S02]  /*1da0*/  IMAD.MOV R4, RZ, RZ, -R4 ;  /* 0x000000ffff047224 */ /* 0x000fc400078e0a04 */
[C---:B------:R-:W-:Y:S02]  /*1db0*/  IMAD R28, R7.reuse, R9, R28 ;  /* 0x00000009071c7224 */ /* 0x040fe400078e021c */
[C---:B------:R-:W-:Y:S02]  /*1dc0*/  IMAD R21, R7.reuse, R6, R21 ;  /* 0x0000000607157224 */ /* 0x040fe400078e0215 */
[----:B------:R-:W-:Y:S02]  /*1dd0*/  IMAD R17, R7, R8, R17 ;  /* 0x0000000807117224 */ /* 0x000fe400078e0211 */
[----:B------:R-:W-:Y:S02]  /*1de0*/  VIADD R82, R89, 0x39 ;  /* 0x0000003959527836 */ /* 0x000fe40000000000 */
[----:B------:R-:W-:-:S03]  /*1df0*/  IMAD.HI.U32 R9, R71, R23, RZ ;  /* 0x0000001747097227 */ /* 0x000fc600078e00ff */
[----:B------:R-:W-:Y:S01]  /*1e00*/  IABS R11, R82 ;  /* 0x00000052000b7213 */ /* 0x000fe20000000000 */
[----:B------:R-:W-:Y:S02]  /*1e10*/  IMAD.MOV R5, RZ, RZ, -R5 ;  /* 0x000000ffff057224 */ /* 0x000fe400078e0a05 */
[----:B------:R-:W-:-:S04]  /*1e20*/  IMAD.HI.U32 R6, R71, R16, RZ ;  /* 0x0000001047067227 */ /* 0x000fc800078e00ff */
[----:B------:R-:W-:-:S04]  /*1e30*/  IMAD.HI.U32 R8, R71, R13, RZ ;  /* 0x0000000d47087227 */ /* 0x000fc800078e00ff */
[----:B------:R-:W-:Y:S02]  /*1e40*/  IMAD R24, R7, R4, R24 ;  /* 0x0000000407187224 */ /* 0x000fe400078e0218 */
[----:B------:R-:W-:Y:S02]  /*1e50*/  VIADD R85, R89, 0x36 ;  /* 0x0000003659557836 */ /* 0x000fe40000000000 */
[----:B------:R-:W-:-:S03]  /*1e60*/  IMAD.HI.U32 R4, R71, R19, RZ ;  /* 0x0000001347047227 */ /* 0x000fc600078e00ff */
[----:B------:R-:W-:Y:S01]  /*1e70*/  IABS R14, R85 ;  /* 0x00000055000e7213 */ /* 0x000fe20000000000 */
[----:B------:R-:W-:Y:S01]  /*1e80*/  IMAD.MOV R9, RZ, RZ, -R9 ;  /* 0x000000ffff097224 */ /* 0x000fe200078e0a09 */
[----:B------:R-:W-:Y:S01]  /*1e90*/  STL [R1+0x710], R85 ;  /* 0x0007105501007387 */ /* 0x000fe20000100800 */
[----:B------:R-:W-:Y:S02]  /*1ea0*/  IMAD R20, R7, R5, R20 ;  /* 0x0000000507147224 */ /* 0x000fe400078e0214 */
[----:B------:R-:W-:Y:S01]  /*1eb0*/  IMAD.MOV R6, RZ, RZ, -R6 ;  /* 0x000000ffff067224 */ /* 0x000fe200078e0a06 */
[----:B------:R-:W-:Y:S01]  /*1ec0*/  STL [R1+0x704], R84 ;  /* 0x0007045401007387 */ /* 0x000fe20000100800 */
[C---:B------:R-:W-:Y:S02]  /*1ed0*/  VIADD R83, R89.reuse, 0x38 ;  /* 0x0000003859537836 */ /* 0x040fe40000000000 */
[----:B------:R-:W-:Y:S02]  /*1ee0*/  IMAD.MOV R8, RZ, RZ, -R8 ;  /* 0x000000ffff087224 */ /* 0x000fe400078e0a08 */
[----:B------:R-:W-:Y:S01]  /*1ef0*/  VIADD R79, R89, 0x3c ;  /* 0x0000003c594f7836 */ /* 0x000fe20000000000 */
[----:B------:R-:W-:Y:S01]  /*1f00*/  IABS R12, R83 ;  /* 0x00000053000c7213 */ /* 0x000fe20000000000 */
[C---:B------:R-:W-:Y:S01]  /*1f10*/  IMAD.HI.U32 R5, R71.reuse, R15, RZ ;  /* 0x0000000f47057227 */ /* 0x040fe200078e00ff */
[----:B------:R-:W-:Y:S03]  /*1f20*/  STL [R1+0x700], R83 ;  /* 0x0007005301007387 */ /* 0x000fe60000100800 */
[----:B------:R-:W-:Y:S01]  /*1f30*/  IMAD.HI.U32 R33, R71, R10, RZ ;  /* 0x0000000a47217227 */ /* 0x000fe200078e00ff */
[----:B------:R-:W-:Y:S03]  /*1f40*/  STL [R1+0x6fc], R82 ;  /* 0x0006fc5201007387 */ /* 0x000fe60000100800 */
[----:B------:R-:W-:-:S02]  /*1f50*/  IMAD.MOV R4, RZ, RZ, -R4 ;  /* 0x000000ffff047224 */ /* 0x000fc400078e0a04 */
[C---:B------:R-:W-:Y:S02]  /*1f60*/  IMAD R23, R7.reuse, R9, R23 ;  /* 0x0000000907177224 */ /* 0x040fe400078e0217 */
[C---:B------:R-:W-:Y:S02]  /*1f70*/  IMAD R16, R7.reuse, R6, R16 ;  /* 0x0000000607107224 */ /* 0x040fe400078e0210 */
[----:B------:R-:W-:Y:S01]  /*1f80*/  IMAD R13, R7, R8, R13 ;  /* 0x00000008070d7224 */ /* 0x000fe200078e020d */
[----:B------:R-:W-:Y:S01]  /*1f90*/  IABS R8, R79 ;  /* 0x0000004f00087213 */ /* 0x000fe20000000000 */
[----:B------:R-:W-:-:S04]  /*1fa0*/  IMAD.HI.U32 R9, R71, R18, RZ ;  /* 0x0000001247097227 */ /* 0x000fc800078e00ff */
[----:B------:R-:W-:Y:S02]  /*1fb0*/  IMAD.MOV R5, RZ, RZ, -R5 ;  /* 0x000000ffff057224 */ /* 0x000fe400078e0a05 */
[----:B------:R-:W-:-:S04]  /*1fc0*/  IMAD.HI.U32 R6, R71, R11, RZ ;  /* 0x0000000b47067227 */ /* 0x000fc800078e00ff */
[----:B------:R-:W-:Y:S02]  /*1fd0*/  IMAD.MOV R33, RZ, RZ, -R33 ;  /* 0x000000ffff217224 */ /* 0x000fe400078e0a21 */
[----:B------:R-:W-:Y:S02]  /*1fe0*/  IMAD R19, R7, R4, R19 ;  /* 0x0000000407137224 */ /* 0x000fe400078e0213 */
[----:B------:R-:W-:Y:S02]  /*1ff0*/  VIADD R81, R89, 0x3a ;  /* 0x0000003a59517836 */ /* 0x000fe40000000000 */
[----:B------:R-:W-:Y:S02]  /*2000*/  IMAD.MOV R9, RZ, RZ, -R9 ;  /* 0x000000ffff097224 */ /* 0x000fe400078e0a09 */
[----:B------:R-:W-:Y:S01]  /*2010*/  IMAD.HI.U32 R4, R71, R14, RZ ;  /* 0x0000000e47047227 */ /* 0x000fe200078e00ff */
[----:B------:R-:W-:Y:S03]  /*2020*/  STL [R1+0x6f8], R81 ;  /* 0x0006f85101007387 */ /* 0x000fe60000100800 */
[----:B------:R-:W-:-:S02]  /*2030*/  IMAD R15, R7, R5, R15 ;  /* 0x00000005070f7224 */ /* 0x000fc400078e020f */
[C---:B------:R-:W-:Y:S02]  /*2040*/  VIADD R80, R89.reuse, 0x3b ;  /* 0x0000003b59507836 */ /* 0x040fe40000000000 */
[----:B------:R-:W-:Y:S02]  /*2050*/  IMAD.MOV R6, RZ, RZ, -R6 ;  /* 0x000000ffff067224 */ /* 0x000fe400078e0a06 */
[----:B------:R-:W-:Y:S01]  /*2060*/  VIADD R78, R89, 0x3d ;  /* 0x0000003d594e7836 */ /* 0x000fe20000000000 */
[----:B------:R-:W-:Y:S01]  /*2070*/  STL [R1+0x6f4], R80 ;  /* 0x0006f45001007387 */ /* 0x000fe20000100800 */
[----:B------:R-:W-:-:S03]  /*2080*/  IMAD.HI.U32 R5, R71, R12, RZ ;  /* 0x0000000c47057227 */ /* 0x000fc600078e00ff */
[----:B------:R-:W-:Y:S01]  /*2090*/  STL [R1+0x6f0], R79 ;  /* 0x0006f04f01007387 */ /* 0x000fe20000100800 */
[----:B------:R-:W-:-:S04]  /*20a0*/  IMAD.HI.U32 R72, R71, R8, RZ ;  /* 0x0000000847487227 */ /* 0x000fc800078e00ff */
[C---:B------:R-:W-:Y:S01]  /*20b0*/  IMAD R33, R7.reuse, R33, R10 ;  /* 0x0000002107217224 */ /* 0x040fe200078e020a */
[----:B------:R-:W-:Y:S01]  /*20c0*/  IABS R10, R81 ;  /* 0x00000051000a7213 */ /* 0x000fe20000000000 */
[C---:B------:R-:W-:Y:S01]  /*20d0*/  IMAD R18, R7.reuse, R9, R18 ;  /* 0x0000000907127224 */ /* 0x040fe200078e0212 */
[----:B------:R-:W-:Y:S01]  /*20e0*/  IABS R9, R80 ;  /* 0x0000005000097213 */ /* 0x000fe20000000000 */
[----:B------:R-:W-:Y:S02]  /*20f0*/  IMAD.MOV R4, RZ, RZ, -R4 ;  /* 0x000000ffff047224 */ /* 0x000fe400078e0a04 */
[----:B------:R-:W-:Y:S01]  /*2100*/  IMAD R11, R7, R6, R11 ;  /* 0x00000006070b7224 */ /* 0x000fe200078e020b */
[----:B------:R-:W-:Y:S01]  /*2110*/  IABS R6, R78 ;  /* 0x0000004e00067213 */ /* 0x000fe20000000000 */
[----:B------:R-:W-:Y:S02]  /*2120*/  IMAD.MOV R5, RZ, RZ, -R5 ;  /* 0x000000ffff057224 */ /* 0x000fe400078e0a05 */
[----:B------:R-:W-:-:S02]  /*2130*/  IMAD.MOV R72, RZ, RZ, -R72 ;  /* 0x000000ffff487224 */ /* 0x000fc400078e0a48 */
[----:B------:R-:W-:Y:S02]  /*2140*/  IMAD R14, R7, R4, R14 ;  /* 0x00000004070e7224 */ /* 0x000fe400078e020e */
[----:B------:R-:W-:-:S04]  /*2150*/  IMAD.HI.U32 R4, R71, R10, RZ ;  /* 0x0000000a47047227 */ /* 0x000fc800078e00ff */
[C---:B------:R-:W-:Y:S02]  /*2160*/  IMAD R12, R7.reuse, R5, R12 ;  /* 0x00000005070c7224 */ /* 0x040fe400078e020c */
[----:B------:R-:W-:Y:S02]  /*2170*/  IMAD R8, R7, R72, R8 ;  /* 0x0000004807087224 */ /* 0x000fe400078e0208 */
[----:B------:R-:W-:-:S04]  /*2180*/  IMAD.HI.U32 R5, R71, R9, RZ ;  /* 0x0000000947057227 */ /* 0x000fc800078e00ff */
[----:B------:R-:W-:-:S04]  /*2190*/  IMAD.HI.U32 R72, R71, R6, RZ ;  /* 0x0000000647487227 */ /* 0x000fc800078e00ff */
[C---:B------:R-:W-:Y:S02]  /*21a0*/  VIADD R77, R89.reuse, 0x3f ;  /* 0x0000003f594d7836 */ /* 0x040fe40000000000 */
[----:B------:R-:W-:Y:S02]  /*21b0*/  IMAD.MOV R4, RZ, RZ, -R4 ;  /* 0x000000ffff047224 */ /* 0x000fe400078e0a04 */
[----:B------:R-:W-:Y:S01]  /*21c0*/  VIADD R76, R89, 0x3e ;  /* 0x0000003e594c7836 */ /* 0x000fe20000000000 */
[----:B------:R-:W-:Y:S01]  /*21d0*/  STL [R1+0x6e4], R77 ;  /* 0x0006e44d01007387 */ /* 0x000fe20000100800 */
[----:B------:R-:W-:Y:S02]  /*21e0*/  IMAD.MOV R5, RZ, RZ, -R5 ;  /* 0x000000ffff057224 */ /* 0x000fe400078e0a05 */
[----:B------:R-:W-:Y:S01]  /*21f0*/  IMAD.IADD R75, R74, 0x1, R69 ;  /* 0x000000014a4b7824 */ /* 0x000fe200078e0245 */
[----:B------:R-:W-:Y:S01]  /*2200*/  STL [R1+0x6ec], R78 ;  /* 0x0006ec4e01007387 */ /* 0x000fe20000100800 */
[----:B------:R-:W-:-:S02]  /*2210*/  IMAD.MOV R72, RZ, RZ, -R72 ;  /* 0x000000ffff487224 */ /* 0x000fc400078e0a48 */
[C---:B------:R-:W-:Y:S01]  /*2220*/  IMAD R10, R7.reuse, R4, R10 ;  /* 0x00000004070a7224 */ /* 0x040fe200078e020a */
[----:B------:R-:W-:Y:S01]  /*2230*/  IABS R4, R77 ;  /* 0x0000004d00047213 */ /* 0x000fe20000000000 */
[C---:B------:R-:W-:Y:S01]  /*2240*/  IMAD R9, R7.reuse, R5, R9 ;  /* 0x0000000507097224 */ /* 0x040fe200078e0209 */
[----:B------:R-:W-:Y:S01]  /*2250*/  STL [R1+0x6e8], R76 ;  /* 0x0006e84c01007387 */ /* 0x000fe20000100800 */
[----:B------:R-:W-:Y:S01]  /*2260*/  IABS R5, R76 ;  /* 0x0000004c00057213 */ /* 0x000fe20000000000 */
[----:B------:R-:W-:Y:S01]  /*2270*/  IMAD R6, R7, R72, R6 ;  /* 0x0000004807067224 */ /* 0x000fe200078e0206 */
[----:B------:R-:W-:Y:S01]  /*2280*/  IABS R69, R75 ;  /* 0x0000004b00457213 */ /* 0x000fe20000000000 */
[----:B------:R-:W-:Y:S01]  /*2290*/  STL [R1+0x6d4], R75 ;  /* 0x0006d44b01007387 */ /* 0x000fe20000100800 */
[----:B------:R-:W-:-:S03]  /*22a0*/  IMAD.HI.U32 R73, R71, R4, RZ ;  /* 0x0000000447497227 */ /* 0x000fc600078e00ff */
[----:B------:R-:W4:Y:S01]  /*22b0*/  LDL R90, [R1+0x6e0] ;  /* 0x0006e000015a7983 */ /* 0x000f220000100800 */
[----:B------:R-:W-:-:S03]  /*22c0*/  IMAD.HI.U32 R71, R71, R5, RZ ;  /* 0x0000000547477227 */ /* 0x000fc600078e00ff */
[----:B------:R-:W5:Y:S01]  /*22d0*/  LDL R72, [R1+0x6dc] ;  /* 0x0006dc0001487983 */ /* 0x000f620000100800 */
[----:B------:R-:W-:Y:S02]  /*22e0*/  IMAD.MOV R71, RZ, RZ, -R71 ;  /* 0x000000ffff477224 */ /* 0x000fe400078e0a47 */
[----:B------:R-:W-:Y:S01]  /*22f0*/  @!P0 IMAD.IADD R70, R70, 0x1, -R7 ;  /* 0x0000000146468824 */ /* 0x000fe200078e0a07 */
[----:B------:R-:W2:Y:S01]  /*2300*/  LDL R91, [R1+0x70c] ;  /* 0x00070c00015b7983 */ /* 0x000ea20000100800 */
[C---:B------:R-:W-:Y:S01]  /*2310*/  IMAD R5, R7.reuse, R71, R5 ;  /* 0x0000004707057224 */ /* 0x040fe200078e0205 */
[----:B------:R-:W-:Y:S01]  /*2320*/  ISETP.GT.U32.AND P0, PT, R7, R65, PT ;  /* 0x000000410700720c */ /* 0x000fe20003f04070 */
[----:B------:R-:W-:Y:S01]  /*2330*/  IMAD.SHL.U32 R71, R3, 0x200000, RZ ;  /* 0x0020000003477824 */ /* 0x000fe200078e00ff */
[----:B------:R-:W2:Y:S01]  /*2340*/  LDL R92, [R1+0x708] ;  /* 0x00070800015c7983 */ /* 0x000ea20000100800 */
[----:B------:R-:W-:Y:S01]  /*2350*/  ISETP.GT.U32.AND P3, PT, R7, R70, PT ;  /* 0x000000460700720c */ /* 0x000fe20003f64070 */
[----:B------:R-:W-:-:S02]  /*2360*/  IMAD.MOV R73, RZ, RZ, -R73 ;  /* 0x000000ffff497224 */ /* 0x000fc400078e0a49 */
[----:B------:R-:W2:Y:S01]  /*2370*/  LDL R93, [R1+0x71c] ;  /* 0x00071c00015d7983 */ /* 0x000ea20000100800 */
[--C-:B------:R-:W-:Y:S01]  /*2380*/  @!P1 IMAD.IADD R66, R66, 0x1, -R7.reuse ;  /* 0x0000000142429824 */ /* 0x100fe200078e0a07 */
[C---:B------:R-:W-:Y:S01]  /*2390*/  ISETP.GT.U32.AND P1, PT, R7.reuse, R59, PT ;  /* 0x0000003b0700720c */ /* 0x040fe20003f24070 */
[----:B------:R-:W-:Y:S01]  /*23a0*/  IMAD R4, R7, R73, R4 ;  /* 0x0000004907047224 */ /* 0x000fe200078e0204 */
[----:B------:R-:W2:Y:S01]  /*23b0*/  LDL R3, [R1+0x728] ;  /* 0x0007280001037983 */ /* 0x000ea20000100800 */
[--C-:B------:R-:W-:Y:S01]  /*23c0*/  @!P2 IMAD.IADD R67, R67, 0x1, -R7.reuse ;  /* 0x000000014343a824 */ /* 0x100fe200078e0a07 */
[----:B------:R-:W-:Y:S01]  /*23d0*/  ISETP.GT.U32.AND P2, PT, R7, R60, PT ;  /* 0x0000003c0700720c */ /* 0x000fe20003f44070 */
[--C-:B------:R-:W-:Y:S01]  /*23e0*/  @!P0 IMAD.IADD R65, R65, 0x1, -R7.reuse ;  /* 0x0000000141418824 */ /* 0x100fe200078e0a07 */
[C---:B------:R-:W-:Y:S01]  /*23f0*/  ISETP.GT.U32.AND P6, PT, R7.reuse, R4, PT ;  /* 0x000000040700720c */ /* 0x040fe20003fc4070 */
[--C-:B------:R-:W-:Y:S01]  /*2400*/  @!P5 IMAD.IADD R64, R64, 0x1, -R7.reuse ;  /* 0x000000014040d824 */ /* 0x100fe200078e0a07 */
[C---:B------:R-:W-:Y:S01]  /*2410*/  ISETP.GT.U32.AND P0, PT, R7.reuse, R58, PT ;  /* 0x0000003a0700720c */ /* 0x040fe20003f04070 */
[--C-:B------:R-:W-:Y:S01]  /*2420*/  @!P3 IMAD.IADD R70, R70, 0x1, -R7.reuse ;  /* 0x000000014646b824 */ /* 0x100fe200078e0a07 */
[----:B------:R-:W-:Y:S01]  /*2430*/  ISETP.GT.U32.AND P3, PT, R7, R61, PT ;  /* 0x0000003d0700720c */ /* 0x000fe20003f64070 */
[--C-:B------:R-:W-:Y:S01]  /*2440*/  @!P4 IMAD.IADD R63, R63, 0x1, -R7.reuse ;  /* 0x000000013f3fc824 */ /* 0x100fe200078e0a07 */
[----:B------:R-:W-:Y:S01]  /*2450*/  ISETP.GT.U32.AND P5, PT, R7, R57, PT ;  /* 0x000000390700720c */ /* 0x000fe20003fa4070 */
[--C-:B------:R-:W-:Y:S01]  /*2460*/  @!P1 IMAD.IADD R59, R59, 0x1, -R7.reuse ;  /* 0x000000013b3b9824 */ /* 0x100fe200078e0a07 */
[C---:B------:R-:W-:Y:S01]  /*2470*/  ISETP.GT.U32.AND P4, PT, R7.reuse, R56, PT ;  /* 0x000000380700720c */ /* 0x040fe20003f84070 */
[----:B------:R-:W-:Y:S01]  /*2480*/  IMAD.HI.U32 R0, R0, R69, RZ ;  /* 0x0000004500007227 */ /* 0x000fe200078e00ff */
[C---:B------:R-:W-:Y:S01]  /*2490*/  ISETP.GT.U32.AND P1, PT, R7.reuse, R65, PT ;  /* 0x000000410700720c */ /* 0x040fe20003f24070 */
[----:B------:R-:W2:Y:S02]  /*24a0*/  LDL R73, [R1+0x6d8] ;  /* 0x0006d80001497983 */ /* 0x000ea40000100800 */
[--C-:B------:R-:W-:Y:S01]  /*24b0*/  @!P6 IMAD.IADD R4, R4, 0x1, -R7.reuse ;  /* 0x000000010404e824 */ /* 0x100fe200078e0a07 */
[C---:B------:R-:W-:Y:S01]  /*24c0*/  ISETP.GT.U32.AND P6, PT, R7.reuse, R62, PT ;  /* 0x0000003e0700720c */ /* 0x040fe20003fc4070 */
[--C-:B------:R-:W-:Y:S01]  /*24d0*/  @!P0 IMAD.IADD R58, R58, 0x1, -R7.reuse ;  /* 0x000000013a3a8824 */ /* 0x100fe200078e0a07 */
[----:B------:R-:W-:Y:S01]  /*24e0*/  ISETP.GT.U32.AND P0, PT, R7, R64, PT ;  /* 0x000000400700720c */ /* 0x000fe20003f04070 */
[--C-:B------:R-:W-:Y:S01]  /*24f0*/  @!P3 IMAD.IADD R61, R61, 0x1, -R7.reuse ;  /* 0x000000013d3db824 */ /* 0x100fe200078e0a07 */
[C---:B------:R-:W-:Y:S01]  /*2500*/  ISETP.GT.U32.AND P3, PT, R7.reuse, R67, PT ;  /* 0x000000430700720c */ /* 0x040fe20003f64070 */
[--C-:B------:R-:W-:Y:S01]  /*2510*/  @!P2 IMAD.IADD R60, R60, 0x1, -R7.reuse ;  /* 0x000000013c3ca824 */ /* 0x100fe200078e0a07 */
[----:B------:R-:W-:Y:S01]  /*2520*/  ISETP.GT.U32.AND P2, PT, R7, R66, PT ;  /* 0x000000420700720c */ /* 0x000fe20003f44070 */
[--C-:B------:R-:W-:Y:S01]  /*2530*/  @!P5 IMAD.IADD R57, R57, 0x1, -R7.reuse ;  /* 0x000000013939d824 */ /* 0x100fe200078e0a07 */
[----:B------:R-:W-:Y:S01]  /*2540*/  ISETP.GT.U32.AND P5, PT, R7, R63, PT ;  /* 0x0000003f0700720c */ /* 0x000fe20003fa4070 */
[--C-:B------:R-:W-:Y:S01]  /*2550*/  @!P4 IMAD.IADD R56, R56, 0x1, -R7.reuse ;  /* 0x000000013838c824 */ /* 0x100fe200078e0a07 */
[----:B---3--:R-:W3:Y:S01]  /*2560*/  LDL R88, [R1+0x740] ;  /* 0x0007400001587983 */ /* 0x008ee20000100800 */
[--C-:B------:R-:W-:Y:S01]  /*2570*/  @!P1 IMAD.IADD R65, R65, 0x1, -R7.reuse ;  /* 0x0000000141419824 */ /* 0x100fe200078e0a07 */
[C---:B------:R-:W-:Y:S01]  /*2580*/  ISETP.GT.U32.AND P1, PT, R7.reuse, R59, PT ;  /* 0x0000003b0700720c */ /* 0x040fe20003f24070 */
        /* <DEDUP_REMOVED lines=9> */
[C---:B------:R-:W-:Y:S01]  /*2620*/  ISETP.GT.U32.AND P2, PT, R7.reuse, R60, PT ;  /* 0x0000003c0700720c */ /* 0x040fe20003f44070 */
[----:B------:R-:W-:Y:S01]  /*2630*/  IMAD.MOV R0, RZ, RZ, -R0 ;  /* 0x000000ffff007224 */ /* 0x000fe200078e0a00 */
        /* <DEDUP_REMOVED lines=139> */
[----:B------:R-:W-:Y:S01]  /*2ef0*/  @!P5 IMAD.IADD R20, R20, 0x1, -R7 ;  /* 0x000000011414d824 */ /* 0x000fe200078e0a07 */
[----:B------:R-:W-:Y:S01]  /*2f00*/  ISETP.GT.U32.AND P5, PT, R7, R26, PT ;  /* 0x0000001a0700720c */ /* 0x000fe20003fa4070 */
[----:B------:R-:W-:-:S02]  /*2f10*/  IMAD R0, R68, R0, R69 ;  /* 0x0000000044007224 */ /* 0x000fc400078e0245 */
[----:B------:R-:W-:-:S04]  /*2f20*/  @!P1 IMAD.IADD R17, R17, 0x1, -R7 ;  /* 0x0000000111119824 */ /* 0x000fc800078e0a07 */
        /* <DEDUP_REMOVED lines=12> */
[----:B------:R-:W1:Y:S01]  /*2ff0*/  LDS R69, [UR9] ;  /* 0x00000009ff457984 */ /* 0x000e620008000800 */
        /* <DEDUP_REMOVED lines=33> */
[----:B------:R-:W-:-:S02]  /*3210*/  @!P1 IMAD.IADD R9, R9, 0x1, -R7 ;  /* 0x0000000109099824 */ /* 0x000fc400078e0a07 */
[--C-:B------:R-:W-:Y:S02]  /*3220*/  @!P2 IMAD.IADD R11, R11, 0x1, -R7.reuse ;  /* 0x000000010b0ba824 */ /* 0x100fe400078e0a07 */
[--C-:B------:R-:W-:Y:S01]  /*3230*/  @!P4 IMAD.IADD R6, R6, 0x1, -R7.reuse ;  /* 0x000000010606c824 */ /* 0x100fe200078e0a07 */
[----:B------:R-:W-:Y:S01]  /*3240*/  ISETP.GT.U32.AND P2, PT, R7, R15, PT ;  /* 0x0000000f0700720c */ /* 0x000fe20003f44070 */
[--C-:B------:R-:W-:Y:S01]  /*3250*/  @!P5 IMAD.IADD R5, R5, 0x1, -R7.reuse ;  /* 0x000000010505d824 */ /* 0x100fe200078e0a07 */
[C---:B------:R-:W-:Y:S01]  /*3260*/  ISETP.GT.U32.AND P4, PT, R7.reuse, R12, PT ;  /* 0x0000000c0700720c */ /* 0x040fe20003f84070 */
[--C-:B------:R-:W-:Y:S01]  /*3270*/  @!P6 IMAD.IADD R14, R14, 0x1, -R7.reuse ;  /* 0x000000010e0ee824 */ /* 0x100fe200078e0a07 */
[C---:B------:R-:W-:Y:S01]  /*3280*/  ISETP.GT.U32.AND P5, PT, R7.reuse, R9, PT ;  /* 0x000000090700720c */ /* 0x040fe20003fa4070 */
[----:B------:R-:W-:Y:S01]  /*3290*/  @!P3 IMAD.IADD R16, R16, 0x1, -R7 ;  /* 0x000000011010b824 */ /* 0x000fe200078e0a07 */
[C---:B------:R-:W-:Y:S02]  /*32a0*/  ISETP.GT.U32.AND P3, PT, R7.reuse, R11, PT ;  /* 0x0000000b0700720c */ /* 0x040fe40003f64070 */
[----:B------:R-:W-:Y:S01]  /*32b0*/  ISETP.GT.U32.AND P6, PT, R7, R6, PT ;  /* 0x000000060700720c */ /* 0x000fe20003fc4070 */
[----:B------:R-:W-:-:S04]  /*32c0*/  @!P0 IMAD.IADD R0, R0, 0x1, -R68 ;  /* 0x0000000100008824 */ /* 0x000fc800078e0a44 */
[--C-:B------:R-:W-:Y:S01]  /*32d0*/  @!P2 IMAD.IADD R15, R15, 0x1, -R7.reuse ;  /* 0x000000010f0fa824 */ /* 0x100fe200078e0a07 */
[----:B------:R-:W-:Y:S01]  /*32e0*/  ISETP.GT.U32.AND P2, PT, R7, R10, PT ;  /* 0x0000000a0700720c */ /* 0x000fe20003f44070 */
[--C-:B------:R-:W-:Y:S01]  /*32f0*/  @!P4 IMAD.IADD R12, R12, 0x1, -R7.reuse ;  /* 0x000000010c0cc824 */ /* 0x100fe200078e0a07 */
[----:B------:R-:W-:Y:S01]  /*3300*/  ISETP.GT.U32.AND P4, PT, R68, R0, PT ;  /* 0x000000004400720c */ /* 0x000fe20003f84070 */
[--C-:B------:R-:W-:Y:S01]  /*3310*/  @!P5 IMAD.IADD R9, R9, 0x1, -R7.reuse ;  /* 0x000000010909d824 */ /* 0x100fe200078e0a07 */
[----:B------:R-:W-:Y:S01]  /*3320*/  ISETP.GE.AND P5, PT, R89, RZ, PT ;  /* 0x000000ff5900720c */ /* 0x000fe20003fa6270 */
[--C-:B------:R-:W-:Y:S01]  /*3330*/  @!P3 IMAD.IADD R11, R11, 0x1, -R7.reuse ;  /* 0x000000010b0bb824 */ /* 0x100fe200078e0a07 */
[----:B------:R-:W3:Y:S01]  /*3340*/  LDL R89, [R1+0x73c] ;  /* 0x00073c0001597983 */ /* 0x000ee20000100800 */
[----:B------:R-:W-:-:S06]  /*3350*/  @!P6 IMAD.IADD R6, R6, 0x1, -R7 ;  /* 0x000000010606e824 */ /* 0x000fcc00078e0a07 */
[----:B------:R-:W-:Y:S02]  /*3360*/  @!P2 IMAD.IADD R10, R10, 0x1, -R7 ;  /* 0x000000010a0aa824 */ /* 0x000fe400078e0a07 */
[----:B------:R-:W-:Y:S01]  /*3370*/  @!P4 IMAD.IADD R0, R0, 0x1, -R68 ;  /* 0x000000010000c824 */ /* 0x000fe200078e0a44 */
[----:B----4-:R-:W-:Y:S02]  /*3380*/  ISETP.GE.AND P6, PT, R90, RZ, PT ;  /* 0x000000ff5a00720c */ /* 0x010fe40003fc6270 */
[----:B------:R-:W4:Y:S01]  /*3390*/  LDL R90, [R1+0x738] ;  /* 0x00073800015a7983 */ /* 0x000f220000100800 */
[----:B-----5:R-:W-:Y:S01]  /*33a0*/  ISETP.GE.AND P3, PT, R72, RZ, PT ;  /* 0x000000ff4800720c */ /* 0x020fe20003f66270 */
[----:B------:R-:W-:Y:S01]  /*33b0*/  @!P5 IMAD.MOV R70, RZ, RZ, -R70 ;  /* 0x000000ffff46d224 */ /* 0x000fe200078e0a46 */
[----:B------:R-:W-:Y:S01]  /*33c0*/  ISETP.GT.U32.AND P1, PT, R7, R13, PT ;  /* 0x0000000d0700720c */ /* 0x000fe20003f24070 */
[----:B------:R-:W5:Y:S01]  /*33d0*/  LDL R72, [R1+0x774] ;  /* 0x0007740001487983 */ /* 0x000f620000100800 */
[----:B--2---:R-:W-:-:S03]  /*33e0*/  ISETP.GE.AND P2, PT, R91, RZ, PT ;  /* 0x000000ff5b00720c */ /* 0x004fc60003f46270 */
[----:B------:R-:W2:Y:S01]  /*33f0*/  LDL R91, [R1+0x730] ;  /* 0x00073000015b7983 */ /* 0x000ea20000100800 */
[----:B------:R-:W-:-:S03]  /*3400*/  ISETP.GE.AND P4, PT, R92, RZ, PT ;  /* 0x000000ff5c00720c */ /* 0x000fc60003f86270 */
[----:B------:R-:W5:Y:S01]  /*3410*/  LDL R92, [R1+0x750] ;  /* 0x00075000015c7983 */ /* 0x000f620000100800 */
[----:B------:R-:W-:Y:S01]  /*3420*/  ISETP.GE.AND P5, PT, R93, RZ, PT ;  /* 0x000000ff5d00720c */ /* 0x000fe20003fa6270 */
[----:B------:R-:W-:Y:S02]  /*3430*/  @!P3 IMAD.MOV R66, RZ, RZ, -R66 ;  /* 0x000000ffff42b224 */ /* 0x000fe400078e0a42 */
[----:B------:R-:W5:Y:S01]  /*3440*/  LDL R93, [R1+0x74c] ;  /* 0x00074c00015d7983 */ /* 0x000f620000100800 */
[----:B------:R-:W-:-:S03]  /*3450*/  ISETP.GE.AND P3, PT, R3, RZ, PT ;  /* 0x000000ff0300720c */ /* 0x000fc60003f66270 */
[----:B------:R-:W5:Y:S01]  /*3460*/  LDL R3, [R1+0x754] ;  /* 0x0007540001037983 */ /* 0x000f620000100800 */
[----:B------:R-:W-:Y:S01]  /*3470*/  @!P1 IMAD.IADD R13, R13, 0x1, -R7 ;  /* 0x000000010d0d9824 */ /* 0x000fe200078e0a07 */
[----:B------:R-:W-:-:S13]  /*3480*/  ISETP.GT.U32.AND P1, PT, R7, R8, PT ;  /* 0x000000080700720c */ /* 0x000fda0003f24070 */
[----:B------:R-:W-:Y:S01]  /*3490*/  @!P1 IMAD.IADD R8, R8, 0x1, -R7 ;  /* 0x0000000108089824 */ /* 0x000fe200078e0a07 */
[----:B------:R-:W-:Y:S02]  /*34a0*/  ISETP.GE.AND P1, PT, R73, RZ, PT ;  /* 0x000000ff4900720c */ /* 0x000fe40003f26270 */
[----:B------:R-:W5:Y:S01]  /*34b0*/  LDL R73, [R1+0x734] ;  /* 0x0007340001497983 */ /* 0x000f620000100800 */
[----:B------:R-:W-:Y:S02]  /*34c0*/  @!P2 IMAD.MOV R64, RZ, RZ, -R64 ;  /* 0x000000ffff40a224 */ /* 0x000fe400078e0a40 */
[----:B------:R-:W-:-:S08]  /*34d0*/  @!P4 IMAD.MOV R63, RZ, RZ, -R63 ;  /* 0x000000ffff3fc224 */ /* 0x000fd000078e0a3f */
[----:B------:R-:W-:Y:S01]  /*34e0*/  @!P1 IMAD.MOV R65, RZ, RZ, -R65 ;  /* 0x000000ffff419224 */ /* 0x000fe200078e0a41 */
[----:B---3--:R-:W-:Y:S02]  /*34f0*/  ISETP.GE.AND P1, PT, R88, RZ, PT ;  /* 0x000000ff5800720c */ /* 0x008fe40003f26270 */
[----:B------:R-:W3:Y:S01]  /*3500*/  LDL R88, [R1+0x758] ;  /* 0x0007580001587983 */ /* 0x000ee20000100800 */
[----:B------:R-:W-:-:S10]  /*3510*/  @!P3 IMAD.MOV R61, RZ, RZ, -R61 ;  /* 0x000000ffff3db224 */ /* 0x000fd400078e0a3d */
[----:B------:R-:W-:Y:S01]  /*3520*/  @!P1 IMAD.MOV R60, RZ, RZ, -R60 ;  /* 0x000000ffff3c9224 */ /* 0x000fe200078e0a3c */
[----:B------:R-:W-:Y:S01]  /*3530*/  LOP3.LUT R71, R71, 0x600000, RZ, 0xc0, !PT ;  /* 0x0060000047477812 */ /* 0x000fe200078ec0ff */
[----:B------:R-:W0:Y:S01]  /*3540*/  LDCU.64 UR20, c[0x0][0x358] ;  /* 0x00006b00ff1477ac */ /* 0x000e220008000a00 */
[----:B------:R-:W-:Y:S01]  /*3550*/  UMOV UR7, 0x1 ;  /* 0x0000000100077882 */ /* 0x000fe20000000000 */
[----:B------:R-:W-:Y:S01]  /*3560*/  BAR.SYNC.DEFER_BLOCKING 0x0 ;  /* 0x0000000000007b1d */ /* 0x000fe20000010000 */
[----:B------:R-:W-:-:S05]  /*3570*/  ISETP.GE.AND P2, PT, R89, RZ, PT ;  /* 0x000000ff5900720c */ /* 0x000fca0003f46270 */
[----:B------:R-:W3:Y:S01]  /*3580*/  LDL R89, [R1+0x760] ;  /* 0x0007600001597983 */ /* 0x000ee20000100800 */
[----:B----4-:R-:W-:-:S03]  /*3590*/  ISETP.GE.AND P4, PT, R90, RZ, PT ;  /* 0x000000ff5a00720c */ /* 0x010fc60003f86270 */
[----:B------:R-:W4:Y:S04]  /*35a0*/  LDL R90, [R1+0x764] ;  /* 0x00076400015a7983 */ /* 0x000f280000100800 */
[----:B------:R-:W-:Y:S01]  /*35b0*/  @!P2 IMAD.MOV R59, RZ, RZ, -R59 ;  /* 0x000000ffff3ba224 */ /* 0x000fe200078e0a3b */
[----:B--2---:R-:W-:Y:S02]  /*35c0*/  ISETP.GE.AND P3, PT, R91, RZ, PT ;  /* 0x000000ff5b00720c */ /* 0x004fe40003f66270 */
[----:B------:R-:W2:Y:S01]  /*35d0*/  LDL R91, [R1+0x770] ;  /* 0x00077000015b7983 */ /* 0x000ea20000100800 */
[----:B-----5:R-:W-:Y:S02]  /*35e0*/  ISETP.GE.AND P1, PT, R92, RZ, PT ;  /* 0x000000ff5c00720c */ /* 0x020fe40003f26270 */
[----:B------:R-:W-:Y:S01]  /*35f0*/  @!P4 IMAD.MOV R58, RZ, RZ, -R58 ;  /* 0x000000ffff3ac224 */ /* 0x000fe200078e0a3a */
[----:B------:R-:W5:Y:S01]  /*3600*/  LDL R92, [R1+0x778] ;  /* 0x00077800015c7983 */ /* 0x000f620000100800 */
[----:B------:R-:W-:-:S03]  /*3610*/  ISETP.GE.AND P2, PT, R93, RZ, PT ;  /* 0x000000ff5d00720c */ /* 0x000fc60003f46270 */
[----:B------:R-:W5:Y:S01]  /*3620*/  LDL R93, [R1+0x77c] ;  /* 0x00077c00015d7983 */ /* 0x000f620000100800 */
[----:B------:R-:W-:-:S03]  /*3630*/  ISETP.GE.AND P4, PT, R3, RZ, PT ;  /* 0x000000ff0300720c */ /* 0x000fc60003f86270 */
[----:B------:R-:W5:Y:S01]  /*3640*/  LDL R3, [R1+0x784] ;  /* 0x0007840001037983 */ /* 0x000f620000100800 */
[----:B------:R-:W-:Y:S01]  /*3650*/  @!P5 IMAD.MOV R62, RZ, RZ, -R62 ;  /* 0x000000ffff3ed224 */ /* 0x000fe200078e0a3e */
[----:B------:R-:W-:Y:S01]  /*3660*/  ISETP.GE.AND P5, PT, R73, RZ, PT ;  /* 0x000000ff4900720c */ /* 0x000fe20003fa6270 */
[----:B------:R-:W-:Y:S01]  /*3670*/  @!P3 IMAD.MOV R56, RZ, RZ, -R56 ;  /* 0x000000ffff38b224 */ /* 0x000fe200078e0a38 */
[----:B------:R-:W5:Y:S01]  /*3680*/  LDL R73, [R1+0x788] ;  /* 0x0007880001497983 */ /* 0x000f620000100800 */
[----:B------:R-:W-:-:S10]  /*3690*/  @!P1 IMAD.MOV R55, RZ, RZ, -R55 ;  /* 0x000000ffff379224 */ /* 0x000fd400078e0a37 */
[----:B------:R-:W-:Y:S01]  /*36a0*/  @!P5 IMAD.MOV R57, RZ, RZ, -R57 ;  /* 0x000000ffff39d224 */ /* 0x000fe200078e0a39 */
[----:B---3--:R-:W-:Y:S02]  /*36b0*/  ISETP.GE.AND P5, PT, R88, RZ, PT ;  /* 0x000000ff5800720c */ /* 0x008fe40003fa6270 */
[----:B------:R-:W3:Y:S01]  /*36c0*/  LDL R88, [R1+0x798] ;  /* 0x0007980001587983 */ /* 0x000ee20000100800 */
[----:B------:R-:W-:-:S10]  /*36d0*/  @!P4 IMAD.MOV R53, RZ, RZ, -R53 ;  /* 0x000000ffff35c224 */ /* 0x000fd400078e0a35 */
[----:B------:R-:W-:Y:S01]  /*36e0*/  @!P5 IMAD.MOV R52, RZ, RZ, -R52 ;  /* 0x000000ffff34d224 */ /* 0x000fe200078e0a34 */
[----:B------:R-:W-:Y:S02]  /*36f0*/  ISETP.GE.AND P3, PT, R89, RZ, PT ;  /* 0x000000ff5900720c */ /* 0x000fe40003f66270 */
[----:B------:R-:W3:Y:S01]  /*3700*/  LDL R89, [R1+0x794] ;  /* 0x0007940001597983 */ /* 0x000ee20000100800 */
[----:B----4-:R-:W-:-:S10]  /*3710*/  ISETP.GE.AND P1, PT, R90, RZ, PT ;  /* 0x000000ff5a00720c */ /* 0x010fd40003f26270 */
[----:B------:R-:W-:Y:S01]  /*3720*/  @!P3 IMAD.MOV R51, RZ, RZ, -R51 ;  /* 0x000000ffff33b224 */ /* 0x000fe200078e0a33 */
[----:B------:R-:W4:Y:S01]  /*3730*/  LDL R90, [R1+0x79c] ;  /* 0x00079c00015a7983 */ /* 0x000f220000100800 */
[----:B--2---:R-:W-:-:S03]  /*3740*/  ISETP.GE.AND P4, PT, R91, RZ, PT ;  /* 0x000000ff5b00720c */ /* 0x004fc60003f86270 */
[----:B------:R-:W2:Y:S01]  /*3750*/  LDL R91, [R1+0x7a0] ;  /* 0x0007a000015b7983 */ /* 0x000ea20000100800 */
[----:B-----5:R-:W-:Y:S01]  /*3760*/  ISETP.GE.AND P5, PT, R92, RZ, PT ;  /* 0x000000ff5c00720c */ /* 0x020fe20003fa6270 */
[----:B------:R-:W-:Y:S02]  /*3770*/  @!P1 IMAD.MOV R50, RZ, RZ, -R50 ;  /* 0x000000ffff329224 */ /* 0x000fe400078e0a32 */
        /* <DEDUP_REMOVED lines=11> */
[----:B------:R-:W-:Y:S02]  /*3830*/  ISETP.GE.AND P2, PT, R73, RZ, PT ;  /* 0x000000ff4900720c */ /* 0x000fe40003f46270 */
[----:B------:R-:W5:Y:S01]  /*3840*/  LDL R73, [R1+0x7c0] ;  /* 0x0007c00001497983 */ /* 0x000f620000100800 */
[----:B------:R-:W-:Y:S01]  /*3850*/  @!P3 IMAD.MOV R46, RZ, RZ, -R46 ;  /* 0x000000ffff2eb224 */ /* 0x000fe200078e0a2e */
[----:B---3--:R-:W-:Y:S02]  /*3860*/  ISETP.GE.AND P4, PT, R88, RZ, PT ;  /* 0x000000ff5800720c */ /* 0x008fe40003f86270 */
[----:B------:R-:W3:Y:S01]  /*3870*/  LDL R88, [R1+0x7c4] ;  /* 0x0007c40001587983 */ /* 0x000ee20000100800 */
[----:B------:R-:W-:-:S06]  /*3880*/  @!P1 IMAD.MOV R45, RZ, RZ, -R45 ;  /* 0x000000ffff2d9224 */ /* 0x000fcc00078e0a2d */
[----:B------:R-:W-:-:S04]  /*3890*/  @!P2 IMAD.MOV R44, RZ, RZ, -R44 ;  /* 0x000000ffff2ca224 */ /* 0x000fc800078e0a2c */
[----:B------:R-:W-:Y:S01]  /*38a0*/  @!P4 IMAD.MOV R43, RZ, RZ, -R43 ;  /* 0x000000ffff2bc224 */ /* 0x000fe200078e0a2b */
[----:B------:R-:W-:Y:S02]  /*38b0*/  ISETP.GE.AND P5, PT, R89, RZ, PT ;  /* 0x000000ff5900720c */ /* 0x000fe40003fa6270 */
[----:B------:R-:W3:Y:S11]  /*38c0*/  LDL R89, [R1+0x7cc] ;  /* 0x0007cc0001597983 */ /* 0x000ef60000100800 */
[----:B------:R-:W-:Y:S01]  /*38d0*/  @!P5 IMAD.MOV R42, RZ, RZ, -R42 ;  /* 0x000000ffff2ad224 */ /* 0x000fe200078e0a2a */
[----:B----4-:R-:W-:-:S02]  /*38e0*/  ISETP.GE.AND P3, PT, R90, RZ, PT ;  /* 0x000000ff5a00720c */ /* 0x010fc40003f66270 */
[----:B------:R-:W4:Y:S01]  /*38f0*/  LDL R90, [R1+0x7d0] ;  /* 0x0007d000015a7983 */ /* 0x000f220000100800 */
[----:B--2---:R-:W-:-:S03]  /*3900*/  ISETP.GE.AND P1, PT, R91, RZ, PT ;  /* 0x000000ff5b00720c */ /* 0x004fc60003f26270 */
[----:B------:R-:W2:Y:S01]  /*3910*/  LDL R91, [R1+0x7c8] ;  /* 0x0007c800015b7983 */ /* 0x000ea20000100800 */
[----:B-----5:R-:W-:-:S03]  /*3920*/  ISETP.GE.AND P2, PT, R92, RZ, PT ;  /* 0x000000ff5c00720c */ /* 0x020fc60003f46270 */
[----:B------:R-:W5:Y:S01]  /*3930*/  LDL R92, [R1+0x7b4] ;  /* 0x0007b400015c7983 */ /* 0x000f620000100800 */
[----:B------:R-:W-:-:S03]  /*3940*/  ISETP.GE.AND P4, PT, R93, RZ, PT ;  /* 0x000000ff5d00720c */ /* 0x000fc60003f86270 */
[----:B------:R-:W5:Y:S01]  /*3950*/  LDL R93, [R1+0x7b0] ;  /* 0x0007b000015d7983 */ /* 0x000f620000100800 */
[----:B------:R-:W-:-:S03]  /*3960*/  ISETP.GE.AND P5, PT, R3, RZ, PT ;  /* 0x000000ff0300720c */ /* 0x000fc60003fa6270 */
[----:B------:R-:W5:Y:S01]  /*3970*/  LDL R3, [R1+0x7a4] ;  /* 0x0007a40001037983 */ /* 0x000f620000100800 */
[----:B------:R-:W-:Y:S01]  /*3980*/  ISETP.GT.U32.AND P0, PT, R7, R5, PT ;  /* 0x000000050700720c */ /* 0x000fe20003f04070 */
[----:B------:R-:W-:Y:S01]  /*3990*/  @!P3 IMAD.MOV R41, RZ, RZ, -R41 ;  /* 0x000000ffff29b224 */ /* 0x000fe200078e0a29 */
[----:B------:R-:W-:Y:S01]  /*39a0*/  ISETP.GE.AND P3, PT, R72, RZ, PT ;  /* 0x000000ff4800720c */ /* 0x000fe20003f66270 */
[----:B------:R-:W-:Y:S01]  /*39b0*/  @!P1 IMAD.MOV R40, RZ, RZ, -R40 ;  /* 0x000000ffff289224 */ /* 0x000fe200078e0a28 */
[----:B------:R-:W-:Y:S01]  /*39c0*/  R2UR UR10, R71 ;  /* 0x00000000470a72ca */ /* 0x000fe200000e0000 */
[----:B------:R-:W-:Y:S01]  /*39d0*/  @!P2 IMAD.MOV R39, RZ, RZ, -R39 ;  /* 0x000000ffff27a224 */ /* 0x000fe200078e0a27 */
[----:B------:R-:W5:Y:S01]  /*39e0*/  LDL R71, [R1+0x78c] ;  /* 0x00078c0001477983 */ /* 0x000f620000100800 */
[----:B------:R-:W-:-:S03]  /*39f0*/  @!P4 IMAD.MOV R38, RZ, RZ, -R38 ;  /* 0x000000ffff26c224 */ /* 0x000fc600078e0a26 */
[----:B------:R-:W5:Y:S01]  /*3a00*/  LDL R72, [R1+0x780] ;  /* 0x0007800001487983 */ /* 0x000f620000100800 */
[----:B------:R-:W-:Y:S02]  /*3a10*/  ISETP.GE.AND P1, PT, R73, RZ, PT ;  /* 0x000000ff4900720c */ /* 0x000fe40003f26270 */
[----:B------:R-:W-:Y:S01]  /*3a20*/  @!P0 IMAD.IADD R5, R5, 0x1, -R7 ;  /* 0x0000000105058824 */ /* 0x000fe200078e0a07 */
[----:B------:R-:W5:Y:S01]  /*3a30*/  LDL R73, [R1+0x76c] ;  /* 0x00076c0001497983 */ /* 0x000f620000100800 */
[----:B------:R-:W-:-:S03]  /*3a40*/  @!P5 IMAD.MOV R37, RZ, RZ, -R37 ;  /* 0x000000ffff25d224 */ /* 0x000fc600078e0a25 */
[----:B------:R-:W5:Y:S01]  /*3a50*/  LDL R7, [R1+0x790] ;  /* 0x0007900001077983 */ /* 0x000f620000100800 */
[----:B---3--:R-:W-:Y:S01]  /*3a60*/  ISETP.GE.AND P2, PT, R88, RZ, PT ;  /* 0x000000ff5800720c */ /* 0x008fe20003f46270 */
[----:B------:R-:W-:Y:S02]  /*3a70*/  @!P3 IMAD.MOV R36, RZ, RZ, -R36 ;  /* 0x000000ffff24b224 */ /* 0x000fe400078e0a24 */
[----:B------:R-:W3:Y:S02]  /*3a80*/  LDL.LU R88, [R1+0x7f0] ;  /* 0x0007f00001587983 */ /* 0x000ee40000300800 */
[----:B------:R-:W-:-:S08]  /*3a90*/  @!P1 IMAD.MOV R35, RZ, RZ, -R35 ;  /* 0x000000ffff239224 */ /* 0x000fd000078e0a23 */
[----:B------:R-:W-:Y:S01]  /*3aa0*/  @!P2 IMAD.MOV R34, RZ, RZ, -R34 ;  /* 0x000000ffff22a224 */ /* 0x000fe200078e0a22 */
[----:B------:R-:W-:Y:S02]  /*3ab0*/  ISETP.GE.AND P4, PT, R89, RZ, PT ;  /* 0x000000ff5900720c */ /* 0x000fe40003f86270 */
[----:B------:R-:W3:Y:S11]  /*3ac0*/  LDL.LU R89, [R1+0x7ec] ;  /* 0x0007ec0001597983 */ /* 0x000ef60000300800 */
[----:B------:R-:W-:Y:S01]  /*3ad0*/  @!P4 IMAD.MOV R33, RZ, RZ, -R33 ;  /* 0x000000ffff21c224 */ /* 0x000fe200078e0a21 */
[----:B----4-:R-:W-:-:S02]  /*3ae0*/  ISETP.GE.AND P5, PT, R90, RZ, PT ;  /* 0x000000ff5a00720c */ /* 0x010fc40003fa6270 */
[----:B------:R-:W4:Y:S01]  /*3af0*/  LDL.LU R90, [R1+0x7e8] ;  /* 0x0007e800015a7983 */ /* 0x000f220000300800 */
[----:B--2---:R-:W-:-:S03]  /*3b00*/  ISETP.GE.AND P3, PT, R91, RZ, PT ;  /* 0x000000ff5b00720c */ /* 0x004fc60003f66270 */
[----:B------:R-:W2:Y:S01]  /*3b10*/  LDL.LU R91, [R1+0x7e4] ;  /* 0x0007e400015b7983 */ /* 0x000ea20000300800 */
[----:B-----5:R-:W-:-:S03]  /*3b20*/  ISETP.GE.AND P1, PT, R92, RZ, PT ;  /* 0x000000ff5c00720c */ /* 0x020fc60003f26270 */
[----:B------:R-:W5:Y:S01]  /*3b30*/  LDL.LU R92, [R1+0x7e0] ;  /* 0x0007e000015c7983 */ /* 0x000f620000300800 */
[----:B------:R-:W-:-:S03]  /*3b40*/  ISETP.GE.AND P2, PT, R93, RZ, PT ;  /* 0x000000ff5d00720c */ /* 0x000fc60003f46270 */
[----:B------:R-:W2:Y:S01]  /*3b50*/  LDL.LU R93, [R1+0x7dc] ;  /* 0x0007dc00015d7983 */ /* 0x000ea20000300800 */
[----:B------:R-:W-:-:S03]  /*3b60*/  ISETP.GE.AND P4, PT, R3, RZ, PT ;  /* 0x000000ff0300720c */ /* 0x000fc60003f86270 */
[----:B------:R-:W2:Y:S10]  /*3b70*/  LDL.LU R3, [R1+0x7d8] ;  /* 0x0007d80001037983 */ /* 0x000eb40000300800 */
[----:B------:R-:W-:-:S02]  /*3b80*/  @!P4 IMAD.MOV R28, RZ, RZ, -R28 ;  /* 0x000000ffff1cc224 */ /* 0x000fc400078e0a1c */
[----:B------:R-:W-:Y:S01]  /*3b90*/  @!P2 IMAD.MOV R29, RZ, RZ, -R29 ;  /* 0x000000ffff1da224 */ /* 0x000fe200078e0a1d */
[----:B------:R-:W-:-:S13]  /*3ba0*/  ISETP.GE.AND P2, PT, R73, RZ, PT ;  /* 0x000000ff4900720c */ /* 0x000fda0003f46270 */
[----:B------:R-:W-:Y:S01]  /*3bb0*/  @!P2 IMAD.MOV R24, RZ, RZ, -R24 ;  /* 0x000000ffff18a224 */ /* 0x000fe200078e0a18 */
[----:B--2---:R-:W-:Y:S02]  /*3bc0*/  ISETP.GE.AND P4, PT, R3, RZ, PT ;  /* 0x000000ff0300720c */ /* 0x004fe40003f86270 */
[----:B------:R-:W2:Y:S01]  /*3bd0*/  LDL.LU R3, [R1+0x7d4] ;  /* 0x0007d40001037983 */ /* 0x000ea20000300800 */
[----:B----4-:R-:W-:-:S13]  /*3be0*/  ISETP.GE.AND P2, PT, R90, RZ, PT ;  /* 0x000000ff5a00720c */ /* 0x010fda0003f46270 */
[----:B------:R-:W-:Y:S01]  /*3bf0*/  @!P2 IMAD.MOV R19, RZ, RZ, -R19 ;  /* 0x000000ffff13a224 */ /* 0x000fe200078e0a13 */
[----:B------:R-:W-:Y:S01]  /*3c00*/  ISETP.GE.AND P2, PT, R85, RZ, PT ;  /* 0x000000ff5500720c */ /* 0x000fe20003f46270 */
[----:B------:R-:W-:Y:S01]  /*3c10*/  @!P5 IMAD.MOV R32, RZ, RZ, -R32 ;  /* 0x000000ffff20d224 */ /* 0x000fe200078e0a20 */
[----:B------:R-:W-:Y:S01]  /*3c20*/  ISETP.GE.AND P5, PT, R7, RZ, PT ;  /* 0x000000ff0700720c */ /* 0x000fe20003fa6270 */
[----:B------:R-:W-:Y:S01]  /*3c30*/  @!P1 IMAD.MOV R30, RZ, RZ, -R30 ;  /* 0x000000ffff1e9224 */ /* 0x000fe200078e0a1e */
[----:B------:R-:W-:Y:S01]  /*3c40*/  ISETP.GE.AND P1, PT, R72, RZ, PT ;  /* 0x000000ff4800720c */ /* 0x000fe20003f26270 */
[----:B------:R-:W-:-:S08]  /*3c50*/  @!P3 IMAD.MOV R31, RZ, RZ, -R31 ;  /* 0x000000ffff1fb224 */ /* 0x000fd000078e0a1f */
[----:B------:R-:W-:Y:S01]  /*3c60*/  @!P2 IMAD.MOV R14, RZ, RZ, -R14 ;  /* 0x000000ffff0ea224 */ /* 0x000fe200078e0a0e */
[----:B------:R-:W-:Y:S01]  /*3c70*/  ISETP.GE.AND P2, PT, R80, RZ, PT ;  /* 0x000000ff5000720c */ /* 0x000fe20003f46270 */
[----:B------:R-:W-:Y:S01]  /*3c80*/  @!P6 IMAD.MOV R67, RZ, RZ, -R67 ;  /* 0x000000ffff43e224 */ /* 0x000fe200078e0a43 */
[----:B------:R-:W-:Y:S01]  /*3c90*/  ISETP.GE.AND P3, PT, R71, RZ, PT ;  /* 0x000000ff4700720c */ /* 0x000fe20003f66270 */
[----:B------:R-:W-:Y:S01]  /*3ca0*/  @!P5 IMAD.MOV R27, RZ, RZ, -R27 ;  /* 0x000000ffff1bd224 */ /* 0x000fe200078e0a1b */
[----:B------:R-:W-:Y:S01]  /*3cb0*/  ISETP.GE.AND P5, PT, R93, RZ, PT ;  /* 0x000000ff5d00720c */ /* 0x000fe20003fa6270 */
[----:B------:R-:W-:Y:S01]  /*3cc0*/  @!P1 IMAD.MOV R25, RZ, RZ, -R25 ;  /* 0x000000ffff199224 */ /* 0x000fe200078e0a19 */
[----:B------:R-:W4:Y:S07]  /*3cd0*/  LDC R7, c[0x0][0x3a0] ;  /* 0x0000e800ff077b82 */ /* 0x000f2e0000000800 */
[----:B------:R-:W-:Y:S01]  /*3ce0*/  @!P2 IMAD.MOV R9, RZ, RZ, -R9 ;  /* 0x000000ffff09a224 */ /* 0x000fe200078e0a09 */
[----:B------:R-:W-:Y:S01]  /*3cf0*/  ISETP.GE.AND P1, PT, R91, RZ, PT ;  /* 0x000000ff5b00720c */ /* 0x000fe20003f26270 */
[----:B------:R-:W-:Y:S01]  /*3d00*/  @!P3 IMAD.MOV R26, RZ, RZ, -R26 ;  /* 0x000000ffff1ab224 */ /* 0x000fe200078e0a1a */
[----:B-----5:R-:W-:Y:S01]  /*3d10*/  ISETP.GE.AND P3, PT, R92, RZ, PT ;  /* 0x000000ff5c00720c */ /* 0x020fe20003f66270 */
[----:B------:R-:W-:Y:S01]  /*3d20*/  @!P4 IMAD.MOV R23, RZ, RZ, -R23 ;  /* 0x000000ffff17c224 */ /* 0x000fe200078e0a17 */
[----:B---3--:R-:W-:Y:S01]  /*3d30*/  ISETP.GE.AND P4, PT, R89, RZ, PT ;  /* 0x000000ff5900720c */ /* 0x008fe20003f86270 */
[----:B------:R-:W-:Y:S01]  /*3d40*/  @!P5 IMAD.MOV R22, RZ, RZ, -R22 ;  /* 0x000000ffff16d224 */ /* 0x000fe200078e0a16 */
[----:B------:R-:W-:-:S07]  /*3d50*/  ISETP.GE.AND P5, PT, R88, RZ, PT ;  /* 0x000000ff5800720c */ /* 0x000fce0003fa6270 */
[----:B------:R-:W-:Y:S01]  /*3d60*/  @!P1 IMAD.MOV R20, RZ, RZ, -R20 ;  /* 0x000000ffff149224 */ /* 0x000fe200078e0a14 */
[----:B------:R-:W-:Y:S01]  /*3d70*/  ISETP.GE.AND P1, PT, R86, RZ, PT ;  /* 0x000000ff5600720c */ /* 0x000fe20003f26270 */
[----:B------:R-:W-:Y:S01]  /*3d80*/  @!P3 IMAD.MOV R21, RZ, RZ, -R21 ;  /* 0x000000ffff15b224 */ /* 0x000fe200078e0a15 */
[----:B------:R-:W-:Y:S01]  /*3d90*/  ISETP.GE.AND P3, PT, R87, RZ, PT ;  /* 0x000000ff5700720c */ /* 0x000fe20003f66270 */
[----:B------:R-:W-:Y:S01]  /*3da0*/  @!P4 IMAD.MOV R18, RZ, RZ, -R18 ;  /* 0x000000ffff12c224 */ /* 0x000fe200078e0a12 */
[----:B------:R-:W-:Y:S01]  /*3db0*/  ISETP.GE.AND P4, PT, R84, RZ, PT ;  /* 0x000000ff5400720c */ /* 0x000fe20003f86270 */
        /* <DEDUP_REMOVED lines=13> */
[----:B------:R-:W-:Y:S02]  /*3e90*/  ISETP.GE.AND P3, PT, R77, RZ, PT ;  /* 0x000000ff4d00720c */ /* 0x000fe40003f66270 */
[----:B-1----:R-:W-:Y:S02]  /*3ea0*/  R2UR UR8, R69 ;  /* 0x00000000450872ca */ /* 0x002fe400000e0000 */
[----:B------:R-:W1:Y:S01]  /*3eb0*/  LDC.64 R68, c[0x0][0x3a8] ;  /* 0x0000ea00ff447b82 */ /* 0x000e620000000a00 */
[----:B------:R-:W-:Y:S01]  /*3ec0*/  @!P4 IMAD.MOV R8, RZ, RZ, -R8 ;  /* 0x000000ffff08c224 */ /* 0x000fe200078e0a08 */
[----:B------:R-:W-:Y:S01]  /*3ed0*/  ISETP.GE.AND P6, PT, R75, RZ, PT ;  /* 0x000000ff4b00720c */ /* 0x000fe20003fc6270 */
[----:B------:R-:W-:Y:S01]  /*3ee0*/  @!P5 IMAD.MOV R6, RZ, RZ, -R6 ;  /* 0x000000ffff06d224 */ /* 0x000fe200078e0a06 */
[----:B------:R-:W-:-:S03]  /*3ef0*/  ISETP.NE.AND P0, PT, R2, RZ, PT ;  /* 0x000000ff0200720c */ /* 0x000fc60003f05270 */
[----:B------:R-:W-:Y:S02]  /*3f00*/  @!P1 IMAD.MOV R5, RZ, RZ, -R5 ;  /* 0x000000ffff059224 */ /* 0x000fe400078e0a05 */
[----:B------:R-:W-:-:S06]  /*3f10*/  @!P3 IMAD.MOV R4, RZ, RZ, -R4 ;  /* 0x000000ffff04b224 */ /* 0x000fcc00078e0a04 */
[----:B------:R-:W-:Y:S02]  /*3f20*/  @!P6 IMAD.MOV R0, RZ, RZ, -R0 ;  /* 0x000000ffff00e224 */ /* 0x000fe400078e0a00 */
[----:B------:R-:W-:Y:S01]  /*3f30*/  @!P0 LOP3.LUT R0, RZ, R2, RZ, 0x33, !PT ;  /* 0x00000002ff008212 */ /* 0x000fe200078e33ff */
[----:B----4-:R-:W-:-:S05]  /*3f40*/  VIADD R2, R7, 0xffffff82 ;  /* 0xffffff8207027836 */ /* 0x010fca0000000000 */
[----:B------:R-:W-:Y:S01]  /*3f50*/  ISETP.GE.U32.AND P4, PT, R2, 0x7fffff03, PT ;  /* 0x7fffff030200780c */ /* 0x000fe20003f86070 */
[----:B------:R-:W-:Y:S02]  /*3f60*/  VIADD R2, R7, 0xffffff83 ;  /* 0xffffff8307027836 */ /* 0x000fe40000000000 */
[----:B0-----:R-:W-:-:S03]  /*3f70*/  IMAD R0, R0, UR4, RZ ;  /* 0x0000000400007c24 */ /* 0x001fc6000f8e02ff */
[----:B------:R-:W-:Y:S02]  /*3f80*/  ISETP.GE.U32.AND P1, PT, R2, 0x7fffff04, PT ;  /* 0x7fffff040200780c */ /* 0x000fe40003f26070 */
[----:B--2---:R-:W-:Y:S02]  /*3f90*/  ISETP.NE.AND P2, PT, R3, RZ, PT ;  /* 0x000000ff0300720c */ /* 0x004fe40003f45270 */
[----:B------:R-:W-:-:S04]  /*3fa0*/  LOP3.LUT R3, RZ, R3, RZ, 0x33, !PT ;  /* 0x00000003ff037212 */ /* 0x000fc800078e33ff */
[C---:B------:R-:W-:Y:S02]  /*3fb0*/  SEL R71, R3.reuse, R70, !P2 ;  /* 0x0000004603477207 */ /* 0x040fe40005000000 */
[C---:B------:R-:W-:Y:S02]  /*3fc0*/  SEL R70, R3.reuse, R67, !P2 ;  /* 0x0000004303467207 */ /* 0x040fe40005000000 */
[C---:B------:R-:W-:Y:S02]  /*3fd0*/  SEL R67, R3.reuse, R66, !P2 ;  /* 0x0000004203437207 */ /* 0x040fe40005000000 */
[C---:B------:R-:W-:Y:S01]  /*3fe0*/  SEL R66, R3.reuse, R65, !P2 ;  /* 0x0000004103427207 */ /* 0x040fe20005000000 */
[----:B------:R-:W-:Y:S01]  /*3ff0*/  STL [R1+0xac], R71 ;  /* 0x0000ac4701007387 */ /* 0x000fe20000100800 */
[C---:B------:R-:W-:Y:S02]  /*4000*/  SEL R65, R3.reuse, R64, !P2 ;  /* 0x0000004003417207 */ /* 0x040fe40005000000 */
[C---:B------:R-:W-:Y:S01]  /*4010*/  SEL R64, R3.reuse, R63, !P2 ;  /* 0x0000003f03407207 */ /* 0x040fe20005000000 */
[----:B------:R0:W-:Y:S01]  /*4020*/  STL [R1+0xb0], R70 ;  /* 0x0000b04601007387 */ /* 0x0001e20000100800 */
[----:B------:R-:W-:-:S02]  /*4030*/  SEL R63, R3, R62, !P2 ;  /* 0x0000003e033f7207 */ /* 0x000fc40005000000 */
[C---:B------:R-:W-:Y:S01]  /*4040*/  SEL R62, R3.reuse, R61, !P2 ;  /* 0x0000003d033e7207 */ /* 0x040fe20005000000 */
[----:B------:R2:W-:Y:S01]  /*4050*/  STL [R1+0xb4], R67 ;  /* 0x0000b44301007387 */ /* 0x0005e20000100800 */
[C---:B------:R-:W-:Y:S02]  /*4060*/  SEL R61, R3.reuse, R60, !P2 ;  /* 0x0000003c033d7207 */ /* 0x040fe40005000000 */
[C---:B------:R-:W-:Y:S01]  /*4070*/  SEL R60, R3.reuse, R59, !P2 ;  /* 0x0000003b033c7207 */ /* 0x040fe20005000000 */
[----:B------:R2:W-:Y:S01]  /*4080*/  STL [R1+0xbc], R66 ;  /* 0x0000bc4201007387 */ /* 0x0005e20000100800 */
[----:B------:R-:W-:-:S03]  /*4090*/  SEL R59, R3, R58, !P2 ;  /* 0x0000003a033b7207 */ /* 0x000fc60005000000 */
        /* <DEDUP_REMOVED lines=106> */
[----:B------:R2:W-:Y:S04]  /*4740*/  STL [R1+0x194], R12 ;  /* 0x0001940c01007387 */ /* 0x0005e80000100800 */
[----:B------:R2:W-:Y:S04]  /*4750*/  STL [R1+0x198], R11 ;  /* 0x0001980b01007387 */ /* 0x0005e80000100800 */
[----:B------:R2:W-:Y:S01]  /*4760*/  STL [R1+0x19c], R10 ;  /* 0x00019c0a01007387 */ /* 0x0005e20000100800 */
[----:B------:R-:W-:-:S03]  /*4770*/  VIADD R3, R7, 0xffffff80 ;  /* 0xffffff8007037836 */ /* 0x000fc60000000000 */
[----:B------:R2:W-:Y:S04]  /*4780*/  STL [R1+0x1a0], R9 ;  /* 0x0001a00901007387 */ /* 0x0005e80000100800 */
[----:B------:R2:W-:Y:S04]  /*4790*/  STL [R1+0x1a4], R8 ;  /* 0x0001a40801007387 */ /* 0x0005e80000100800 */
[----:B------:R2:W-:Y:S04]  /*47a0*/  STL [R1+0x1a8], R6 ;  /* 0x0001a80601007387 */ /* 0x0005e80000100800 */
[----:B------:R2:W-:Y:S01]  /*47b0*/  STL [R1+0x1ac], R5 ;  /* 0x0001ac0501007387 */ /* 0x0005e20000100800 */
[----:B------:R-:W-:Y:S01]  /*47c0*/  ISETP.GE.U32.AND P3, PT, R3, 0x7fffff01, PT ;  /* 0x7fffff010300780c */ /* 0x000fe20003f66070 */
[----:B-1----:R-:W-:-:S02]  /*47d0*/  IMAD R3, R74, R69, RZ ;  /* 0x000000454a037224 */ /* 0x002fc400078e02ff */
[----:B------:R-:W-:-:S03]  /*47e0*/  VIADD R4, R7, 0xffffff81 ;  /* 0xffffff8107047836 */ /* 0x000fc60000000000 */
[----:B0-----:R-:W-:Y:S02]  /*47f0*/  LEA R70, P6, R3, UR14, 0x1 ;  /* 0x0000000e03467c11 */ /* 0x001fe4000f8c08ff */
[----:B------:R-:W-:Y:S01]  /*4800*/  ISETP.GE.U32.AND P0, PT, R4, 0x7fffff02, PT ;  /* 0x7fffff020400780c */ /* 0x000fe20003f06070 */
[----:B------:R-:W-:Y:S01]  /*4810*/  VIADD R4, R7, 0xffffff84 ;  /* 0xffffff8407047836 */ /* 0x000fe20000000000 */
[----:B------:R-:W-:Y:S02]  /*4820*/  LEA.HI.X.SX32 R3, R3, UR15, 0x1, P6 ;  /* 0x0000000f03037c11 */ /* 0x000fe4000b0f0eff */
[----:B------:R-:W-:Y:S02]  /*4830*/  LEA R2, P6, R0, UR12, 0x1 ;  /* 0x0000000c00027c11 */ /* 0x000fe4000f8c08ff */
[----:B------:R-:W-:Y:S02]  /*4840*/  ISETP.GE.U32.AND P5, PT, R4, 0x7fffff05, PT ;  /* 0x7fffff050400780c */ /* 0x000fe40003fa6070 */
[----:B------:R-:W-:-:S02]  /*4850*/  ISETP.NE.U32.AND P2, PT, R74, RZ, PT ;  /* 0x000000ff4a00720c */ /* 0x000fc40003f45070 */
[----:B------:R-:W-:Y:S01]  /*4860*/  LEA.HI.X.SX32 R0, R0, UR13, 0x1, P6 ;  /* 0x0000000d00007c11 */ /* 0x000fe2000b0f0eff */
[----:B--2---:R-:W-:Y:S10]  /*4870*/  BRA.U UP0, `(.L_x_5) ;  /* 0x0000000100187547 */ /* 0x004ff4000b800000 */
[----:B------:R-:W-:Y:S01]  /*4880*/  ELECT P6, URZ, PT ;  /* 0x0000000000ff782f */ /* 0x000fe200038c0000 */
[----:B------:R-:W-:Y:S01]  /*4890*/  IMAD.MOV.U32 R4, RZ, RZ, 0x1 ;  /* 0x00000001ff047424 */ /* 0x000fe200078e00ff */
[----:B------:R-:W-:Y:S01]  /*48a0*/  UMOV UR4, 0x40 ;  /* 0x0000004000047882 */ /* 0x000fe20000000000 */
[----:B------:R-:W-:Y:S01]  /*48b0*/  UVIRTCOUNT.DEALLOC.SMPOOL 0x80 ;  /* 0x000000800000784c */ /* 0x000fe20000000000 */
[----:B------:R-:W-:-:S09]  /*48c0*/  ULEA UR4, UR5, UR4, 0x18 ;  /* 0x0000000405047291 */ /* 0x000fd2000f8ec0ff */
[----:B------:R0:W-:Y:S03]  /*48d0*/  @P6 STS.U8 [UR4], R4 ;  /* 0x00000004ff006988 */ /* 0x0001e60008000004 */
.L_x_5:
[----:B------:R-:W-:Y:S01]  /*48e0*/  UIADD3 UR10, UPT, UPT, UR8, UR10, URZ ;  /* 0x0000000a080a7290 */ /* 0x000fe2000fffe0ff */
[C---:B------:R-:W-:Y:S01]  /*48f0*/  IMAD R6, R68.reuse, 0xfe, RZ ;  /* 0x000000fe44067824 */ /* 0x040fe200078e02ff */
[----:B------:R-:W-:Y:S01]  /*4900*/  VOTEU.ALL UP1, P2 ;  /* 0x0000000000ff7886 */ /* 0x000fe20001020000 */
[----:B------:R-:W-:Y:S01]  /*4910*/  UIADD3 UR6, UPT, UPT, UR9, 0x8000, URZ ;  /* 0x0000800009067890 */ /* 0x000fe2000fffe0ff */
[C---:B------:R-:W-:Y:S01]  /*4920*/  IMAD R5, R68.reuse, 0x7f, RZ ;  /* 0x0000007f44057824 */ /* 0x040fe200078e02ff */
[----:B------:R-:W-:Y:S01]  /*4930*/  VOTEU.ALL UP2, P2 ;  /* 0x0000000000ff7886 */ /* 0x000fe20001040000 */
[----:B0-----:R-:W-:Y:S01]  /*4940*/  IMAD R4, R68, 0xfc, RZ ;  /* 0x000000fc44047824 */ /* 0x001fe200078e02ff */
[----:B------:R-:W-:-:S04]  /*4950*/  @!UP1 UIADD3 UR4, UPT, UPT, -UR7, 0x100000, URZ ;  /* 0x0010000007049890 */ /* 0x000fc8000fffe1ff */
[----:B------:R-:W-:Y:S02]  /*4960*/  @!UP1 USHF.L.U32 UR5, UR4, 0xb, URZ ;  /* 0x0000000b04059899 */ /* 0x000fe400080006ff */
[----:B------:R-:W-:Y:S01]  /*4970*/  @!UP1 USHF.L.U32 UR4, UR4, 0x1, URZ ;  /* 0x0000000104049899 */ /* 0x000fe200080006ff */
[----:B------:R0:W-:Y:S01]  /*4980*/  STL [R1+0x800], R48 ;  /* 0x0008003001007387 */ /* 0x0001e20000100800 */
[----:B------:R-:W-:Y:S01]  /*4990*/  IADD3 R6, P6, PT, R6, R2, RZ ;  /* 0x0000000206067210 */ /* 0x000fe20007fde0ff */
[----:B------:R-:W-:Y:S01]  /*49a0*/  IMAD R8, R68, 0x7e, RZ ;  /* 0x0000007e44087824 */ /* 0x000fe200078e02ff */
[----:B------:R-:W-:Y:S01]  /*49b0*/  PRMT R10, RZ, 0x7610, R10 ;  /* 0x00007610ff0a7816 */ /* 0x000fe2000000000a */
[----:B------:R-:W-:Y:S01]  /*49c0*/  STTM.x64 tmem[UR10], RZ ;  /* 0x000000ff000079ed */ /* 0x000fe2000834000a */
[----:B------:R-:W1:Y:S02]  /*49d0*/  FENCE.VIEW.ASYNC.T ;  /* 0x00000000000073c6 */ /* 0x000e640000000200 */
[----:B-1----:R-:W-:Y:S01]  /*49e0*/  BAR.SYNC.DEFER_BLOCKING 0x0 ;  /* 0x0000000000007b1d */ /* 0x002fe20000010000 */
[----:B------:R-:W-:Y:S01]  /*49f0*/  LEA.HI.X.SX32 R5, R5, R0, 0x1, P6 ;  /* 0x0000000005057211 */ /* 0x000fe200030f0eff */
[----:B------:R-:W-:Y:S01]  /*4a00*/  VIADD R9, R7, 0xffffff85 ;  /* 0xffffff8507097836 */ /* 0x000fe20000000000 */
[----:B0-----:R-:W-:Y:S01]  /*4a10*/  IADD3 R48, P6, PT, R4, R2, RZ ;  /* 0x0000000204307210 */ /* 0x001fe20007fde0ff */
[----:B------:R-:W-:Y:S01]  /*4a20*/  @!P3 IMAD.MOV.U32 R4, RZ, RZ, R6 ;  /* 0x000000ffff04b224 */ /* 0x000fe200078e0006 */
[----:B------:R-:W-:Y:S01]  /*4a30*/  PRMT R11, RZ, 0x7610, R11 ;  /* 0x00007610ff0b7816 */ /* 0x000fe2000000000b */
[----:B------:R-:W0:Y:S01]  /*4a40*/  LDCU UR11, c[0x0][0x3b0] ;  /* 0x00007600ff0b77ac */ /* 0x000e220008000800 */
[----:B------:R1:W-:Y:S01]  /*4a50*/  STL [R1+0x7fc], R47 ;  /* 0x0007fc2f01007387 */ /* 0x0003e20000100800 */
[----:B------:R-:W-:-:S02]  /*4a60*/  PRMT R12, RZ, 0x7610, R12 ;  /* 0x00007610ff0c7816 */ /* 0x000fc4000000000c */
[----:B------:R-:W-:Y:S01]  /*4a70*/  PRMT R13, RZ, 0x7610, R13 ;  /* 0x00007610ff0d7816 */ /* 0x000fe2000000000d */
[----:B------:R-:W-:Y:S01]  /*4a80*/  STL [R1+0x7f8], R46 ;  /* 0x0007f82e01007387 */ /* 0x000fe20000100800 */
[----:B------:R-:W-:Y:S01]  /*4a90*/  PRMT R14, RZ, 0x7610, R14 ;  /* 0x00007610ff0e7816 */ /* 0x000fe2000000000e */
[----:B------:R-:W2:Y:S02]  /*4aa0*/  LDCU UR12, c[0x0][0x3b0] ;  /* 0x00007600ff0c77ac */ /* 0x000ea40008000800 */
[----:B------:R-:W-:Y:S01]  /*4ab0*/  STL [R1+0x7f4], R45 ;  /* 0x0007f42d01007387 */ /* 0x000fe20000100800 */
[----:B-1----:R-:W-:Y:S01]  /*4ac0*/  PRMT R47, RZ, 0x7610, R47 ;  /* 0x00007610ff2f7816 */ /* 0x002fe2000000002f */
[----:B------:R-:W1:Y:S02]  /*4ad0*/  LDCU UR13, c[0x0][0x3b0] ;  /* 0x00007600ff0d77ac */ /* 0x000e640008000800 */
[----:B------:R-:W-:Y:S01]  /*4ae0*/  STL [R1+0x7f0], R44 ;  /* 0x0007f02c01007387 */ /* 0x000fe20000100800 */
[----:B------:R-:W-:-:S02]  /*4af0*/  PRMT R15, RZ, 0x7610, R15 ;  /* 0x00007610ff0f7816 */ /* 0x000fc4000000000f */
[----:B------:R-:W-:Y:S01]  /*4b00*/  PRMT R17, RZ, 0x7610, R17 ;  /* 0x00007610ff117816 */ /* 0x000fe20000000011 */
[----:B------:R-:W3:Y:S02]  /*4b10*/  FENCE.VIEW.ASYNC.S ;  /* 0x00000000000073c6 */ /* 0x000ee40000000000 */
[----:B---3--:R3:W4:Y:S02]  /*4b20*/  @!UP2 SYNCS.EXCH.64 URZ, [UR6], UR4 ;  /* 0x0000000406ffa5b2 */ /* 0x0087240008000100 */
[----:B----4-:R-:W-:Y:S01]  /*4b30*/  BAR.SYNC.DEFER_BLOCKING 0x0 ;  /* 0x0000000000007b1d */ /* 0x010fe20000010000 */
[----:B------:R-:W-:Y:S02]  /*4b40*/  PRMT R20, RZ, 0x7610, R20 ;  /* 0x00007610ff147816 */ /* 0x000fe40000000014 */
[----:B------:R-:W-:Y:S02]  /*4b50*/  PRMT R31, RZ, 0x7610, R31 ;  /* 0x00007610ff1f7816 */ /* 0x000fe4000000001f */
[----:B------:R-:W-:Y:S01]  /*4b60*/  PRMT R39, RZ, 0x7610, R39 ;  /* 0x00007610ff277816 */ /* 0x000fe20000000027 */
[----:B------:R-:W4:Y:S01]  /*4b70*/  LDCU UR14, c[0x0][0x3b0] ;  /* 0x00007600ff0e77ac */ /* 0x000f220008000800 */
[----:B------:R-:W-:Y:S01]  /*4b80*/  STL [R1+0x7ec], R43 ;  /* 0x0007ec2b01007387 */ /* 0x000fe20000100800 */
[----:B------:R-:W-:Y:S01]  /*4b90*/  PRMT R35, RZ, 0x7610, R35 ;  /* 0x00007610ff237816 */ /* 0x000fe20000000023 */
[----:B------:R-:W0:Y:S02]  /*4ba0*/  LDCU UR15, c[0x0][0x3b0] ;  /* 0x00007600ff0f77ac */ /* 0x000e240008000800 */
        /* <DEDUP_REMOVED lines=9> */
[----:B------:R0:W2:Y:S01]  /*4c40*/  @!P3 LDG.E.U16 R47, desc[UR20][R4.64] ;  /* 0x00000014042fb981 */ /* 0x0000a2000c1e1500 */
[----:B------:R-:W-:Y:S01]  /*4c50*/  PRMT R66, RZ, 0x7610, R66 ;  /* 0x00007610ff427816 */ /* 0x000fe20000000042 */
[----:B------:R-:W0:Y:S02]  /*4c60*/  LDCU UR19, c[0x0][0x3b0] ;  /* 0x00007600ff1377ac */ /* 0x000e240008000800 */
[----:B------:R-:W-:Y:S01]  /*4c70*/  STL [R1+0x7dc], R70 ;  /* 0x0007dc4601007387 */ /* 0x000fe20000100800 */
[----:B------:R-:W-:Y:S01]  /*4c80*/  PRMT R36, RZ, 0x7610, R36 ;  /* 0x00007610ff247816 */ /* 0x000fe20000000024 */
[----:B------:R-:W1:Y:S02]  /*4c90*/  LDCU UR22, c[0x0][0x3b0] ;  /* 0x00007600ff1677ac */ /* 0x000e640008000800 */
        /* <DEDUP_REMOVED lines=9> */
[----:B------:R3:W-:Y:S01]  /*4d30*/  STL [R1+0x6ac], R5 ;  /* 0x0006ac0501007387 */ /* 0x0007e20000100800 */
[----:B0-----:R-:W-:Y:S01]  /*4d40*/  IMAD R4, R68, 0xfa, RZ ;  /* 0x000000fa44047824 */ /* 0x001fe200078e02ff */
[----:B------:R-:W-:Y:S01]  /*4d50*/  PRMT R30, RZ, 0x7610, R30 ;  /* 0x00007610ff1e7816 */ /* 0x000fe2000000001e */
[----:B------:R-:W0:Y:S01]  /*4d60*/  LDCU UR26, c[0x0][0x3b0] ;  /* 0x00007600ff1a77ac */ /* 0x000e220008000800 */
[----:B------:R4:W-:Y:S01]  /*4d70*/  STL [R1+0x6a8], R48 ;  /* 0x0006a83001007387 */ /* 0x0009e20000100800 */
[----:B------:R-:W-:-:S02]  /*4d80*/  PRMT R29, RZ, 0x7610, R29 ;  /* 0x00007610ff1d7816 */ /* 0x000fc4000000001d */
[----:B------:R-:W-:Y:S01]  /*4d90*/  PRMT R28, RZ, 0x7610, R28 ;  /* 0x00007610ff1c7816 */ /* 0x000fe2000000001c */
[----:B------:R-:W0:Y:S01]  /*4da0*/  LDCU UR27, c[0x0][0x3b0] ;  /* 0x00007600ff1b77ac */ /* 0x000e220008000800 */
[----:B---3--:R-:W-:Y:S01]  /*4db0*/  IMAD.MOV.U32 R5, RZ, RZ, R48 ;  /* 0x000000ffff057224 */ /* 0x008fe200078e0030 */
[----:B------:R-:W-:Y:S01]  /*4dc0*/  PRMT R27, RZ, 0x7610, R27 ;  /* 0x00007610ff1b7816 */ /* 0x000fe2000000001b */
[----:B------:R-:W3:Y:S01]  /*4dd0*/  LDCU UR28, c[0x0][0x3b0] ;  /* 0x00007600ff1c77ac */ /* 0x000ee20008000800 */
[----:B----4-:R-:W-:Y:S02]  /*4de0*/  LEA.HI.X.SX32 R48, R8, R0, 0x1, P6 ;  /* 0x0000000008307211 */ /* 0x010fe400030f0eff */
[----:B------:R-:W-:Y:S01]  /*4df0*/  PRMT R26, RZ, 0x7610, R26 ;  /* 0x00007610ff1a7816 */ /* 0x000fe2000000001a */
[----:B------:R-:W4:Y:S02]  /*4e00*/  LDCU UR29, c[0x0][0x3b0] ;  /* 0x00007600ff1d77ac */ /* 0x000f240008000800 */
[----:B------:R-:W-:Y:S01]  /*4e10*/  STL [R1+0x6a4], R48 ;  /* 0x0006a43001007387 */ /* 0x000fe20000100800 */
[----:B------:R-:W-:Y:S01]  /*4e20*/  PRMT R25, RZ, 0x7610, R25 ;  /* 0x00007610ff197816 */ /* 0x000fe20000000019 */
[----:B------:R-:W0:Y:S01]  /*4e30*/  LDCU UR30, c[0x0][0x3b0] ;  /* 0x00007600ff1e77ac */ /* 0x000e220008000800 */
[----:B------:R-:W-:-:S02]  /*4e40*/  PRMT R24, RZ, 0x7610, R24 ;  /* 0x00007610ff187816 */ /* 0x000fc40000000018 */
[----:B------:R-:W-:Y:S01]  /*4e50*/  PRMT R23, RZ, 0x7610, R23 ;  /* 0x00007610ff177816 */ /* 0x000fe20000000017 */
[----:B------:R-:W0:Y:S01]  /*4e60*/  LDCU UR31, c[0x0][0x3b0] ;  /* 0x00007600ff1f77ac */ /* 0x000e220008000800 */
[----:B------:R-:W-:Y:S02]  /*4e70*/  PRMT R22, RZ, 0x7610, R22 ;  /* 0x00007610ff167816 */ /* 0x000fe40000000016 */
[----:B------:R-:W-:Y:S01]  /*4e80*/  PRMT R21, RZ, 0x7610, R21 ;  /* 0x00007610ff157816 */ /* 0x000fe20000000015 */
[----:B------:R-:W0:Y:S01]  /*4e90*/  LDCU UR32, c[0x0][0x3b0] ;  /* 0x00007600ff2077ac */ /* 0x000e220008000800 */
[----:B------:R-:W-:Y:S02]  /*4ea0*/  PRMT R19, RZ, 0x7610, R19 ;  /* 0x00007610ff137816 */ /* 0x000fe40000000013 */
        /* <DEDUP_REMOVED lines=62> */
[----:B------:R-:W-:Y:S01]  /*5290*/  PRMT R49, RZ, 0x7610, R49 ;  /* 0x00007610ff317816 */ /* 0x000fe20000000031 */
[----:B------:R-:W0:Y:S01]  /*52a0*/  LDCU UR54, c[0x0][0x3b0] ;  /* 0x00007600ff3677ac */ /* 0x000e220008000800 */
        /* <DEDUP_REMOVED lines=8> */
[----:B--2---:R2:W-:Y:S02]  /*5330*/  STL [R1+0xa4], R47 ;  /* 0x0000a42f01007387 */ /* 0x0045e40000100800 */
[----:B--2---:R-:W-:Y:S01]  /*5340*/  IADD3 R47, P6, PT, R4, R2, RZ ;  /* 0x00000002042f7210 */ /* 0x004fe20007fde0ff */
[----:B------:R-:W-:-:S02]  /*5350*/  IMAD.MOV.U32 R4, RZ, RZ, R48 ;  /* 0x000000ffff047224 */ /* 0x000fc400078e0030 */
[----:B------:R-:W-:Y:S01]  /*5360*/  IMAD R6, R68, 0x7d, RZ ;  /* 0x0000007d44067824 */ /* 0x000fe200078e02ff */
[----:B------:R-:W2:Y:S02]  /*5370*/  LDL.LU R48, [R1+0x800] ;  /* 0x0008000001307983 */ /* 0x000ea40000300800 */
[----:B------:R-:W-:-:S04]  /*5380*/  @!P0 LOP3.LUT R5, R5, R4, RZ, 0x3c, !PT ;  /* 0x0000000405058212 */ /* 0x000fc800078e3cff */
[----:B------:R-:W-:-:S04]  /*5390*/  @!P0 LOP3.LUT R4, R5, R4, RZ, 0x3c, !PT ;  /* 0x0000000405048212 */ /* 0x000fc800078e3cff */
[----:B------:R-:W-:-:S05]  /*53a0*/  @!P0 LOP3.LUT R5, R5, R4, RZ, 0x3c, !PT ;  /* 0x0000000405058212 */ /* 0x000fca00078e3cff */
[----:B------:R0:W2:Y:S01]  /*53b0*/  @!P0 LDG.E.U16 R10, desc[UR20][R4.64] ;  /* 0x00000014040a8981 */ /* 0x0000a2000c1e1500 */
[----:B------:R-:W-:-:S03]  /*53c0*/  PRMT R46, RZ, 0x7610, R46 ;  /* 0x00007610ff2e7816 */ /* 0x000fc6000000002e */
[----:B------:R-:W-:Y:S01]  /*53d0*/  STL [R1+0x6a0], R47 ;  /* 0x0006a02f01007387 */ /* 0x000fe20000100800 */
[----:B0-----:R-:W-:Y:S01]  /*53e0*/  LEA.HI.X.SX32 R5, R6, R0, 0x1, P6 ;  /* 0x0000000006057211 */ /* 0x001fe200030f0eff */
[----:B------:R-:W-:-:S04]  /*53f0*/  IMAD R4, R68, 0xf8, RZ ;  /* 0x000000f844047824 */ /* 0x000fc800078e02ff */
[----:B------:R-:W-:Y:S04]  /*5400*/  STL [R1+0x69c], R5 ;  /* 0x00069c0501007387 */ /* 0x000fe80000100800 */
[----:B--2---:R0:W-:Y:S02]  /*5410*/  STL [R1+0xa8], R10 ;  /* 0x0000a80a01007387 */ /* 0x0041e40000100800 */
[----:B0-----:R-:W-:Y:S01]  /*5420*/  IADD3 R10, P6, PT, R4, R2, RZ ;  /* 0x00000002040a7210 */ /* 0x001fe20007fde0ff */
[----:B------:R-:W-:-:S05]  /*5430*/  @!P4 IMAD.MOV.U32 R4, RZ, RZ, R47 ;  /* 0x000000ffff04c224 */ /* 0x000fca00078e002f */
[----:B------:R0:W2:Y:S01]  /*5440*/  @!P4 LDG.E.U16 R46, desc[UR20][R4.64] ;  /* 0x00000014042ec981 */ /* 0x0000a2000c1e1500 */
[----:B------:R-:W-:Y:S01]  /*5450*/  ISETP.GE.U32.AND P3, PT, R9, 0x7fffff06, PT ;  /* 0x7fffff060900780c */ /* 0x000fe20003f66070 */
[----:B------:R-:W-:-:S05]  /*5460*/  VIADD R9, R7, 0xffffff86 ;  /* 0xffffff8607097836 */ /* 0x000fca0000000000 */
[----:B------:R-:W-:Y:S01]  /*5470*/  ISETP.GE.U32.AND P0, PT, R9, 0x7fffff07, PT ;  /* 0x7fffff070900780c */ /* 0x000fe20003f06070 */
[C---:B------:R-:W-:Y:S02]  /*5480*/  IMAD R9, R68.reuse, 0x7c, RZ ;  /* 0x0000007c44097824 */ /* 0x040fe400078e02ff */
[----:B0-----:R-:W-:-:S03]  /*5490*/  IMAD R4, R68, 0xf6, RZ ;  /* 0x000000f644047824 */ /* 0x001fc600078e02ff */
[----:B------:R-:W-:Y:S01]  /*54a0*/  LEA.HI.X.SX32 R47, R9, R0, 0x1, P6 ;  /* 0x00000000092f7211 */ /* 0x000fe200030f0eff */
[----:B------:R-:W-:Y:S01]  /*54b0*/  STL [R1+0x698], R10 ;  /* 0x0006980a01007387 */ /* 0x000fe20000100800 */
[----:B------:R-:W-:-:S03]  /*54c0*/  IMAD.MOV.U32 R5, RZ, RZ, R10 ;  /* 0x000000ffff057224 */ /* 0x000fc600078e000a */
[----:B------:R-:W-:Y:S04]  /*54d0*/  STL [R1+0x694], R47 ;  /* 0x0006942f01007387 */ /* 0x000fe80000100800 */
[----:B--2---:R0:W-:Y:S02]  /*54e0*/  STL [R1+0x9c], R46 ;  /* 0x00009c2e01007387 */ /* 0x0041e40000100800 */
[----:B0-----:R-:W-:Y:S01]  /*54f0*/  IADD3 R46, P6, PT, R4, R2, RZ ;  /* 0x00000002042e7210 */ /* 0x001fe20007fde0ff */
[----:B------:R-:W-:Y:S02]  /*5500*/  IMAD.MOV.U32 R4, RZ, RZ, R47 ;  /* 0x000000ffff047224 */ /* 0x000fe400078e002f */
[----:B------:R-:W-:Y:S01]  /*5510*/  VIADD R6, R7, 0xffffff87 ;  /* 0xffffff8707067836 */ /* 0x000fe20000000000 */
[----:B------:R-:W2:Y:S02]  /*5520*/  LDL.LU R47, [R1+0x7fc] ;  /* 0x0007fc00012f7983 */ /* 0x000ea40000300800 */
[----:B------:R-:W-:-:S04]  /*5530*/  @!P1 LOP3.LUT R5, R5, R4, RZ, 0x3c, !PT ;  /* 0x0000000405059212 */ /* 0x000fc800078e3cff */
[----:B------:R-:W-:-:S04]  /*5540*/  @!P1 LOP3.LUT R4, R5, R4, RZ, 0x3c, !PT ;  /* 0x0000000405049212 */ /* 0x000fc800078e3cff */
[----:B------:R-:W-:-:S05]  /*5550*/  @!P1 LOP3.LUT R5, R5, R4, RZ, 0x3c, !PT ;  /* 0x0000000405059212 */ /* 0x000fca00078e3cff */
[----:B------:R0:W2:Y:S01]  /*5560*/  @!P1 LDG.E.U16 R11, desc[UR20][R4.64] ;  /* 0x00000014040b9981 */ /* 0x0000a2000c1e1500 */
[----:B------:R-:W-:Y:S01]  /*5570*/  ISETP.GE.U32.AND P4, PT, R6, 0x7fffff08, PT ;  /* 0x7fffff080600780c */ /* 0x000fe20003f86070 */
[----:B------:R-:W-:Y:S02]  /*5580*/  IMAD R6, R68, 0x7b, RZ ;  /* 0x0000007b44067824 */ /* 0x000fe400078e02ff */
[----:B------:R-:W-:Y:S03]  /*5590*/  STL [R1+0x690], R46 ;  /* 0x0006902e01007387 */ /* 0x000fe60000100800 */
[----:B0-----:R-:W-:Y:S01]  /*55a0*/  LEA.HI.X.SX32 R5, R6, R0, 0x1, P6 ;  /* 0x0000000006057211 */ /* 0x001fe200030f0eff */
[----:B------:R-:W-:Y:S01]  /*55b0*/  IMAD R4, R68, 0xf4, RZ ;  /* 0x000000f444047824 */ /* 0x000fe200078e02ff */
[----:B------:R-:W-:-:S03]  /*55c0*/  PRMT R45, RZ, 0x7610, R45 ;  /* 0x00007610ff2d7816 */ /* 0x000fc6000000002d */
[----:B------:R-:W-:Y:S04]  /*55d0*/  STL [R1+0x68c], R5 ;  /* 0x00068c0501007387 */ /* 0x000fe80000100800 */
[----:B--2---:R0:W-:Y:S02]  /*55e0*/  STL [R1+0xa0], R11 ;  /* 0x0000a00b01007387 */ /* 0x0041e40000100800 */
[----:B0-----:R-:W-:Y:S01]  /*55f0*/  IADD3 R11, P6, PT, R4, R2, RZ ;  /* 0x00000002040b7210 */ /* 0x001fe20007fde0ff */
[----:B------:R-:W-:-:S05]  /*5600*/  @!P5 IMAD.MOV.U32 R4, RZ, RZ, R46 ;  /* 0x000000ffff04d224 */ /* 0x000fca00078e002e */
[----:B------:R0:W2:Y:S01]  /*5610*/  @!P5 LDG.E.U16 R45, desc[UR20][R4.64] ;  /* 0x00000014042dd981 */ /* 0x0000a2000c1e1500 */
[----:B------:R-:W-:-:S05]  /*5620*/  VIADD R10, R7, 0xffffff88 ;  /* 0xffffff88070a7836 */ /* 0x000fca0000000000 */
[----:B------:R-:W-:Y:S01]  /*5630*/  ISETP.GE.U32.AND P1, PT, R10, 0x7fffff09, PT ;  /* 0x7fffff090a00780c */ /* 0x000fe20003f26070 */
[C---:B------:R-:W-:Y:S01]  /*5640*/  IMAD R10, R68.reuse, 0x7a, RZ ;  /* 0x0000007a440a7824 */ /* 0x040fe200078e02ff */
[----:B------:R-:W-:Y:S01]  /*5650*/  STL [R1+0x688], R11 ;  /* 0x0006880b01007387 */ /* 0x000fe20000100800 */
[----:B0-----:R-:W-:-:S03]  /*5660*/  IMAD R4, R68, 0xf2, RZ ;  /* 0x000000f244047824 */ /* 0x001fc600078e02ff */
[----:B------:R-:W-:Y:S01]  /*5670*/  LEA.HI.X.SX32 R46, R10, R0, 0x1, P6 ;  /* 0x000000000a2e7211 */ /* 0x000fe200030f0eff */
[----:B------:R-:W-:-:S04]  /*5680*/  IMAD.MOV.U32 R5, RZ, RZ, R11 ;  /* 0x000000ffff057224 */ /* 0x000fc800078e000b */
        /* <DEDUP_REMOVED lines=98> */
[----:B------:R-:W-:-:S04]  /*5cb0*/  IMAD R4, R68, 0xe4, RZ ;  /* 0x000000e444047824 */ /* 0x000fc800078e02ff */
        /* <DEDUP_REMOVED lines=23> */
[----:B------:R-:W-:Y:S02]  /*5e30*/  VIADD R15, R7, 0xffffff92 ;  /* 0xffffff92070f7836 */ /* 0x000fe40000000000 */
[----:B------:R-:W-:-:S03]  /*5e40*/  IMAD R6, R68, 0x71, RZ ;  /* 0x0000007144067824 */ /* 0x000fc600078e02ff */
[----:B------:R-:W-:Y:S02]  /*5e50*/  ISETP.GE.U32.AND P1, PT, R15, 0x7fffff13, PT ;  /* 0x7fffff130f00780c */ /* 0x000fe40003f26070 */
[----:B------:R-:W-:Y:S01]  /*5e60*/  LEA.HI.X.SX32 R15, R6, R0, 0x1, P6 ;  /* 0x00000000060f7211 */ /* 0x000fe200030f0eff */
[----:B0-----:R-:W-:Y:S01]  /*5e70*/  IMAD R4, R68, 0xe0, RZ ;  /* 0x000000e044047824 */ /* 0x001fe200078e02ff */
[----:B------:R-:W-:Y:S01]  /*5e80*/  STL [R1+0x640], R17 ;  /* 0x0006401101007387 */ /* 0x000fe20000100800 */
[----:B------:R-:W-:-:S03]  /*5e90*/  IMAD.MOV.U32 R5, RZ, RZ, R17 ;  /* 0x000000ffff057224 */ /* 0x000fc600078e0011 */
[----:B------:R-:W-:Y:S01]  /*5ea0*/  STL [R1+0x63c], R15 ;  /* 0x00063c0f01007387 */ /* 0x000fe20000100800 */
[----:B------:R-:W-:-:S03]  /*5eb0*/  PRMT R41, RZ, 0x7610, R41 ;  /* 0x00007610ff297816 */ /* 0x000fc60000000029 */
[----:B--2---:R0:W-:Y:S02]  /*5ec0*/  STL [R1+0x78], R20 ;  /* 0x0000781401007387 */ /* 0x0041e40000100800 */
[----:B0-----:R-:W-:Y:S01]  /*5ed0*/  IADD3 R20, P6, PT, R4, R2, RZ ;  /* 0x0000000204147210 */ /* 0x001fe20007fde0ff */
[----:B------:R-:W-:Y:S02]  /*5ee0*/  @!P5 IMAD.MOV.U32 R4, RZ, RZ, R5 ;  /* 0x000000ffff04d224 */ /* 0x000fe400078e0005 */
[----:B------:R-:W-:-:S05]  /*5ef0*/  @!P5 IMAD.MOV.U32 R5, RZ, RZ, R15 ;  /* 0x000000ffff05d224 */ /* 0x000fca00078e000f */
[----:B------:R0:W2:Y:S01]  /*5f00*/  @!P5 LDG.E.U16 R41, desc[UR20][R4.64] ;  /* 0x000000140429d981 */ /* 0x0000a2000c1e1500 */
[----:B------:R-:W-:-:S03]  /*5f10*/  IMAD R17, R68, 0x70, RZ ;  /* 0x0000007044117824 */ /* 0x000fc600078e02ff */
[----:B------:R-:W-:Y:S01]  /*5f20*/  STL [R1+0x638], R20 ;  /* 0x0006381401007387 */ /* 0x000fe20000100800 */
[----:B0-----:R-:W-:Y:S02]  /*5f30*/  IMAD R4, R68, 0xde, RZ ;  /* 0x000000de44047824 */ /* 0x001fe400078e02ff */
[----:B------:R-:W-:Y:S01]  /*5f40*/  IMAD.MOV.U32 R5, RZ, RZ, R20 ;  /* 0x000000ffff057224 */ /* 0x000fe200078e0014 */
[----:B--2---:R0:W-:Y:S02]  /*5f50*/  STL [R1+0x6c], R41 ;  /* 0x00006c2901007387 */ /* 0x0041e40000100800 */
[----:B0-----:R-:W-:Y:S02]  /*5f60*/  LEA.HI.X.SX32 R41, R17, R0, 0x1, P6 ;  /* 0x0000000011297211 */ /* 0x001fe400030f0eff */
[----:B------:R-:W-:-:S03]  /*5f70*/  IADD3 R20, P6, PT, R4, R2, RZ ;  /* 0x0000000204147210 */ /* 0x000fc60007fde0ff */
[----:B------:R-:W-:-:S05]  /*5f80*/  IMAD.MOV.U32 R4, RZ, RZ, R41 ;  /* 0x000000ffff047224 */ /* 0x000fca00078e0029 */
[----:B------:R-:W-:-:S04]  /*5f90*/  @!P3 LOP3.LUT R5, R5, R4, RZ, 0x3c, !PT ;  /* 0x000000040505b212 */ /* 0x000fc800078e3cff */
[----:B------:R-:W-:-:S04]  /*5fa0*/  @!P3 LOP3.LUT R4, R5, R4, RZ, 0x3c, !PT ;  /* 0x000000040504b212 */ /* 0x000fc800078e3cff */
[----:B------:R-:W-:-:S05]  /*5fb0*/  @!P3 LOP3.LUT R5, R5, R4, RZ, 0x3c, !PT ;  /* 0x000000040505b212 */ /* 0x000fca00078e3cff */
[----:B------:R0:W2:Y:S01]  /*5fc0*/  @!P3 LDG.E.U16 R31, desc[UR20][R4.64] ;  /* 0x00000014041fb981 */ /* 0x0000a2000c1e1500 */
[C---:B------:R-:W-:Y:S02]  /*5fd0*/  VIADD R6, R7.reuse, 0xffffff93 ;  /* 0xffffff9307067836 */ /* 0x040fe40000000000 */
[----:B------:R-:W-:-:S03]  /*5fe0*/  VIADD R15, R7, 0xffffff94 ;  /* 0xffffff94070f7836 */ /* 0x000fc60000000000 */
[----:B------:R-:W-:Y:S01]  /*5ff0*/  ISETP.GE.U32.AND P5, PT, R6, 0x7fffff14, PT ;  /* 0x7fffff140600780c */ /* 0x000fe20003fa6070 */
[C---:B------:R-:W-:Y:S01]  /*6000*/  IMAD R6, R68.reuse, 0x6f, RZ ;  /* 0x0000006f44067824 */ /* 0x040fe200078e02ff */
[----:B------:R-:W-:Y:S01]  /*6010*/  ISETP.GE.U32.AND P3, PT, R15, 0x7fffff15, PT ;  /* 0x7fffff150f00780c */ /* 0x000fe20003f66070 */
[----:B------:R1:W-:Y:S01]  /*6020*/  STL [R1+0x634], R41 ;  /* 0x0006342901007387 */ /* 0x0003e20000100800 */
[----:B0-----:R-:W-:Y:S02]  /*6030*/  IMAD R4, R68, 0xdc, RZ ;  /* 0x000000dc44047824 */ /* 0x001fe400078e02ff */
[----:B------:R-:W-:Y:S01]  /*6040*/  LEA.HI.X.SX32 R15, R6, R0, 0x1, P6 ;  /* 0x00000000060f7211 */ /* 0x000fe200030f0eff */
[----:B------:R-:W-:Y:S01]  /*6050*/  IMAD.MOV.U32 R5, RZ, RZ, R20 ;  /* 0x000000ffff057224 */ /* 0x000fe200078e0014 */
[----:B------:R-:W-:Y:S01]  /*6060*/  PRMT R40, RZ, 0x7610, R40 ;  /* 0x00007610ff287816 */ /* 0x000fe20000000028 */
[----:B-1----:R-:W3:Y:S04]  /*6070*/  LDL.LU R41, [R1+0x7e4] ;  /* 0x0007e40001297983 */ /* 0x002ee80000300800 */
[----:B------:R-:W-:Y:S04]  /*6080*/  STL [R1+0x630], R20 ;  /* 0x0006301401007387 */ /* 0x000fe80000100800 */
[----:B------:R-:W-:Y:S04]  /*6090*/  STL [R1+0x62c], R15 ;  /* 0x00062c0f01007387 */ /* 0x000fe80000100800 */
[----:B--2---:R0:W-:Y:S02]  /*60a0*/  STL [R1+0x70], R31 ;  /* 0x0000701f01007387 */ /* 0x0041e40000100800 */
[----:B0-----:R-:W-:Y:S01]  /*60b0*/  IADD3 R31, P6, PT, R4, R2, RZ ;  /* 0x00000002041f7210 */ /* 0x001fe20007fde0ff */
[----:B------:R-:W-:-:S02]  /*60c0*/  @!P0 IMAD.MOV.U32 R4, RZ, RZ, R5 ;  /* 0x000000ffff048224 */ /* 0x000fc400078e0005 */
        /* <DEDUP_REMOVED lines=33> */
[----:B------:R-:W-:Y:S02]  /*62e0*/  STL [R1+0x618], R39 ;  /* 0x0006182701007387 */ /* 0x000fe40000100800 */
[----:B0-----:R-:W-:Y:S01]  /*62f0*/  LEA.HI.X.SX32 R5, R31, R0, 0x1, P6 ;  /* 0x000000001f057211 */ /* 0x001fe200030f0eff */
[----:B------:R-:W-:Y:S02]  /*6300*/  IMAD R4, R68, 0xd6, RZ ;  /* 0x000000d644047824 */ /* 0x000fe400078e02ff */
[----:B------:R-:W-:Y:S02]  /*6310*/  VIADD R6, R7, 0xffffff97 ;  /* 0xffffff9707067836 */ /* 0x000fe40000000000 */
[----:B------:R-:W-:Y:S03]  /*6320*/  STL [R1+0x614], R5 ;  /* 0x0006140501007387 */ /* 0x000fe60000100800 */
[----:B------:R-:W-:Y:S01]  /*6330*/  ISETP.GE.U32.AND P1, PT, R6, 0x7fffff18, PT ;  /* 0x7fffff180600780c */ /* 0x000fe20003f26070 */
[----:B------:R-:W-:Y:S01]  /*6340*/  IMAD R6, R68, 0x6b, RZ ;  /* 0x0000006b44067824 */ /* 0x000fe200078e02ff */
[----:B------:R-:W-:Y:S01]  /*6350*/  PRMT R69, RZ, 0x7610, R69 ;  /* 0x00007610ff457816 */ /* 0x000fe20000000045 */
[----:B--2---:R0:W-:Y:S02]  /*6360*/  STL [R1+0x60], R70 ;  /* 0x0000604601007387 */ /* 0x0041e40000100800 */
[----:B0-----:R-:W-:Y:S01]  /*6370*/  IADD3 R70, P6, PT, R4, R2, RZ ;  /* 0x0000000204467210 */ /* 0x001fe20007fde0ff */
[----:B------:R-:W-:-:S05]  /*6380*/  @!P5 IMAD.MOV.U32 R4, RZ, RZ, R39 ;  /* 0x000000ffff04d224 */ /* 0x000fca00078e0027 */
[----:B------:R0:W2:Y:S02]  /*6390*/  @!P5 LDG.E.U16 R35, desc[UR20][R4.64] ;  /* 0x000000140423d981 */ /* 0x0000a4000c1e1500 */
[----:B0-----:R-:W-:Y:S01]  /*63a0*/  IMAD R4, R68, 0xd4, RZ ;  /* 0x000000d444047824 */ /* 0x001fe200078e02ff */
[----:B------:R-:W-:-:S04]  /*63b0*/  LEA.HI.X.SX32 R5, R6, R0, 0x1, P6 ;  /* 0x0000000006057211 */ /* 0x000fc800030f0eff */
[----:B------:R-:W-:Y:S01]  /*63c0*/  IADD3 R39, P6, PT, R4, R2, RZ ;  /* 0x0000000204277210 */ /* 0x000fe20007fde0ff */
[----:B------:R-:W-:-:S05]  /*63d0*/  @!P3 IMAD.MOV.U32 R4, RZ, RZ, R70 ;  /* 0x000000ffff04b224 */ /* 0x000fca00078e0046 */
[----:B------:R0:W3:Y:S04]  /*63e0*/  @!P3 LDG.E.U16 R69, desc[UR20][R4.64] ;  /* 0x000000140445b981 */ /* 0x0000e8000c1e1500 */
[----:B------:R-:W-:Y:S01]  /*63f0*/  STL [R1+0x610], R70 ;  /* 0x0006104601007387 */ /* 0x000fe20000100800 */
[----:B------:R-:W-:Y:S02]  /*6400*/  VIADD R6, R7, 0xffffff99 ;  /* 0xffffff9907067836 */ /* 0x000fe40000000000 */
[----:B0-----:R-:W-:-:S03]  /*6410*/  IMAD R4, R68, 0xd2, RZ ;  /* 0x000000d244047824 */ /* 0x001fc600078e02ff */
[----:B------:R-:W-:Y:S01]  /*6420*/  ISETP.GE.U32.AND P3, PT, R6, 0x7fffff1a, PT ;  /* 0x7fffff1a0600780c */ /* 0x000fe20003f66070 */
[C---:B------:R-:W-:Y:S01]  /*6430*/  IMAD R6, R68.reuse, 0x69, RZ ;  /* 0x0000006944067824 */ /* 0x040fe200078e02ff */
[----:B--2---:R0:W-:Y:S02]  /*6440*/  STL [R1+0x5c], R35 ;  /* 0x00005c2301007387 */ /* 0x0041e40000100800 */
[----:B0-----:R-:W-:Y:S02]  /*6450*/  IMAD R35, R68, 0x6a, RZ ;  /* 0x0000006a44237824 */ /* 0x001fe400078e02ff */
[----:B------:R0:W-:Y:S03]  /*6460*/  STL [R1+0x60c], R5 ;  /* 0x00060c0501007387 */ /* 0x0001e60000100800 */
[----:B------:R-:W-:Y:S01]  /*6470*/  LEA.HI.X.SX32 R70, R35, R0, 0x1, P6 ;  /* 0x0000000023467211 */ /* 0x000fe200030f0eff */
[----:B------:R-:W-:Y:S04]  /*6480*/  STL [R1+0x608], R39 ;  /* 0x0006082701007387 */ /* 0x000fe80000100800 */
[----:B------:R-:W-:Y:S01]  /*6490*/  STL [R1+0x604], R70 ;  /* 0x0006044601007387 */ /* 0x000fe20000100800 */
[----:B0-----:R-:W-:-:S03]  /*64a0*/  @!P0 IMAD.MOV.U32 R5, RZ, RZ, R70 ;  /* 0x000000ffff058224 */ /* 0x001fc600078e0046 */
[----:B---3--:R0:W-:Y:S02]  /*64b0*/  STL [R1+0x58], R69 ;  /* 0x0000584501007387 */ /* 0x0081e40000100800 */
[----:B0-----:R-:W-:Y:S01]  /*64c0*/  IADD3 R69, P6, PT, R4, R2, RZ ;  /* 0x0000000204457210 */ /* 0x001fe20007fde0ff */
[----:B------:R-:W-:-:S03]  /*64d0*/  @!P0 IMAD.MOV.U32 R4, RZ, RZ, R39 ;  /* 0x000000ffff048224 */ /* 0x000fc600078e0027 */
[----:B------:R-:W-:Y:S02]  /*64e0*/  LEA.HI.X.SX32 R70, R6, R0, 0x1, P6 ;  /* 0x0000000006467211 */ /* 0x000fe400030f0eff */
[----:B------:R0:W2:Y:S02]  /*64f0*/  @!P0 LDG.E.U16 R38, desc[UR20][R4.64] ;  /* 0x0000001404268981 */ /* 0x0000a4000c1e1500 */
[----:B0-----:R-:W-:Y:S02]  /*6500*/  IMAD R4, R68, 0xd0, RZ ;  /* 0x000000d044047824 */ /* 0x001fe400078e02ff */
[----:B------:R-:W-:-:S03]  /*6510*/  @!P4 IMAD.MOV.U32 R5, RZ, RZ, R70 ;  /* 0x000000ffff05c224 */ /* 0x000fc600078e0046 */
[----:B------:R-:W-:Y:S01]  /*6520*/  IADD3 R39, P6, PT, R4, R2, RZ ;  /* 0x0000000204277210 */ /* 0x000fe20007fde0ff */
[----:B------:R-:W-:-:S05]  /*6530*/  @!P4 IMAD.MOV.U32 R4, RZ, RZ, R69 ;  /* 0x000000ffff04c224 */ /* 0x000fca00078e0045 */
[----:B------:R0:W3:Y:S04]  /*6540*/  @!P4 LDG.E.U16 R67, desc[UR20][R4.64] ;  /* 0x000000140443c981 */ /* 0x0000e8000c1e1500 */
[----:B------:R-:W-:Y:S01]  /*6550*/  STL [R1+0x600], R69 ;  /* 0x0006004501007387 */ /* 0x000fe20000100800 */
[----:B0-----:R-:W-:-:S03]  /*6560*/  IMAD R4, R68, 0xce, RZ ;  /* 0x000000ce44047824 */ /* 0x001fc600078e02ff */
[----:B--2---:R0:W-:Y:S02]  /*6570*/  STL [R1+0x54], R38 ;  /* 0x0000542601007387 */ /* 0x0041e40000100800 */
[----:B0-----:R-:W-:Y:S02]  /*6580*/  IMAD R38, R68, 0x68, RZ ;  /* 0x0000006844267824 */ /* 0x001fe400078e02ff */
[----:B------:R-:W-:Y:S03]  /*6590*/  STL [R1+0x5fc], R70 ;  /* 0x0005fc4601007387 */ /* 0x000fe60000100800 */
[----:B------:R-:W-:Y:S01]  /*65a0*/  LEA.HI.X.SX32 R69, R38, R0, 0x1, P6 ;  /* 0x0000000026457211 */ /* 0x000fe200030f0eff */
[----:B------:R-:W-:Y:S04]  /*65b0*/  STL [R1+0x5f8], R39 ;  /* 0x0005f82701007387 */ /* 0x000fe80000100800 */
[----:B------:R-:W-:Y:S01]  /*65c0*/  STL [R1+0x5f4], R69 ;  /* 0x0005f44501007387 */ /* 0x000fe20000100800 */
[----:B------:R-:W-:-:S03]  /*65d0*/  @!P1 IMAD.MOV.U32 R5, RZ, RZ, R69 ;  /* 0x000000ffff059224 */ /* 0x000fc600078e0045 */
[----:B---3--:R0:W-:Y:S02]  /*65e0*/  STL [R1+0x50], R67 ;  /* 0x0000504301007387 */ /* 0x0081e40000100800 */
[----:B0-----:R-:W-:Y:S01]  /*65f0*/  IADD3 R67, P6, PT, R4, R2, RZ ;  /* 0x0000000204437210 */ /* 0x001fe20007fde0ff */
[----:B------:R-:W-:-:S05]  /*6600*/  @!P1 IMAD.MOV.U32 R4, RZ, RZ, R39 ;  /* 0x000000ffff049224 */ /* 0x000fca00078e0027 */
[----:B------:R0:W2:Y:S01]  /*6610*/  @!P1 LDG.E.U16 R37, desc[UR20][R4.64] ;  /* 0x0000001404259981 */ /* 0x0000a2000c1e1500 */
[C---:B------:R-:W-:Y:S02]  /*6620*/  VIADD R6, R7.reuse, 0xffffff9b ;  /* 0xffffff9b07067836 */ /* 0x040fe40000000000 */
[----:B------:R-:W-:-:S03]  /*6630*/  VIADD R15, R7, 0xffffff98 ;  /* 0xffffff98070f7836 */ /* 0x000fc60000000000 */
[----:B------:R-:W-:Y:S01]  /*6640*/  ISETP.GE.U32.AND P4, PT, R6, 0x7fffff1c, PT ;  /* 0x7fffff1c0600780c */ /* 0x000fe20003f86070 */
[C---:B------:R-:W-:Y:S01]  /*6650*/  IMAD R6, R68.reuse, 0x67, RZ ;  /* 0x0000006744067824 */ /* 0x040fe200078e02ff */
[----:B------:R-:W-:Y:S01]  /*6660*/  ISETP.GE.U32.AND P5, PT, R15, 0x7fffff19, PT ;  /* 0x7fffff190f00780c */ /* 0x000fe20003fa6070 */
[----:B0-----:R-:W-:-:S03]  /*6670*/  IMAD R4, R68, 0xcc, RZ ;  /* 0x000000cc44047824 */ /* 0x001fc600078e02ff */
[----:B------:R-:W-:Y:S01]  /*6680*/  LEA.HI.X.SX32 R69, R6, R0, 0x1, P6 ;  /* 0x0000000006457211 */ /* 0x000fe200030f0eff */
[----:B------:R-:W-:Y:S04]  /*6690*/  STL [R1+0x5f0], R67 ;  /* 0x0005f04301007387 */ /* 0x000fe80000100800 */
[----:B------:R-:W-:Y:S04]  /*66a0*/  STL [R1+0x5ec], R69 ;  /* 0x0005ec4501007387 */ /* 0x000fe80000100800 */
[----:B------:R-:W-:Y:S01]  /*66b0*/  @!P5 IMAD.MOV.U32 R5, RZ, RZ, R69 ;  /* 0x000000ffff05d224 */ /* 0x000fe200078e0045 */
[----:B--2---:R0:W-:Y:S02]  /*66c0*/  STL [R1+0x4c], R37 ;  /* 0x00004c2501007387 */ /* 0x0041e40000100800 */
[----:B0-----:R-:W-:Y:S01]  /*66d0*/  IADD3 R37, P6, PT, R4, R2, RZ ;  /* 0x0000000204257210 */ /* 0x001fe20007fde0ff */
[----:B------:R-:W-:-:S05]  /*66e0*/  @!P5 IMAD.MOV.U32 R4, RZ, RZ, R67 ;  /* 0x000000ffff04d224 */ /* 0x000fca00078e0043 */
[----:B------:R0:W2:Y:S01]  /*66f0*/  @!P5 LDG.E.U16 R66, desc[UR20][R4.64] ;  /* 0x000000140442d981 */ /* 0x0000a2000c1e1500 */
[----:B------:R-:W-:-:S05]  /*6700*/  IMAD R39, R68, 0x66, RZ ;  /* 0x0000006644277824 */ /* 0x000fca00078e02ff */
[----:B------:R-:W-:Y:S01]  /*6710*/  LEA.HI.X.SX32 R67, R39, R0, 0x1, P6 ;  /* 0x0000000027437211 */ /* 0x000fe200030f0eff */
[----:B------:R-:W-:Y:S01]  /*6720*/  STL [R1+0x5e8], R37 ;  /* 0x0005e82501007387 */ /* 0x000fe20000100800 */
[----:B0-----:R-:W-:-:S03]  /*6730*/  IMAD R4, R68, 0xca, RZ ;  /* 0x000000ca44047824 */ /* 0x001fc600078e02ff */
[----:B------:R-:W-:Y:S01]  /*6740*/  STL [R1+0x5e4], R67 ;  /* 0x0005e44301007387 */ /* 0x000fe20000100800 */
[----:B------:R-:W-:-:S03]  /*6750*/  @!P3 IMAD.MOV.U32 R5, RZ, RZ, R67 ;  /* 0x000000ffff05b224 */ /* 0x000fc600078e0043 */
[----:B--2---:R0:W-:Y:S02]  /*6760*/  STL [R1+0x48], R66 ;  /* 0x0000484201007387 */ /* 0x0041e40000100800 */
        /* <DEDUP_REMOVED lines=190> */
[----:B------:R-:W-:Y:S01]  /*7350*/  PRMT R3, RZ, 0x7610, R3 ;  /* 0x00007610ff037816 */ /* 0x000fe20000000003 */
[----:B------:R-:W-:Y:S02]  /*7360*/  @!P0 IMAD.MOV.U32 R5, RZ, RZ, R21 ;  /* 0x000000ffff058224 */ /* 0x000fe400078e0015 */
        /* <DEDUP_REMOVED lines=18> */
[----:B------:R-:W-:Y:S02]  /*7490*/  IMAD R28, R68, 0x54, RZ ;  /* 0x00000054441c7824 */ /* 0x000fe400078e02ff */
[----:B------:R-:W-:-:S03]  /*74a0*/  VIADD R15, R7, 0xffffffac ;  /* 0xffffffac070f7836 */ /* 0x000fc60000000000 */
[----:B------:R-:W-:Y:S01]  /*74b0*/  LEA.HI.X.SX32 R18, R28, R0, 0x1, P6 ;  /* 0x000000001c127211 */ /* 0x000fe200030f0eff */
[----:B------:R-:W-:Y:S01]  /*74c0*/  VIADD R6, R7, 0xffffffaf ;  /* 0xffffffaf07067836 */ /* 0x000fe20000000000 */
[----:B------:R-:W-:Y:S01]  /*74d0*/  STL [R1+0x558], R3 ;  /* 0x0005580301007387 */ /* 0x000fe20000100800 */
[----:B0-----:R-:W-:-:S03]  /*74e0*/  IMAD R4, R68, 0xa6, RZ ;  /* 0x000000a644047824 */ /* 0x001fc600078e02ff */
[----:B------:R0:W-:Y:S01]  /*74f0*/  STL [R1+0x554], R18 ;  /* 0x0005541201007387 */ /* 0x0001e20000100800 */
[----:B------:R-:W-:Y:S01]  /*7500*/  ISETP.GE.U32.AND P5, PT, R15, 0x7fffff2d, PT ;  /* 0x7fffff2d0f00780c */ /* 0x000fe20003fa6070 */
[----:B------:R-:W-:Y:S01]  /*7510*/  @!P1 IMAD.MOV.U32 R5, RZ, RZ, R18 ;  /* 0x000000ffff059224 */ /* 0x000fe200078e0012 */
[----:B------:R-:W-:Y:S01]  /*7520*/  ISETP.GE.U32.AND P4, PT, R6, 0x7fffff30, PT ;  /* 0x7fffff300600780c */ /* 0x000fe20003f86070 */
[C---:B------:R-:W-:Y:S02]  /*7530*/  IMAD R6, R68.reuse, 0x53, RZ ;  /* 0x0000005344067824 */ /* 0x040fe400078e02ff */
[----:B------:R-:W-:Y:S02]  /*7540*/  VIADD R15, R7, 0xffffffae ;  /* 0xffffffae070f7836 */ /* 0x000fe40000000000 */
[----:B0-----:R-:W-:-:S03]  /*7550*/  IMAD R18, R68, 0x52, RZ ;  /* 0x0000005244127824 */ /* 0x001fc600078e02ff */
[----:B------:R-:W-:Y:S01]  /*7560*/  ISETP.GE.U32.AND P0, PT, R15, 0x7fffff2f, PT ;  /* 0x7fffff2f0f00780c */ /* 0x000fe20003f06070 */
[C---:B------:R-:W-:Y:S02]  /*7570*/  IMAD R27, R68.reuse, 0x50, RZ ;  /* 0x00000050441b7824 */ /* 0x040fe400078e02ff */
[----:B------:R-:W-:Y:S02]  /*7580*/  VIADD R15, R7, 0xffffffb0 ;  /* 0xffffffb0070f7836 */ /* 0x000fe40000000000 */
[C---:B------:R-:W-:Y:S02]  /*7590*/  IMAD R26, R68.reuse, 0x4e, RZ ;  /* 0x0000004e441a7824 */ /* 0x040fe400078e02ff */
[C---:B------:R-:W-:Y:S02]  /*75a0*/  IMAD R25, R68.reuse, 0x4c, RZ ;  /* 0x0000004c44197824 */ /* 0x040fe400078e02ff */
[C---:B------:R-:W-:Y:S02]  /*75b0*/  IMAD R24, R68.reuse, 0x4a, RZ ;  /* 0x0000004a44187824 */ /* 0x040fe400078e02ff */
[----:B------:R-:W-:-:S02]  /*75c0*/  IMAD R22, R68, 0x48, RZ ;  /* 0x0000004844167824 */ /* 0x000fc400078e02ff */
[----:B------:R-:W-:Y:S01]  /*75d0*/  IMAD R21, R68, 0x46, RZ ;  /* 0x0000004644157824 */ /* 0x000fe200078e02ff */
[----:B--2---:R0:W-:Y:S02]  /*75e0*/  STL [R1], R16 ;  /* 0x0000001001007387 */ /* 0x0041e40000100800 */
[----:B0-----:R-:W-:Y:S01]  /*75f0*/  IADD3 R16, P6, PT, R4, R2, RZ ;  /* 0x0000000204107210 */ /* 0x001fe20007fde0ff */
[----:B------:R-:W-:-:S03]  /*7600*/  @!P1 IMAD.MOV.U32 R4, RZ, RZ, R3 ;  /* 0x000000ffff049224 */ /* 0x000fc600078e0003 */
[----:B------:R-:W-:Y:S02]  /*7610*/  LEA.HI.X.SX32 R19, R6, R0, 0x1, P6 ;  /* 0x0000000006137211 */ /* 0x000fe400030f0eff */
[----:B------:R0:W5:Y:S02]  /*7620*/  @!P1 LDG.E.U16 R93, desc[UR20][R4.64] ;  /* 0x00000014045d9981 */ /* 0x000164000c1e1500 */
[----:B0-----:R-:W-:Y:S02]  /*7630*/  IMAD R4, R68, 0xa4, RZ ;  /* 0x000000a444047824 */ /* 0x001fe400078e02ff */
[----:B------:R-:W-:-:S03]  /*7640*/  @!P5 IMAD.MOV.U32 R5, RZ, RZ, R19 ;  /* 0x000000ffff05d224 */ /* 0x000fc600078e0013 */
[----:B------:R-:W-:Y:S01]  /*7650*/  IADD3 R3, P6, PT, R4, R2, RZ ;  /* 0x0000000204037210 */ /* 0x000fe20007fde0ff */
[----:B------:R-:W-:Y:S01]  /*7660*/  @!P5 IMAD.MOV.U32 R4, RZ, RZ, R16 ;  /* 0x000000ffff04d224 */ /* 0x000fe200078e0010 */
[----:B------:R-:W-:Y:S01]  /*7670*/  STL [R1+0x550], R16 ;  /* 0x0005501001007387 */ /* 0x000fe20000100800 */
[----:B------:R-:W-:-:S03]  /*7680*/  VIADD R6, R7, 0xffffffb1 ;  /* 0xffffffb107067836 */ /* 0x000fc60000000000 */
[----:B------:R0:W5:Y:S04]  /*7690*/  @!P5 LDG.E.U16 R92, desc[UR20][R4.64] ;  /* 0x00000014045cd981 */ /* 0x000168000c1e1500 */
[----:B------:R1:W-:Y:S01]  /*76a0*/  STL [R1+0x54c], R19 ;  /* 0x00054c1301007387 */ /* 0x0003e20000100800 */
[----:B0-----:R-:W-:Y:S01]  /*76b0*/  IMAD R4, R68, 0xa2, RZ ;  /* 0x000000a244047824 */ /* 0x001fe200078e02ff */
[----:B-1----:R-:W-:-:S04]  /*76c0*/  LEA.HI.X.SX32 R19, R18, R0, 0x1, P6 ;  /* 0x0000000012137211 */ /* 0x002fc800030f0eff */
[----:B------:R-:W-:Y:S01]  /*76d0*/  IADD3 R16, P6, PT, R4, R2, RZ ;  /* 0x0000000204107210 */ /* 0x000fe20007fde0ff */
[----:B------:R-:W-:Y:S01]  /*76e0*/  @!P3 IMAD.MOV.U32 R4, RZ, RZ, R3 ;  /* 0x000000ffff04b224 */ /* 0x000fe200078e0003 */
[----:B------:R-:W-:Y:S01]  /*76f0*/  ISETP.GE.U32.AND P5, PT, R6, 0x7fffff32, PT ;  /* 0x7fffff320600780c */ /* 0x000fe20003fa6070 */
[----:B------:R-:W-:Y:S02]  /*7700*/  @!P3 IMAD.MOV.U32 R5, RZ, RZ, R19 ;  /* 0x000000ffff05b224 */ /* 0x000fe400078e0013 */
[C---:B------:R-:W-:Y:S01]  /*7710*/  IMAD R6, R68.reuse, 0x51, RZ ;  /* 0x0000005144067824 */ /* 0x040fe200078e02ff */
[----:B------:R-:W-:Y:S04]  /*7720*/  STL [R1+0x548], R3 ;  /* 0x0005480301007387 */ /* 0x000fe80000100800 */
[----:B------:R0:W5:Y:S04]  /*7730*/  @!P3 LDG.E.U16 R91, desc[UR20][R4.64] ;  /* 0x00000014045bb981 */ /* 0x000168000c1e1500 */
[----:B------:R1:W-:Y:S01]  /*7740*/  STL [R1+0x544], R19 ;  /* 0x0005441301007387 */ /* 0x0003e20000100800 */
[----:B0-----:R-:W-:Y:S01]  /*7750*/  IMAD R4, R68, 0xa0, RZ ;  /* 0x000000a044047824 */ /* 0x001fe200078e02ff */
[----:B-1----:R-:W-:-:S04]  /*7760*/  LEA.HI.X.SX32 R19, R6, R0, 0x1, P6 ;  /* 0x0000000006137211 */ /* 0x002fc800030f0eff */
[----:B------:R-:W-:Y:S01]  /*7770*/  IADD3 R3, P6, PT, R4, R2, RZ ;  /* 0x0000000204037210 */ /* 0x000fe20007fde0ff */
[----:B------:R-:W-:Y:S02]  /*7780*/  @!P0 IMAD.MOV.U32 R4, RZ, RZ, R16 ;  /* 0x000000ffff048224 */ /* 0x000fe400078e0010 */
[----:B------:R-:W-:Y:S01]  /*7790*/  @!P0 IMAD.MOV.U32 R5, RZ, RZ, R19 ;  /* 0x000000ffff058224 */ /* 0x000fe200078e0013 */
[----:B------:R-:W-:Y:S01]  /*77a0*/  STL [R1+0x540], R16 ;  /* 0x0005401001007387 */ /* 0x000fe20000100800 */
[----:B------:R-:W-:-:S03]  /*77b0*/  VIADD R6, R7, 0xffffffb3 ;  /* 0xffffffb307067836 */ /* 0x000fc60000000000 */
[----:B------:R0:W5:Y:S04]  /*77c0*/  @!P0 LDG.E.U16 R90, desc[UR20][R4.64] ;  /* 0x00000014045a8981 */ /* 0x000168000c1e1500 */
[----:B------:R1:W-:Y:S01]  /*77d0*/  STL [R1+0x53c], R19 ;  /* 0x00053c1301007387 */ /* 0x0003e20000100800 */
[----:B------:R-:W-:Y:S01]  /*77e0*/  ISETP.GE.U32.AND P1, PT, R15, 0x7fffff31, PT ;  /* 0x7fffff310f00780c */ /* 0x000fe20003f26070 */
        /* <DEDUP_REMOVED lines=17> */
[----:B------:R0:W5:Y:S01]  /*7900*/  @!P1 LDG.E.U16 R88, desc[UR20][R4.64] ;  /* 0x0000001404589981 */ /* 0x000162000c1e1500 */
[----:B------:R-:W-:-:S03]  /*7910*/  VIADD R6, R7, 0xffffffb5 ;  /* 0xffffffb507067836 */ /* 0x000fc60000000000 */
        /* <DEDUP_REMOVED lines=92> */
[----:B------:R-:W-:Y:S02]  /*7ee0*/  VIADD R15, R7, 0xffffffbc ;  /* 0xffffffbc070f7836 */ /* 0x000fe40000000000 */
[----:B------:R-:W-:Y:S01]  /*7ef0*/  IMAD R6, R68, 0x45, RZ ;  /* 0x0000004544067824 */ /* 0x000fe200078e02ff */
[----:B------:R-:W-:Y:S02]  /*7f00*/  STL [R1+0x4e8], R3 ;  /* 0x0004e80301007387 */ /* 0x000fe40000100800 */
[----:B------:R-:W-:-:S02]  /*7f10*/  ISETP.GE.U32.AND P3, PT, R15, 0x7fffff3d, PT ;  /* 0x7fffff3d0f00780c */ /* 0x000fc40003f66070 */
[----:B------:R0:W5:Y:S01]  /*7f20*/  @!P4 LDG.E.U16 R79, desc[UR20][R4.64] ;  /* 0x00000014044fc981 */ /* 0x000162000c1e1500 */
[----:B------:R-:W-:-:S03]  /*7f30*/  VIADD R15, R7, 0xffffffbe ;  /* 0xffffffbe070f7836 */ /* 0x000fc60000000000 */
[----:B------:R1:W-:Y:S01]  /*7f40*/  STL [R1+0x4e4], R19 ;  /* 0x0004e41301007387 */ /* 0x0003e20000100800 */
[----:B0-----:R-:W-:Y:S01]  /*7f50*/  IMAD R4, R68, 0x88, RZ ;  /* 0x0000008844047824 */ /* 0x001fe200078e02ff */
[----:B-1----:R-:W-:-:S04]  /*7f60*/  LEA.HI.X.SX32 R19, R6, R0, 0x1, P6 ;  /* 0x0000000006137211 */ /* 0x002fc800030f0eff */
[----:B------:R-:W-:Y:S01]  /*7f70*/  IADD3 R3, P6, PT, R4, R2, RZ ;  /* 0x0000000204037210 */ /* 0x000fe20007fde0ff */
[----:B------:R-:W-:Y:S01]  /*7f80*/  @!P1 IMAD.MOV.U32 R4, RZ, RZ, R16 ;  /* 0x000000ffff049224 */ /* 0x000fe200078e0010 */
[----:B------:R-:W-:Y:S01]  /*7f90*/  ISETP.GE.U32.AND P4, PT, R15, 0x7fffff3f, PT ;  /* 0x7fffff3f0f00780c */ /* 0x000fe20003f86070 */
[----:B------:R-:W-:Y:S02]  /*7fa0*/  @!P1 IMAD.MOV.U32 R5, RZ, RZ, R19 ;  /* 0x000000ffff059224 */ /* 0x000fe400078e0013 */
[----:B------:R-:W-:Y:S01]  /*7fb0*/  IMAD R15, R68, 0x44, RZ ;  /* 0x00000044440f7824 */ /* 0x000fe200078e02ff */
        /* <DEDUP_REMOVED lines=10> */
[----:B------:R-:W-:-:S03]  /*8060*/  IMAD R6, R68, 0x43, RZ ;  /* 0x0000004344067824 */ /* 0x000fc600078e02ff */
[----:B------:R0:W5:Y:S02]  /*8070*/  @!P5 LDG.E.U16 R77, desc[UR20][R4.64] ;  /* 0x00000014044dd981 */ /* 0x000164000c1e1500 */
[----:B------:R-:W-:Y:S02]  /*8080*/  LEA.HI.X.SX32 R67, R6, R0, 0x1, P6 ;  /* 0x0000000006437211 */ /* 0x000fe400030f0eff */
[----:B------:R1:W-:Y:S01]  /*8090*/  STL [R1+0x4d8], R3 ;  /* 0x0004d80301007387 */ /* 0x0003e20000100800 */
[----:B0-----:R-:W-:Y:S02]  /*80a0*/  IMAD R4, R68, 0x84, RZ ;  /* 0x0000008444047824 */ /* 0x001fe400078e02ff */
[----:B------:R-:W-:-:S03]  /*80b0*/  @!P3 IMAD.MOV.U32 R5, RZ, RZ, R67 ;  /* 0x000000ffff05b224 */ /* 0x000fc600078e0043 */
[----:B-1----:R-:W-:Y:S01]  /*80c0*/  IADD3 R3, P6, PT, R4, R2, RZ ;  /* 0x0000000204037210 */ /* 0x002fe20007fde0ff */
[----:B------:R-:W-:Y:S01]  /*80d0*/  @!P3 IMAD.MOV.U32 R4, RZ, RZ, R66 ;  /* 0x000000ffff04b224 */ /* 0x000fe200078e0042 */
[----:B------:R0:W-:Y:S01]  /*80e0*/  STL [R1+0x4d4], R19 ;  /* 0x0004d41301007387 */ /* 0x0001e20000100800 */
[----:B------:R-:W-:-:S03]  /*80f0*/  VIADD R6, R7, 0xffffffc1 ;  /* 0xffffffc107067836 */ /* 0x000fc60000000000 */
[----:B------:R1:W5:Y:S01]  /*8100*/  @!P3 LDG.E.U16 R76, desc[UR20][R4.64] ;  /* 0x00000014044cb981 */ /* 0x000362000c1e1500 */
[----:B------:R-:W-:Y:S02]  /*8110*/  VIADD R16, R7, 0xffffffc0 ;  /* 0xffffffc007107836 */ /* 0x000fe40000000000 */
[C---:B0-----:R-:W-:Y:S01]  /*8120*/  IMAD R19, R68.reuse, 0x42, RZ ;  /* 0x0000004244137824 */ /* 0x041fe200078e02ff */
[----:B------:R-:W-:Y:S01]  /*8130*/  STL [R1+0x4d0], R66 ;  /* 0x0004d04201007387 */ /* 0x000fe20000100800 */
[----:B-1----:R-:W-:-:S03]  /*8140*/  IMAD R4, R68, 0x82, RZ ;  /* 0x0000008244047824 */ /* 0x002fc600078e02ff */
[----:B------:R0:W-:Y:S01]  /*8150*/  STL [R1+0x4cc], R67 ;  /* 0x0004cc4301007387 */ /* 0x0001e20000100800 */
[----:B------:R-:W-:Y:S01]  /*8160*/  ISETP.GE.U32.AND P3, PT, R6, 0x7fffff42, PT ;  /* 0x7fffff420600780c */ /* 0x000fe20003f66070 */
[----:B------:R-:W-:Y:S01]  /*8170*/  IMAD R6, R68, 0x41, RZ ;  /* 0x0000004144067824 */ /* 0x000fe200078e02ff */
[----:B------:R-:W-:Y:S01]  /*8180*/  ISETP.GE.U32.AND P5, PT, R16, 0x7fffff41, PT ;  /* 0x7fffff411000780c */ /* 0x000fe20003fa6070 */
[----:B------:R-:W-:Y:S01]  /*8190*/  STL [R1+0x4c8], R3 ;  /* 0x0004c80301007387 */ /* 0x000fe20000100800 */
[----:B0-----:R-:W-:Y:S02]  /*81a0*/  LEA.HI.X.SX32 R67, R19, R0, 0x1, P6 ;  /* 0x0000000013437211 */ /* 0x001fe400030f0eff */
[----:B------:R-:W-:Y:S01]  /*81b0*/  IADD3 R66, P6, PT, R4, R2, RZ ;  /* 0x0000000204427210 */ /* 0x000fe20007fde0ff */
[----:B------:R-:W-:Y:S02]  /*81c0*/  @!P0 IMAD.MOV.U32 R4, RZ, RZ, R3 ;  /* 0x000000ffff048224 */ /* 0x000fe400078e0003 */
[----:B------:R0:W-:Y:S01]  /*81d0*/  STL [R1+0x4c4], R67 ;  /* 0x0004c44301007387 */ /* 0x0001e20000100800 */
[----:B------:R-:W-:-:S02]  /*81e0*/  @!P0 IMAD.MOV.U32 R5, RZ, RZ, R67 ;  /* 0x000000ffff058224 */ /* 0x000fc400078e0043 */
[C---:B------:R-:W-:Y:S01]  /*81f0*/  VIADD R16, R7.reuse, 0xffffffc2 ;  /* 0xffffffc207107836 */ /* 0x040fe20000000000 */
[----:B------:R1:W-:Y:S04]  /*8200*/  STL [R1+0x4c0], R66 ;  /* 0x0004c04201007387 */ /* 0x0003e80000100800 */
[----:B------:R2:W5:Y:S01]  /*8210*/  @!P0 LDG.E.U16 R75, desc[UR20][R4.64] ;  /* 0x00000014044b8981 */ /* 0x000562000c1e1500 */
[----:B0-----:R-:W-:Y:S01]  /*8220*/  LEA.HI.X.SX32 R67, R6, R0, 0x1, P6 ;  /* 0x0000000006437211 */ /* 0x001fe200030f0eff */
[C---:B------:R-:W-:Y:S01]  /*8230*/  IMAD.SHL.U32 R6, R68.reuse, 0x40, RZ ;  /* 0x0000004044067824 */ /* 0x040fe200078e00ff */
[----:B------:R-:W-:Y:S02]  /*8240*/  LEA R3, P6, R68, R2, 0x7 ;  /* 0x0000000244037211 */ /* 0x000fe400078c38ff */
[----:B------:R-:W-:Y:S01]  /*8250*/  ISETP.GE.U32.AND P0, PT, R16, 0x7fffff43, PT ;  /* 0x7fffff431000780c */ /* 0x000fe20003f06070 */
[----:B------:R-:W-:-:S02]  /*8260*/  VIADD R16, R7, 0xffffffc3 ;  /* 0xffffffc307107836 */ /* 0x000fc40000000000 */
[----:B--2---:R-:W-:Y:S01]  /*8270*/  @!P4 IMAD.MOV.U32 R4, RZ, RZ, R66 ;  /* 0x000000ffff04c224 */ /* 0x004fe200078e0042 */
[----:B-1----:R-:W-:Y:S01]  /*8280*/  LEA.HI.X.SX32 R66, R6, R0, 0x1, P6 ;  /* 0x0000000006427211 */ /* 0x002fe200030f0eff */
[----:B------:R-:W-:Y:S01]  /*8290*/  @!P4 IMAD.MOV.U32 R5, RZ, RZ, R67 ;  /* 0x000000ffff05c224 */ /* 0x000fe200078e0043 */
[----:B------:R-:W-:Y:S01]  /*82a0*/  IADD3 R8, P6, PT, R8, R2, RZ ;  /* 0x0000000208087210 */ /* 0x000fe20007fde0ff */
[----:B------:R-:W-:Y:S01]  /*82b0*/  IMAD R6, R68, 0x3f, RZ ;  /* 0x0000003f44067824 */ /* 0x000fe200078e02ff */
[----:B------:R-:W-:Y:S04]  /*82c0*/  STL [R1+0x4bc], R67 ;  /* 0x0004bc4301007387 */ /* 0x000fe80000100800 */
[----:B------:R0:W5:Y:S01]  /*82d0*/  @!P4 LDG.E.U16 R74, desc[UR20][R4.64] ;  /* 0x00000014044ac981 */ /* 0x000162000c1e1500 */
[----:B------:R-:W-:Y:S01]  /*82e0*/  ISETP.GE.U32.AND P4, PT, R16, 0x7fffff44, PT ;  /* 0x7fffff441000780c */ /* 0x000fe20003f86070 */
[----:B------:R-:W-:-:S02]  /*82f0*/  VIADD R16, R7, 0xffffffc4 ;  /* 0xffffffc407107836 */ /* 0x000fc40000000000 */
[----:B------:R-:W-:Y:S04]  /*8300*/  STL [R1+0x4b8], R3 ;  /* 0x0004b80301007387 */ /* 0x000fe80000100800 */
[----:B------:R1:W-:Y:S01]  /*8310*/  STL [R1+0x4b4], R66 ;  /* 0x0004b44201007387 */ /* 0x0003e20000100800 */
[----:B0-----:R-:W-:Y:S02]  /*8320*/  @!P1 IMAD.MOV.U32 R4, RZ, RZ, R3 ;  /* 0x000000ffff049224 */ /* 0x001fe400078e0003 */
[----:B------:R-:W-:-:S05]  /*8330*/  @!P1 IMAD.MOV.U32 R5, RZ, RZ, R66 ;  /* 0x000000ffff059224 */ /* 0x000fca00078e0042 */
[----:B------:R0:W5:Y:S01]  /*8340*/  @!P1 LDG.E.U16 R73, desc[UR20][R4.64] ;  /* 0x0000001404499981 */ /* 0x000162000c1e1500 */
[----:B-1----:R-:W-:Y:S01]  /*8350*/  LEA.HI.X.SX32 R66, R6, R0, 0x1, P6 ;  /* 0x0000000006427211 */ /* 0x002fe200030f0eff */
[----:B------:R-:W-:Y:S01]  /*8360*/  VIADD R6, R7, 0xffffffc5 ;  /* 0xffffffc507067836 */ /* 0x000fe20000000000 */
[----:B------:R-:W-:Y:S01]  /*8370*/  ISETP.GE.U32.AND P1, PT, R16, 0x7fffff45, PT ;  /* 0x7fffff451000780c */ /* 0x000fe20003f26070 */
[----:B------:R-:W-:Y:S01]  /*8380*/  IMAD R16, R68, 0x3e, RZ ;  /* 0x0000003e44107824 */ /* 0x000fe200078e02ff */
[----:B------:R-:W-:Y:S01]  /*8390*/  IADD3 R3, P6, PT, R9, R2, RZ ;  /* 0x0000000209037210 */ /* 0x000fe20007fde0ff */
[----:B------:R-:W-:Y:S01]  /*83a0*/  STL [R1+0x4b0], R8 ;  /* 0x0004b00801007387 */ /* 0x000fe20000100800 */
[----:B0-----:R-:W-:Y:S02]  /*83b0*/  @!P5 IMAD.MOV.U32 R4, RZ, RZ, R8 ;  /* 0x000000ffff04d224 */ /* 0x001fe400078e0008 */
[----:B------:R-:W-:Y:S01]  /*83c0*/  @!P5 IMAD.MOV.U32 R5, RZ, RZ, R66 ;  /* 0x000000ffff05d224 */ /* 0x000fe200078e0042 */
[----:B------:R0:W-:Y:S04]  /*83d0*/  STL [R1+0x4ac], R66 ;  /* 0x0004ac4201007387 */ /* 0x0001e80000100800 */
[----:B------:R1:W5:Y:S01]  /*83e0*/  @!P5 LDG.E.U16 R72, desc[UR20][R4.64] ;  /* 0x000000140448d981 */ /* 0x000362000c1e1500 */
[----:B------:R-:W-:Y:S01]  /*83f0*/  ISETP.GE.U32.AND P5, PT, R6, 0x7fffff46, PT ;  /* 0x7fffff460600780c */ /* 0x000fe20003fa6070 */
[----:B------:R-:W-:Y:S01]  /*8400*/  IMAD R6, R68, 0x3d, RZ ;  /* 0x0000003d44067824 */ /* 0x000fe200078e02ff */
[----:B0-----:R-:W-:-:S02]  /*8410*/  LEA.HI.X.SX32 R66, R16, R0, 0x1, P6 ;  /* 0x0000000010427211 */ /* 0x001fc400030f0eff */
[----:B------:R-:W-:Y:S01]  /*8420*/  IADD3 R9, P6, PT, R10, R2, RZ ;  /* 0x000000020a097210 */ /* 0x000fe20007fde0ff */
[C---:B------:R-:W-:Y:S02]  /*8430*/  VIADD R8, R7.reuse, 0xffffffc6 ;  /* 0xffffffc607087836 */ /* 0x040fe40000000000 */
[----:B-1----:R-:W-:Y:S01]  /*8440*/  @!P3 IMAD.MOV.U32 R4, RZ, RZ, R3 ;  /* 0x000000ffff04b224 */ /* 0x002fe200078e0003 */
[----:B------:R-:W-:Y:S01]  /*8450*/  LEA.HI.X.SX32 R10, R6, R0, 0x1, P6 ;  /* 0x00000000060a7211 */ /* 0x000fe200030f0eff */
[----:B------:R-:W-:Y:S01]  /*8460*/  @!P3 IMAD.MOV.U32 R5, RZ, RZ, R66 ;  /* 0x000000ffff05b224 */ /* 0x000fe200078e0042 */
[----:B------:R0:W-:Y:S01]  /*8470*/  STL [R1+0x4a8], R3 ;  /* 0x0004a80301007387 */ /* 0x0001e20000100800 */
[----:B------:R-:W-:-:S03]  /*8480*/  VIADD R6, R7, 0xffffffc7 ;  /* 0xffffffc707067836 */ /* 0x000fc60000000000 */
[----:B------:R1:W5:Y:S01]  /*8490*/  @!P3 LDG.E.U16 R71, desc[UR20][R4.64] ;  /* 0x000000140447b981 */ /* 0x000362000c1e1500 */
[----:B------:R-:W-:Y:S01]  /*84a0*/  ISETP.GE.U32.AND P3, PT, R8, 0x7fffff47, PT ;  /* 0x7fffff470800780c */ /* 0x000fe20003f66070 */
[----:B------:R-:W-:Y:S01]  /*84b0*/  IMAD R8, R68, 0x3c, RZ ;  /* 0x0000003c44087824 */ /* 0x000fe200078e02ff */
[----:B0-----:R-:W-:Y:S01]  /*84c0*/  IADD3 R3, P6, PT, R11, R2, RZ ;  /* 0x000000020b037210 */ /* 0x001fe20007fde0ff */
[----:B-1----:R-:W-:Y:S02]  /*84d0*/  @!P0 IMAD.MOV.U32 R4, RZ, RZ, R9 ;  /* 0x000000ffff048224 */ /* 0x002fe400078e0009 */
[----:B------:R-:W-:Y:S01]  /*84e0*/  @!P0 IMAD.MOV.U32 R5, RZ, RZ, R10 ;  /* 0x000000ffff058224 */ /* 0x000fe200078e000a */
[----:B------:R-:W-:Y:S01]  /*84f0*/  STL [R1+0x4a4], R66 ;  /* 0x0004a44201007387 */ /* 0x000fe20000100800 */
[----:B------:R-:W-:-:S03]  /*8500*/  LEA.HI.X.SX32 R11, R8, R0, 0x1, P6 ;  /* 0x00000000080b7211 */ /* 0x000fc600030f0eff */
[----:B------:R0:W5:Y:S01]  /*8510*/  @!P0 LDG.E.U16 R65, desc[UR20][R4.64] ;  /* 0x0000001404418981 */ /* 0x000162000c1e1500 */
[----:B------:R-:W-:Y:S01]  /*8520*/  ISETP.GE.U32.AND P0, PT, R6, 0x7fffff48, PT ;  /* 0x7fffff480600780c */ /* 0x000fe20003f06070 */
[----:B------:R-:W-:Y:S02]  /*8530*/  IMAD R6, R68, 0x3b, RZ ;  /* 0x0000003b44067824 */ /* 0x000fe400078e02ff */
[----:B------:R-:W-:Y:S04]  /*8540*/  STL [R1+0x4a0], R9 ;  /* 0x0004a00901007387 */ /* 0x000fe80000100800 */
[----:B------:R1:W-:Y:S01]  /*8550*/  STL [R1+0x49c], R10 ;  /* 0x00049c0a01007387 */ /* 0x0003e20000100800 */
[----:B0-----:R-:W-:-:S03]  /*8560*/  @!P4 IMAD.MOV.U32 R4, RZ, RZ, R3 ;  /* 0x000000ffff04c224 */ /* 0x001fc600078e0003 */
[----:B------:R-:W-:Y:S01]  /*8570*/  STL [R1+0x498], R3 ;  /* 0x0004980301007387 */ /* 0x000fe20000100800 */
[----:B------:R-:W-:Y:S01]  /*8580*/  @!P4 IMAD.MOV.U32 R5, RZ, RZ, R11 ;  /* 0x000000ffff05c224 */ /* 0x000fe200078e000b */
[----:B-1----:R-:W-:Y:S02]  /*8590*/  IADD3 R10, P6, PT, R12, R2, RZ ;  /* 0x000000020c0a7210 */ /* 0x002fe40007fde0ff */
[----:B------:R0:W-:Y:S01]  /*85a0*/  STL [R1+0x494], R11 ;  /* 0x0004940b01007387 */ /* 0x0001e20000100800 */
[----:B------:R-:W-:-:S03]  /*85b0*/  IMAD R12, R68, 0x3a, RZ ;  /* 0x0000003a440c7824 */ /* 0x000fc600078e02ff */
[----:B------:R1:W5:Y:S01]  /*85c0*/  @!P4 LDG.E.U16 R64, desc[UR20][R4.64] ;  /* 0x000000140440c981 */ /* 0x000362000c1e1500 */
[----:B0-----:R-:W-:Y:S01]  /*85d0*/  LEA.HI.X.SX32 R11, R6, R0, 0x1, P6 ;  /* 0x00000000060b7211 */ /* 0x001fe200030f0eff */
[----:B------:R-:W-:Y:S01]  /*85e0*/  VIADD R6, R7, 0xffffffc9 ;  /* 0xffffffc907067836 */ /* 0x000fe20000000000 */
[----:B------:R-:W-:Y:S01]  /*85f0*/  IADD3 R3, P6, PT, R13, R2, RZ ;  /* 0x000000020d037210 */ /* 0x000fe20007fde0ff */
[----:B-1----:R-:W-:Y:S02]  /*8600*/  @!P1 IMAD.MOV.U32 R4, RZ, RZ, R10 ;  /* 0x000000ffff049224 */ /* 0x002fe400078e000a */
[----:B------:R-:W-:Y:S01]  /*8610*/  @!P1 IMAD.MOV.U32 R5, RZ, RZ, R11 ;  /* 0x000000ffff059224 */ /* 0x000fe200078e000b */
[----:B------:R-:W-:Y:S01]  /*8620*/  STL [R1+0x490], R10 ;  /* 0x0004900a01007387 */ /* 0x000fe20000100800 */
[----:B------:R-:W-:-:S03]  /*8630*/  VIADD R9, R7, 0xffffffc8 ;  /* 0xffffffc807097836 */ /* 0x000fc60000000000 */
[----:B------:R0:W-:Y:S04]  /*8640*/  STL [R1+0x48c], R11 ;  /* 0x00048c0b01007387 */ /* 0x0001e80000100800 */
[----:B------:R1:W5:Y:S01]  /*8650*/  @!P1 LDG.E.U16 R63, desc[UR20][R4.64] ;  /* 0x00000014043f9981 */ /* 0x000362000c1e1500 */
[----:B------:R-:W-:Y:S01]  /*8660*/  ISETP.GE.U32.AND P1, PT, R6, 0x7fffff4a, PT ;  /* 0x7fffff4a0600780c */ /* 0x000fe20003f26070 */
[----:B------:R-:W-:Y:S01]  /*8670*/  IMAD R6, R68, 0x39, RZ ;  /* 0x0000003944067824 */ /* 0x000fe200078e02ff */
[----:B0-----:R-:W-:Y:S02]  /*8680*/  LEA.HI.X.SX32 R11, R12, R0, 0x1, P6 ;  /* 0x000000000c0b7211 */ /* 0x001fe400030f0eff */
[----:B------:R-:W-:Y:S01]  /*8690*/  IADD3 R10, P6, PT, R14, R2, RZ ;  /* 0x000000020e0a7210 */ /* 0x000fe20007fde0ff */
[----:B------:R-:W-:Y:S01]  /*86a0*/  STL [R1+0x488], R3 ;  /* 0x0004880301007387 */ /* 0x000fe20000100800 */
[----:B------:R-:W-:Y:S01]  /*86b0*/  ISETP.GE.U32.AND P4, PT, R9, 0x7fffff49, PT ;  /* 0x7fffff490900780c */ /* 0x000fe20003f86070 */
[----:B-1----:R-:W-:-:S02]  /*86c0*/  @!P5 IMAD.MOV.U32 R4, RZ, RZ, R3 ;  /* 0x000000ffff04d224 */ /* 0x002fc400078e0003 */
[----:B------:R0:W-:Y:S01]  /*86d0*/  STL [R1+0x484], R11 ;  /* 0x0004840b01007387 */ /* 0x0001e20000100800 */
[----:B------:R-:W-:Y:S02]  /*86e0*/  @!P5 IMAD.MOV.U32 R5, RZ, RZ, R11 ;  /* 0x000000ffff05d224 */ /* 0x000fe400078e000b */
[----:B------:R-:W-:-:S03]  /*86f0*/  VIADD R9, R7, 0xffffffca ;  /* 0xffffffca07097836 */ /* 0x000fc60000000000 */
[----:B------:R1:W5:Y:S01]  /*8700*/  @!P5 LDG.E.U16 R62, desc[UR20][R4.64] ;  /* 0x00000014043ed981 */ /* 0x000362000c1e1500 */
[----:B0-----:R-:W-:Y:S01]  /*8710*/  LEA.HI.X.SX32 R11, R6, R0, 0x1, P6 ;  /* 0x00000000060b7211 */ /* 0x001fe200030f0eff */
[----:B------:R-:W-:Y:S01]  /*8720*/  VIADD R6, R7, 0xffffffcb ;  /* 0xffffffcb07067836 */ /* 0x000fe20000000000 */
[----:B------:R-:W-:Y:S01]  /*8730*/  ISETP.GE.U32.AND P5, PT, R9, 0x7fffff4b, PT ;  /* 0x7fffff4b0900780c */ /* 0x000fe20003fa6070 */
[----:B------:R-:W-:Y:S01]  /*8740*/  IMAD R9, R68, 0x38, RZ ;  /* 0x0000003844097824 */ /* 0x000fe200078e02ff */
[----:B------:R-:W-:Y:S01]  /*8750*/  IADD3 R3, P6, PT, R17, R2, RZ ;  /* 0x0000000211037210 */ /* 0x000fe20007fde0ff */
[----:B-1----:R-:W-:Y:S02]  /*8760*/  @!P3 IMAD.MOV.U32 R4, RZ, RZ, R10 ;  /* 0x000000ffff04b224 */ /* 0x002fe400078e000a */
[----:B------:R-:W-:Y:S01]  /*8770*/  @!P3 IMAD.MOV.U32 R5, RZ, RZ, R11 ;  /* 0x000000ffff05b224 */ /* 0x000fe200078e000b */
[----:B------:R-:W-:Y:S01]  /*8780*/  STL [R1+0x480], R10 ;  /* 0x0004800a01007387 */ /* 0x000fe20000100800 */
[----:B------:R-:W-:-:S03]  /*8790*/  LEA.HI.X.SX32 R13, R9, R0, 0x1, P6 ;  /* 0x00000000090d7211 */ /* 0x000fc600030f0eff */
[----:B------:R0:W5:Y:S01]  /*87a0*/  @!P3 LDG.E.U16 R61, desc[UR20][R4.64] ;  /* 0x00000014043db981 */ /* 0x000162000c1e1500 */
[----:B------:R-:W-:Y:S01]  /*87b0*/  ISETP.GE.U32.AND P3, PT, R6, 0x7fffff4c, PT ;  /* 0x7fffff4c0600780c */ /* 0x000fe20003f66070 */
[----:B------:R-:W-:Y:S02]  /*87c0*/  IMAD R6, R68, 0x37, RZ ;  /* 0x0000003744067824 */ /* 0x000fe400078e02ff */
[----:B------:R1:W-:Y:S04]  /*87d0*/  STL [R1+0x47c], R11 ;  /* 0x00047c0b01007387 */ /* 0x0003e80000100800 */
[----:B------:R-:W-:Y:S01]  /*87e0*/  STL [R1+0x478], R3 ;  /* 0x0004780301007387 */ /* 0x000fe20000100800 */
[----:B0-----:R-:W-:Y:S01]  /*87f0*/  @!P0 IMAD.MOV.U32 R4, RZ, RZ, R3 ;  /* 0x000000ffff048224 */ /* 0x001fe200078e0003 */
[----:B-1----:R-:W-:-:S02]  /*8800*/  IADD3 R11, P6, PT, R20, R2, RZ ;  /* 0x00000002140b7210 */ /* 0x002fc40007fde0ff */
[----:B------:R0:W-:Y:S01]  /*8810*/  STL [R1+0x474], R13 ;  /* 0x0004740d01007387 */ /* 0x0001e20000100800 */
[----:B------:R-:W-:Y:S02]  /*8820*/  @!P0 IMAD.MOV.U32 R5, RZ, RZ, R13 ;  /* 0x000000ffff058224 */ /* 0x000fe400078e000d */
        /* <DEDUP_REMOVED lines=34> */
[----:B------:R1:W-:Y:S01]  /*8a50*/  STL [R1+0x45c], R13 ;  /* 0x00045c0d01007387 */ /* 0x0003e20000100800 */
[----:B0-----:R-:W-:Y:S01]  /*8a60*/  @!P3 IMAD.MOV.U32 R4, RZ, RZ, R3 ;  /* 0x000000ffff04b224 */ /* 0x001fe200078e0003 */
[----:B-1----:R-:W-:Y:S01]  /*8a70*/  IADD3 R13, P6, PT, R39, R2, RZ ;  /* 0x00000002270d7210 */ /* 0x002fe20007fde0ff */
[----:B------:R-:W-:-:S03]  /*8a80*/  @!P3 IMAD.MOV.U32 R5, RZ, RZ, R17 ;  /* 0x000000ffff05b224 */ /* 0x000fc600078e0011 */
[----:B------:R-:W-:Y:S01]  /*8a90*/  LEA.HI.X.SX32 R20, R6, R0, 0x1, P6 ;  /* 0x0000000006147211 */ /* 0x000fe200030f0eff */
[----:B------:R0:W-:Y:S01]  /*8aa0*/  STL [R1+0x458], R3 ;  /* 0x0004580301007387 */ /* 0x0001e20000100800 */
[----:B------:R-:W-:-:S03]  /*8ab0*/  VIADD R6, R7, 0xffffffd1 ;  /* 0xffffffd107067836 */ /* 0x000fc60000000000 */
[----:B------:R1:W5:Y:S04]  /*8ac0*/  @!P3 LDG.E.U16 R56, desc[UR20][R4.64] ;  /* 0x000000140438b981 */ /* 0x000368000c1e1500 */
[----:B------:R2:W-:Y:S01]  /*8ad0*/  STL [R1+0x454], R17 ;  /* 0x0004541101007387 */ /* 0x0005e20000100800 */
[----:B0-----:R-:W-:Y:S01]  /*8ae0*/  IADD3 R3, P6, PT, R37, R2, RZ ;  /* 0x0000000225037210 */ /* 0x001fe20007fde0ff */
[----:B-1----:R-:W-:Y:S02]  /*8af0*/  @!P0 IMAD.MOV.U32 R4, RZ, RZ, R13 ;  /* 0x000000ffff048224 */ /* 0x002fe400078e000d */
[----:B------:R-:W-:Y:S02]  /*8b00*/  @!P0 IMAD.MOV.U32 R5, RZ, RZ, R20 ;  /* 0x000000ffff058224 */ /* 0x000fe400078e0014 */
[----:B--2---:R-:W-:Y:S01]  /*8b10*/  IMAD R17, R68, 0x32, RZ ;  /* 0x0000003244117824 */ /* 0x004fe200078e02ff */
        /* <DEDUP_REMOVED lines=22> */
[----:B------:R-:W-:Y:S04]  /*8c80*/  STL [R1+0x440], R13 ;  /* 0x0004400d01007387 */ /* 0x000fe80000100800 */
[----:B------:R0:W-:Y:S04]  /*8c90*/  STL [R1+0x43c], R20 ;  /* 0x00043c1401007387 */ /* 0x0001e80000100800 */
[----:B------:R1:W5:Y:S01]  /*8ca0*/  @!P1 LDG.E.U16 R53, desc[UR20][R4.64] ;  /* 0x0000001404359981 */ /* 0x000362000c1e1500 */
[----:B------:R-:W-:Y:S01]  /*8cb0*/  ISETP.GE.U32.AND P1, PT, R6, 0x7fffff54, PT ;  /* 0x7fffff540600780c */ /* 0x000fe20003f26070 */
[----:B------:R-:W-:Y:S01]  /*8cc0*/  IMAD R6, R68, 0x2f, RZ ;  /* 0x0000002f44067824 */ /* 0x000fe200078e02ff */
[----:B0-----:R-:W-:-:S02]  /*8cd0*/  LEA.HI.X.SX32 R20, R11, R0, 0x1, P6 ;  /* 0x000000000b147211 */ /* 0x001fc400030f0eff */
[----:B------:R-:W-:Y:S01]  /*8ce0*/  IADD3 R66, P6, PT, R33, R2, RZ ;  /* 0x0000000221427210 */ /* 0x000fe20007fde0ff */
[----:B-1----:R-:W-:Y:S02]  /*8cf0*/  @!P5 IMAD.MOV.U32 R4, RZ, RZ, R3 ;  /* 0x000000ffff04d224 */ /* 0x002fe400078e0003 */
[----:B------:R-:W-:Y:S01]  /*8d00*/  @!P5 IMAD.MOV.U32 R5, RZ, RZ, R20 ;  /* 0x000000ffff05d224 */ /* 0x000fe200078e0014 */
        /* <DEDUP_REMOVED lines=38> */
[----:B------:R-:W-:Y:S01]  /*8f70*/  STL [R1+0x418], R3 ;  /* 0x0004180301007387 */ /* 0x000fe20000100800 */
[----:B------:R-:W-:Y:S01]  /*8f80*/  PRMT R48, RZ, 0x7610, R48 ;  /* 0x00007610ff307816 */ /* 0x000fe20000000030 */
[----:B-1----:R-:W-:Y:S02]  /*8f90*/  @!P1 IMAD.MOV.U32 R4, RZ, RZ, R3 ;  /* 0x000000ffff049224 */ /* 0x002fe400078e0003 */
[----:B------:R0:W-:Y:S01]  /*8fa0*/  STL [R1+0x414], R67 ;  /* 0x0004144301007387 */ /* 0x0001e20000100800 */
[----:B------:R-:W-:Y:S01]  /*8fb0*/  @!P1 IMAD.MOV.U32 R5, RZ, RZ, R67 ;  /* 0x000000ffff059224 */ /* 0x000fe200078e0043 */
[----:B------:R-:W-:Y:S01]  /*8fc0*/  PRMT R47, RZ, 0x7610, R47 ;  /* 0x00007610ff2f7816 */ /* 0x000fe2000000002f */
[----:B------:R-:W-:-:S03]  /*8fd0*/  IMAD R23, R68, 0x2a, RZ ;  /* 0x0000002a44177824 */ /* 0x000fc600078e02ff */
[----:B------:R1:W5:Y:S01]  /*8fe0*/  @!P1 LDG.E.U16 R48, desc[UR20][R4.64] ;  /* 0x0000001404309981 */ /* 0x000362000c1e1500 */
[----:B0-----:R-:W-:Y:S01]  /*8ff0*/  LEA.HI.X.SX32 R67, R6, R0, 0x1, P6 ;  /* 0x0000000006437211 */ /* 0x001fe200030f0eff */
[----:B------:R-:W-:Y:S01]  /*9000*/  VIADD R6, R7, 0xffffffd9 ;  /* 0xffffffd907067836 */ /* 0x000fe20000000000 */
        /* <DEDUP_REMOVED lines=16> */
[----:B------:R-:W-:-:S03]  /*9110*/  VIADD R29, R7, 0xffffffd8 ;  /* 0xffffffd8071d7836 */ /* 0x000fc60000000000 */
[----:B------:R1:W5:Y:S01]  /*9120*/  @!P3 LDG.E.U16 R46, desc[UR20][R4.64] ;  /* 0x00000014042eb981 */ /* 0x000362000c1e1500 */
[----:B0-----:R-:W-:Y:S01]  /*9130*/  LEA.HI.X.SX32 R67, R6, R0, 0x1, P6 ;  /* 0x0000000006437211 */ /* 0x001fe200030f0eff */
[----:B------:R-:W-:Y:S01]  /*9140*/  IMAD R18, R68, 0x28, RZ ;  /* 0x0000002844127824 */ /* 0x000fe200078e02ff */
[----:B------:R-:W-:Y:S01]  /*9150*/  IADD3 R3, P6, PT, R27, R2, RZ ;  /* 0x000000021b037210 */ /* 0x000fe20007fde0ff */
[----:B------:R-:W-:Y:S02]  /*9160*/  VIADD R6, R7, 0xffffffdb ;  /* 0xffffffdb07067836 */ /* 0x000fe40000000000 */
[----:B-1----:R-:W-:Y:S02]  /*9170*/  @!P0 IMAD.MOV.U32 R4, RZ, RZ, R66 ;  /* 0x000000ffff048224 */ /* 0x002fe400078e0042 */
[----:B------:R-:W-:Y:S01]  /*9180*/  @!P0 IMAD.MOV.U32 R5, RZ, RZ, R67 ;  /* 0x000000ffff058224 */ /* 0x000fe200078e0043 */
[----:B------:R-:W-:Y:S01]  /*9190*/  ISETP.GE.U32.AND P1, PT, R29, 0x7fffff59, PT ;  /* 0x7fffff591d00780c */ /* 0x000fe20003f26070 */
[----:B------:R-:W-:Y:S04]  /*91a0*/  STL [R1+0x400], R66 ;  /* 0x0004004201007387 */ /* 0x000fe80000100800 */
[----:B------:R0:W-:Y:S04]  /*91b0*/  STL [R1+0x3fc], R67 ;  /* 0x0003fc4301007387 */ /* 0x0001e80000100800 */
[----:B------:R1:W5:Y:S01]  /*91c0*/  @!P0 LDG.E.U16 R45, desc[UR20][R4.64] ;  /* 0x00000014042d8981 */ /* 0x000362000c1e1500 */
[----:B------:R-:W-:Y:S01]  /*91d0*/  ISETP.GE.U32.AND P0, PT, R6, 0x7fffff5c, PT ;  /* 0x7fffff5c0600780c */ /* 0x000fe20003f06070 */
[----:B------:R-:W-:Y:S01]  /*91e0*/  IMAD R6, R68, 0x27, RZ ;  /* 0x0000002744067824 */ /* 0x000fe200078e02ff */
[----:B0-----:R-:W-:-:S02]  /*91f0*/  LEA.HI.X.SX32 R67, R18, R0, 0x1, P6 ;  /* 0x0000000012437211 */ /* 0x001fc400030f0eff */
[----:B------:R-:W-:Y:S02]  /*9200*/  IADD3 R66, P6, PT, R26, R2, RZ ;  /* 0x000000021a427210 */ /* 0x000fe40007fde0ff */
[----:B------:R-:W-:Y:S01]  /*9210*/  PRMT R44, RZ, 0x7610, R44 ;  /* 0x00007610ff2c7816 */ /* 0x000fe2000000002c */
[----:B-1----:R-:W-:Y:S01]  /*9220*/  @!P4 IMAD.MOV.U32 R4, RZ, RZ, R3 ;  /* 0x000000ffff04c224 */ /* 0x002fe200078e0003 */
[----:B------:R-:W-:Y:S01]  /*9230*/  LEA.HI.X.SX32 R69, R6, R0, 0x1, P6 ;  /* 0x0000000006457211 */ /* 0x000fe200030f0eff */
[----:B------:R-:W-:Y:S01]  /*9240*/  @!P4 IMAD.MOV.U32 R5, RZ, RZ, R67 ;  /* 0x000000ffff05c224 */ /* 0x000fe200078e0043 */
[----:B------:R0:W-:Y:S01]  /*9250*/  STL [R1+0x3f8], R3 ;  /* 0x0003f80301007387 */ /* 0x0001e20000100800 */
[C---:B------:R-:W-:Y:S01]  /*9260*/  VIADD R28, R7.reuse, 0xffffffda ;  /* 0xffffffda071c7836 */ /* 0x040fe20000000000 */
[----:B------:R-:W-:Y:S02]  /*9270*/  PRMT R43, RZ, 0x7610, R43 ;  /* 0x00007610ff2b7816 */ /* 0x000fe4000000002b */
[----:B------:R1:W5:Y:S01]  /*9280*/  @!P4 LDG.E.U16 R44, desc[UR20][R4.64] ;  /* 0x00000014042cc981 */ /* 0x000362000c1e1500 */
[----:B------:R-:W-:-:S03]  /*9290*/  VIADD R6, R7, 0xffffffdd ;  /* 0xffffffdd07067836 */ /* 0x000fc60000000000 */
[----:B------:R2:W-:Y:S01]  /*92a0*/  STL [R1+0x3f4], R67 ;  /* 0x0003f44301007387 */ /* 0x0005e20000100800 */
[----:B0-----:R-:W-:Y:S01]  /*92b0*/  IADD3 R3, P6, PT, R25, R2, RZ ;  /* 0x0000000219037210 */ /* 0x001fe20007fde0ff */
[----:B-1----:R-:W-:Y:S02]  /*92c0*/  @!P1 IMAD.MOV.U32 R4, RZ, RZ, R66 ;  /* 0x000000ffff049224 */ /* 0x002fe400078e0042 */
[----:B------:R-:W-:Y:S02]  /*92d0*/  @!P1 IMAD.MOV.U32 R5, RZ, RZ, R69 ;  /* 0x000000ffff059224 */ /* 0x000fe400078e0045 */
[----:B--2---:R-:W-:Y:S01]  /*92e0*/  IMAD R67, R68, 0x26, RZ ;  /* 0x0000002644437824 */ /* 0x004fe200078e02ff */
[----:B------:R-:W-:Y:S01]  /*92f0*/  ISETP.GE.U32.AND P3, PT, R28, 0x7fffff5b, PT ;  /* 0x7fffff5b1c00780c */ /* 0x000fe20003f66070 */
[----:B------:R0:W-:Y:S04]  /*9300*/  STL [R1+0x3f0], R66 ;  /* 0x0003f04201007387 */ /* 0x0001e80000100800 */
[----:B------:R1:W5:Y:S01]  /*9310*/  @!P1 LDG.E.U16 R43, desc[UR20][R4.64] ;  /* 0x00000014042b9981 */ /* 0x000362000c1e1500 */
[----:B------:R-:W-:Y:S01]  /*9320*/  ISETP.GE.U32.AND P1, PT, R6, 0x7fffff5e, PT ;  /* 0x7fffff5e0600780c */ /* 0x000fe20003f26070 */
[----:B------:R-:W-:-:S02]  /*9330*/  IMAD R6, R68, 0x25, RZ ;  /* 0x0000002544067824 */ /* 0x000fc400078e02ff */
[----:B------:R2:W-:Y:S01]  /*9340*/  STL [R1+0x3ec], R69 ;  /* 0x0003ec4501007387 */ /* 0x0005e20000100800 */
[----:B0-----:R-:W-:Y:S02]  /*9350*/  LEA.HI.X.SX32 R66, R67, R0, 0x1, P6 ;  /* 0x0000000043427211 */ /* 0x001fe400030f0eff */
[----:B------:R-:W-:Y:S01]  /*9360*/  PRMT R42, RZ, 0x7610, R42 ;  /* 0x00007610ff2a7816 */ /* 0x000fe2000000002a */
[----:B------:R0:W-:Y:S01]  /*9370*/  STL [R1+0x3e8], R3 ;  /* 0x0003e80301007387 */ /* 0x0001e20000100800 */
[----:B-1----:R-:W-:Y:S01]  /*9380*/  @!P5 IMAD.MOV.U32 R4, RZ, RZ, R3 ;  /* 0x000000ffff04d224 */ /* 0x002fe200078e0003 */
[----:B--2---:R-:W-:Y:S01]  /*9390*/  IADD3 R69, P6, PT, R24, R2, RZ ;  /* 0x0000000218457210 */ /* 0x004fe20007fde0ff */
[----:B------:R-:W-:Y:S01]  /*93a0*/  @!P5 IMAD.MOV.U32 R5, RZ, RZ, R66 ;  /* 0x000000ffff05d224 */ /* 0x000fe200078e0042 */
[----:B------:R1:W-:Y:S02]  /*93b0*/  STL [R1+0x3e4], R66 ;  /* 0x0003e44201007387 */ /* 0x0003e40000100800 */
[----:B------:R-:W-:Y:S01]  /*93c0*/  LEA.HI.X.SX32 R70, R6, R0, 0x1, P6 ;  /* 0x0000000006467211 */ /* 0x000fe200030f0eff */
[----:B------:R-:W-:Y:S01]  /*93d0*/  VIADD R27, R7, 0xffffffdc ;  /* 0xffffffdc071b7836 */ /* 0x000fe20000000000 */
[----:B0-----:R-:W-:Y:S01]  /*93e0*/  IADD3 R3, P6, PT, R22, R2, RZ ;  /* 0x0000000216037210 */ /* 0x001fe20007fde0ff */
[----:B------:R0:W5:Y:S01]  /*93f0*/  @!P5 LDG.E.U16 R42, desc[UR20][R4.64] ;  /* 0x00000014042ad981 */ /* 0x000162000c1e1500 */
[----:B------:R-:W-:Y:S01]  /*9400*/  PRMT R41, RZ, 0x7610, R41 ;  /* 0x00007610ff297816 */ /* 0x000fe20000000029 */
[----:B-1----:R-:W-:-:S02]  /*9410*/  IMAD R66, R68, 0x24, RZ ;  /* 0x0000002444427824 */ /* 0x002fc400078e02ff */
[----:B------:R1:W-:Y:S01]  /*9420*/  STL [R1+0x3e0], R69 ;  /* 0x0003e04501007387 */ /* 0x0003e20000100800 */
[----:B------:R-:W-:Y:S02]  /*9430*/  VIADD R6, R7, 0xffffffdf ;  /* 0xffffffdf07067836 */ /* 0x000fe40000000000 */
[----:B0-----:R-:W-:Y:S02]  /*9440*/  @!P3 IMAD.MOV.U32 R4, RZ, RZ, R69 ;  /* 0x000000ffff04b224 */ /* 0x001fe400078e0045 */
[----:B------:R-:W-:Y:S01]  /*9450*/  @!P3 IMAD.MOV.U32 R5, RZ, RZ, R70 ;  /* 0x000000ffff05b224 */ /* 0x000fe200078e0046 */
[----:B------:R-:W-:Y:S02]  /*9460*/  ISETP.GE.U32.AND P4, PT, R27, 0x7fffff5d, PT ;  /* 0x7fffff5d1b00780c */ /* 0x000fe40003f86070 */
[----:B-1----:R-:W-:Y:S02]  /*9470*/  LEA.HI.X.SX32 R69, R66, R0, 0x1, P6 ;  /* 0x0000000042457211 */ /* 0x002fe400030f0eff */
[----:B------:R0:W5:Y:S01]  /*9480*/  @!P3 LDG.E.U16 R41, desc[UR20][R4.64] ;  /* 0x000000140429b981 */ /* 0x000162000c1e1500 */
[----:B------:R-:W-:-:S02]  /*9490*/  PRMT R40, RZ, 0x7610, R40 ;  /* 0x00007610ff287816 */ /* 0x000fc40000000028 */
[----:B------:R-:W-:Y:S01]  /*94a0*/  ISETP.GE.U32.AND P3, PT, R6, 0x7fffff60, PT ;  /* 0x7fffff600600780c */ /* 0x000fe20003f66070 */
[----:B------:R1:W-:Y:S01]  /*94b0*/  STL [R1+0x3dc], R70 ;  /* 0x0003dc4601007387 */ /* 0x0003e20000100800 */
[C---:B------:R-:W-:Y:S02]  /*94c0*/  IMAD R6, R68.reuse, 0x23, RZ ;  /* 0x0000002344067824 */ /* 0x040fe400078e02ff */
[----:B0-----:R-:W-:Y:S02]  /*94d0*/  @!P0 IMAD.MOV.U32 R4, RZ, RZ, R3 ;  /* 0x000000ffff048224 */ /* 0x001fe400078e0003 */
[----:B------:R-:W-:Y:S01]  /*94e0*/  @!P0 IMAD.MOV.U32 R5, RZ, RZ, R69 ;  /* 0x000000ffff058224 */ /* 0x000fe200078e0045 */
[----:B-1----:R-:W-:Y:S01]  /*94f0*/  IADD3 R70, P6, PT, R21, R2, RZ ;  /* 0x0000000215467210 */ /* 0x002fe20007fde0ff */
[----:B------:R0:W-:Y:S01]  /*9500*/  STL [R1+0x3d8], R3 ;  /* 0x0003d80301007387 */ /* 0x0001e20000100800 */
[----:B------:R-:W-:-:S03]  /*9510*/  IMAD R21, R68, 0x22, RZ ;  /* 0x0000002244157824 */ /* 0x000fc600078e02ff */
[----:B------:R1:W5:Y:S01]  /*9520*/  @!P0 LDG.E.U16 R40, desc[UR20][R4.64] ;  /* 0x0000001404288981 */ /* 0x000362000c1e1500 */
[----:B------:R-:W-:-:S03]  /*9530*/  PRMT R38, RZ, 0x7610, R38 ;  /* 0x00007610ff267816 */ /* 0x000fc60000000026 */
[----:B------:R2:W-:Y:S01]  /*9540*/  STL [R1+0x3d4], R69 ;  /* 0x0003d44501007387 */ /* 0x0005e20000100800 */
[----:B-1----:R-:W-:Y:S02]  /*9550*/  LEA.HI.X.SX32 R5, R6, R0, 0x1, P6 ;  /* 0x0000000006057211 */ /* 0x002fe400030f0eff */
[----:B0-----:R-:W-:Y:S01]  /*9560*/  IADD3 R3, P6, PT, R15, R2, RZ ;  /* 0x000000020f037210 */ /* 0x001fe20007fde0ff */
[----:B------:R-:W-:-:S03]  /*9570*/  @!P4 IMAD.MOV.U32 R4, RZ, RZ, R70 ;  /* 0x000000ffff04c224 */ /* 0x000fc600078e0046 */
[----:B--2---:R-:W-:Y:S01]  /*9580*/  LEA.HI.X.SX32 R69, R21, R0, 0x1, P6 ;  /* 0x0000000015457211 */ /* 0x004fe200030f0eff */
[----:B------:R-:W-:Y:S01]  /*9590*/  STL [R1+0x3d0], R70 ;  /* 0x0003d04601007387 */ /* 0x000fe20000100800 */
[----:B------:R-:W-:Y:S01]  /*95a0*/  PRMT R39, RZ, 0x7610, R39 ;  /* 0x00007610ff277816 */ /* 0x000fe20000000027 */
[----:B------:R-:W-:Y:S02]  /*95b0*/  VIADD R25, R7, 0xffffffde ;  /* 0xffffffde07197836 */ /* 0x000fe40000000000 */
[----:B------:R0:W-:Y:S04]  /*95c0*/  STL [R1+0x3cc], R5 ;  /* 0x0003cc0501007387 */ /* 0x0001e80000100800 */
[----:B------:R1:W5:Y:S01]  /*95d0*/  @!P4 LDG.E.U16 R38, desc[UR20][R4.64] ;  /* 0x000000140426c981 */ /* 0x000362000c1e1500 */
[----:B------:R-:W-:-:S03]  /*95e0*/  ISETP.GE.U32.AND P5, PT, R25, 0x7fffff5f, PT ;  /* 0x7fffff5f1900780c */ /* 0x000fc60003fa6070 */
[----:B------:R-:W-:Y:S01]  /*95f0*/  STL [R1+0x3c8], R3 ;  /* 0x0003c80301007387 */ /* 0x000fe20000100800 */
[----:B-1----:R-:W-:Y:S02]  /*9600*/  @!P1 IMAD.MOV.U32 R4, RZ, RZ, R3 ;  /* 0x000000ffff049224 */ /* 0x002fe400078e0003 */
[----:B0-----:R-:W-:Y:S01]  /*9610*/  @!P1 IMAD.MOV.U32 R5, RZ, RZ, R69 ;  /* 0x000000ffff059224 */ /* 0x001fe200078e0045 */
[----:B------:R0:W-:Y:S04]  /*9620*/  STL [R1+0x3c4], R69 ;  /* 0x0003c44501007387 */ /* 0x0001e80000100800 */
[----:B------:R1:W5:Y:S01]  /*9630*/  @!P1 LDG.E.U16 R39, desc[UR20][R4.64] ;  /* 0x0000001404279981 */ /* 0x000362000c1e1500 */
[----:B0-----:R-:W-:Y:S01]  /*9640*/  IADD3 R69, P6, PT, R19, R2, RZ ;  /* 0x0000000213457210 */ /* 0x001fe20007fde0ff */
[----:B-1----:R-:W-:-:S02]  /*9650*/  VIADD R5, R7, 0xffffffe2 ;  /* 0xffffffe207057836 */ /* 0x002fc40000000000 */
[----:B------:R-:W-:-:S03]  /*9660*/  IMAD R4, R68, 0x21, RZ ;  /* 0x0000002144047824 */ /* 0x000fc600078e02ff */
[----:B------:R-:W-:Y:S01]  /*9670*/  ISETP.GE.U32.AND P1, PT, R5, 0x7fffff63, PT ;  /* 0x7fffff630500780c */ /* 0x000fe20003f26070 */
[----:B------:R-:W-:Y:S01]  /*9680*/  IMAD.SHL.U32 R5, R68, 0x20, RZ ;  /* 0x0000002044057824 */ /* 0x000fe200078e00ff */
[----:B------:R-:W-:Y:S02]  /*9690*/  LEA.HI.X.SX32 R70, R4, R0, 0x1, P6 ;  /* 0x0000000004467211 */ /* 0x000fe400030f0eff */
[----:B------:R-:W-:Y:S01]  /*96a0*/  LEA R3, P6, R68, R2, 0x6 ;  /* 0x0000000244037211 */ /* 0x000fe200078c30ff */
[----:B------:R-:W-:Y:S01]  /*96b0*/  @!P5 IMAD.MOV.U32 R4, RZ, RZ, R69 ;  /* 0x000000ffff04d224 */ /* 0x000fe200078e0045 */
[----:B------:R-:W-:Y:S02]  /*96c0*/  PRMT R36, RZ, 0x7610, R36 ;  /* 0x00007610ff247816 */ /* 0x000fe40000000024 */
[----:B------:R-:W-:Y:S01]  /*96d0*/  LEA.HI.X.SX32 R15, R5, R0, 0x1, P6 ;  /* 0x00000000050f7211 */ /* 0x000fe200030f0eff */
[----:B------:R-:W-:Y:S01]  /*96e0*/  @!P5 IMAD.MOV.U32 R5, RZ, RZ, R70 ;  /* 0x000000ffff05d224 */ /* 0x000fe200078e0046 */
[----:B------:R-:W-:Y:S01]  /*96f0*/  PRMT R37, RZ, 0x7610, R37 ;  /* 0x00007610ff257816 */ /* 0x000fe20000000025 */
[----:B------:R-:W-:-:S03]  /*9700*/  VIADD R22, R7, 0xffffffe0 ;  /* 0xffffffe007167836 */ /* 0x000fc60000000000 */
[----:B------:R0:W5:Y:S02]  /*9710*/  @!P5 LDG.E.U16 R36, desc[UR20][R4.64] ;  /* 0x000000140424d981 */ /* 0x000164000c1e1500 */
[----:B------:R-:W-:Y:S01]  /*9720*/  ISETP.GE.U32.AND P0, PT, R22, 0x7fffff61, PT ;  /* 0x7fffff611600780c */ /* 0x000fe20003f06070 */
[----:B------:R-:W-:Y:S01]  /*9730*/  VIADD R6, R7, 0xffffffe1 ;  /* 0xffffffe107067836 */ /* 0x000fe20000000000 */
[----:B------:R-:W-:Y:S01]  /*9740*/  STL [R1+0x3c0], R69 ;  /* 0x0003c04501007387 */ /* 0x000fe20000100800 */
[----:B0-----:R-:W-:Y:S02]  /*9750*/  @!P3 IMAD.MOV.U32 R4, RZ, RZ, R3 ;  /* 0x000000ffff04b224 */ /* 0x001fe400078e0003 */
[----:B------:R-:W-:Y:S01]  /*9760*/  @!P3 IMAD.MOV.U32 R5, RZ, RZ, R15 ;  /* 0x000000ffff05b224 */ /* 0x000fe200078e000f */
[----:B------:R0:W-:Y:S04]  /*9770*/  STL [R1+0x3bc], R70 ;  /* 0x0003bc4601007387 */ /* 0x0001e80000100800 */
[----:B------:R1:W5:Y:S01]  /*9780*/  @!P3 LDG.E.U16 R37, desc[UR20][R4.64] ;  /* 0x000000140425b981 */ /* 0x000362000c1e1500 */
[----:B------:R-:W-:-:S02]  /*9790*/  ISETP.GE.U32.AND P4, PT, R6, 0x7fffff62, PT ;  /* 0x7fffff620600780c */ /* 0x000fc40003f86070 */
[----:B0-----:R-:W-:Y:S01]  /*97a0*/  IADD3 R70, P6, PT, R16, R2, RZ ;  /* 0x0000000210467210 */ /* 0x001fe20007fde0ff */
[----:B-1----:R-:W-:Y:S01]  /*97b0*/  IMAD R4, R68, 0x1f, RZ ;  /* 0x0000001f44047824 */ /* 0x002fe200078e02ff */
[----:B------:R0:W-:Y:S01]  /*97c0*/  STL [R1+0x3b8], R3 ;  /* 0x0003b80301007387 */ /* 0x0001e20000100800 */
[----:B------:R-:W-:-:S03]  /*97d0*/  VIADD R5, R7, 0xffffffe4 ;  /* 0xffffffe407057836 */ /* 0x000fc60000000000 */
[----:B------:R-:W-:Y:S01]  /*97e0*/  LEA.HI.X.SX32 R4, R4, R0, 0x1, P6 ;  /* 0x0000000004047211 */ /* 0x000fe200030f0eff */
[----:B------:R1:W-:Y:S01]  /*97f0*/  STL [R1+0x3b4], R15 ;  /* 0x0003b40f01007387 */ /* 0x0003e20000100800 */
[----:B------:R-:W-:Y:S02]  /*9800*/  ISETP.GE.U32.AND P3, PT, R5, 0x7fffff65, PT ;  /* 0x7fffff650500780c */ /* 0x000fe40003f66070 */
[----:B------:R-:W-:Y:S01]  /*9810*/  PRMT R34, RZ, 0x7610, R34 ;  /* 0x00007610ff227816 */ /* 0x000fe20000000022 */
[----:B------:R-:W-:Y:S01]  /*9820*/  STL [R1+0x3b0], R70 ;  /* 0x0003b04601007387 */ /* 0x000fe20000100800 */
[----:B0-----:R-:W-:Y:S01]  /*9830*/  IADD3 R3, P6, PT, R8, R2, RZ ;  /* 0x0000000208037210 */ /* 0x001fe20007fde0ff */
[----:B------:R-:W-:Y:S02]  /*9840*/  @!P0 IMAD.MOV.U32 R5, RZ, RZ, R4 ;  /* 0x000000ffff058224 */ /* 0x000fe400078e0004 */
[----:B-1----:R-:W-:Y:S01]  /*9850*/  IMAD R15, R68, 0x1e, RZ ;  /* 0x0000001e440f7824 */ /* 0x002fe200078e02ff */
[----:B------:R0:W-:Y:S04]  /*9860*/  STL [R1+0x3ac], R4 ;  /* 0x0003ac0401007387 */ /* 0x0001e80000100800 */
[----:B------:R-:W-:Y:S01]  /*9870*/  LEA.HI.X.SX32 R69, R15, R0, 0x1, P6 ;  /* 0x000000000f457211 */ /* 0x000fe200030f0eff */
[----:B0-----:R-:W-:Y:S01]  /*9880*/  @!P0 IMAD.MOV.U32 R4, RZ, RZ, R70 ;  /* 0x000000ffff048224 */ /* 0x001fe200078e0046 */
[----:B------:R-:W-:-:S04]  /*9890*/  PRMT R35, RZ, 0x7610, R35 ;  /* 0x00007610ff237816 */ /* 0x000fc80000000023 */
[----:B------:R0:W5:Y:S01]  /*98a0*/  @!P0 LDG.E.U16 R34, desc[UR20][R4.64] ;  /* 0x0000001404228981 */ /* 0x000162000c1e1500 */
[----:B------:R-:W-:-:S03]  /*98b0*/  VIADD R6, R7, 0xffffffe3 ;  /* 0xffffffe307067836 */ /* 0x000fc60000000000 */
[----:B------:R-:W-:Y:S01]  /*98c0*/  STL [R1+0x3a8], R3 ;  /* 0x0003a80301007387 */ /* 0x000fe20000100800 */
[----:B0-----:R-:W-:Y:S02]  /*98d0*/  @!P4 IMAD.MOV.U32 R4, RZ, RZ, R3 ;  /* 0x000000ffff04c224 */ /* 0x001fe400078e0003 */
[----:B------:R-:W-:Y:S01]  /*98e0*/  @!P4 IMAD.MOV.U32 R5, RZ, RZ, R69 ;  /* 0x000000ffff05c224 */ /* 0x000fe200078e0045 */
[----:B------:R0:W-:Y:S04]  /*98f0*/  STL [R1+0x3a4], R69 ;  /* 0x0003a44501007387 */ /* 0x0001e80000100800 */
[----:B------:R1:W5:Y:S01]  /*9900*/  @!P4 LDG.E.U16 R35, desc[UR20][R4.64] ;  /* 0x000000140423c981 */ /* 0x000362000c1e1500 */
[----:B------:R-:W-:Y:S02]  /*9910*/  ISETP.GE.U32.AND P5, PT, R6, 0x7fffff64, PT ;  /* 0x7fffff640600780c */ /* 0x000fe40003fa6070 */
[----:B0-----:R-:W-:Y:S01]  /*9920*/  IADD3 R69, P6, PT, R12, R2, RZ ;  /* 0x000000020c457210 */ /* 0x001fe20007fde0ff */
[----:B-1----:R-:W-:-:S02]  /*9930*/  IMAD R4, R68, 0x1d, RZ ;  /* 0x0000001d44047824 */ /* 0x002fc400078e02ff */
[----:B------:R-:W-:Y:S02]  /*9940*/  VIADD R5, R7, 0xffffffe6 ;  /* 0xffffffe607057836 */ /* 0x000fe40000000000 */
[----:B------:R-:W-:Y:S01]  /*9950*/  IMAD R12, R68, 0x1c, RZ ;  /* 0x0000001c440c7824 */ /* 0x000fe200078e02ff */
[----:B------:R-:W-:Y:S02]  /*9960*/  LEA.HI.X.SX32 R70, R4, R0, 0x1, P6 ;  /* 0x0000000004467211 */ /* 0x000fe400030f0eff */
[----:B------:R-:W-:Y:S01]  /*9970*/  IADD3 R3, P6, PT, R9, R2, RZ ;  /* 0x0000000209037210 */ /* 0x000fe20007fde0ff */
[----:B------:R-:W-:Y:S01]  /*9980*/  @!P1 IMAD.MOV.U32 R4, RZ, RZ, R69 ;  /* 0x000000ffff049224 */ /* 0x000fe200078e0045 */
[----:B------:R-:W-:Y:S01]  /*9990*/  ISETP.GE.U32.AND P4, PT, R5, 0x7fffff67, PT ;  /* 0x7fffff670500780c */ /* 0x000fe20003f86070 */
[----:B------:R-:W-:Y:S01]  /*99a0*/  @!P1 IMAD.MOV.U32 R5, RZ, RZ, R70 ;  /* 0x000000ffff059224 */ /* 0x000fe200078e0046 */
[----:B------:R-:W-:Y:S02]  /*99b0*/  PRMT R32, RZ, 0x7610, R32 ;  /* 0x00007610ff207816 */ /* 0x000fe40000000020 */
[----:B------:R-:W-:-:S02]  /*99c0*/  LEA.HI.X.SX32 R8, R12, R0, 0x1, P6 ;  /* 0x000000000c087211 */ /* 0x000fc400030f0eff */
[----:B------:R-:W-:Y:S02]  /*99d0*/  PRMT R33, RZ, 0x7610, R33 ;  /* 0x00007610ff217816 */ /* 0x000fe40000000021 */
[----:B------:R0:W5:Y:S01]  /*99e0*/  @!P1 LDG.E.U16 R32, desc[UR20][R4.64] ;  /* 0x0000001404209981 */ /* 0x000162000c1e1500 */
[----:B------:R-:W-:-:S03]  /*99f0*/  VIADD R6, R7, 0xffffffe5 ;  /* 0xffffffe507067836 */ /* 0x000fc60000000000 */
[----:B------:R1:W-:Y:S01]  /*9a00*/  STL [R1+0x3a0], R69 ;  /* 0x0003a04501007387 */ /* 0x0003e20000100800 */
[----:B0-----:R-:W-:Y:S02]  /*9a10*/  @!P5 IMAD.MOV.U32 R4, RZ, RZ, R3 ;  /* 0x000000ffff04d224 */ /* 0x001fe400078e0003 */
[----:B------:R-:W-:Y:S01]  /*9a20*/  @!P5 IMAD.MOV.U32 R5, RZ, RZ, R8 ;  /* 0x000000ffff05d224 */ /* 0x000fe200078e0008 */
[----:B-1----:R-:W-:-:S04]  /*9a30*/  IADD3 R69, P6, PT, R14, R2, RZ ;  /* 0x000000020e457210 */ /* 0x002fc80007fde0ff */
[----:B------:R0:W5:Y:S01]  /*9a40*/  @!P5 LDG.E.U16 R33, desc[UR20][R4.64] ;  /* 0x000000140421d981 */ /* 0x000162000c1e1500 */
[----:B------:R-:W-:Y:S01]  /*9a50*/  ISETP.GE.U32.AND P0, PT, R6, 0x7fffff66, PT ;  /* 0x7fffff660600780c */ /* 0x000fe20003f06070 */
[C---:B------:R-:W-:Y:S02]  /*9a60*/  IMAD R9, R68.reuse, 0x1a, RZ ;  /* 0x0000001a44097824 */ /* 0x040fe400078e02ff */
[----:B------:R1:W-:Y:S01]  /*9a70*/  STL [R1+0x39c], R70 ;  /* 0x00039c4601007387 */ /* 0x0003e20000100800 */
[----:B0-----:R-:W-:Y:S02]  /*9a80*/  IMAD R4, R68, 0x1b, RZ ;  /* 0x0000001b44047824 */ /* 0x001fe400078e02ff */
[----:B------:R-:W-:Y:S01]  /*9a90*/  VIADD R5, R7, 0xffffffe8 ;  /* 0xffffffe807057836 */ /* 0x000fe20000000000 */
[----:B------:R0:W-:Y:S02]  /*9aa0*/  STL [R1+0x398], R3 ;  /* 0x0003980301007387 */ /* 0x0001e40000100800 */
[----:B-1----:R-:W-:Y:S01]  /*9ab0*/  LEA.HI.X.SX32 R70, R4, R0, 0x1, P6 ;  /* 0x0000000004467211 */ /* 0x002fe200030f0eff */
[----:B------:R-:W-:Y:S01]  /*9ac0*/  @!P3 IMAD.MOV.U32 R4, RZ, RZ, R69 ;  /* 0x000000ffff04b224 */ /* 0x000fe200078e0045 */
[----:B------:R-:W-:Y:S01]  /*9ad0*/  ISETP.GE.U32.AND P5, PT, R5, 0x7fffff69, PT ;  /* 0x7fffff690500780c */ /* 0x000fe20003fa6070 */
[----:B------:R1:W-:Y:S01]  /*9ae0*/  STL [R1+0x394], R8 ;  /* 0x0003940801007387 */ /* 0x0003e20000100800 */
[----:B------:R-:W-:Y:S01]  /*9af0*/  PRMT R30, RZ, 0x7610, R30 ;  /* 0x00007610ff1e7816 */ /* 0x000fe2000000001e */
[----:B------:R-:W-:Y:S01]  /*9b00*/  @!P3 IMAD.MOV.U32 R5, RZ, RZ, R70 ;  /* 0x000000ffff05b224 */ /* 0x000fe200078e0046 */
[----:B0-----:R-:W-:-:S02]  /*9b10*/  IADD3 R3, P6, PT, R10, R2, RZ ;  /* 0x000000020a037210 */ /* 0x001fc40007fde0ff */
[----:B------:R-:W-:Y:S02]  /*9b20*/  PRMT R31, RZ, 0x7610, R31 ;  /* 0x00007610ff1f7816 */ /* 0x000fe4000000001f */
[----:B------:R0:W5:Y:S01]  /*9b30*/  @!P3 LDG.E.U16 R30, desc[UR20][R4.64] ;  /* 0x00000014041eb981 */ /* 0x000162000c1e1500 */
[----:B-1----:R-:W-:Y:S01]  /*9b40*/  LEA.HI.X.SX32 R8, R9, R0, 0x1, P6 ;  /* 0x0000000009087211 */ /* 0x002fe200030f0eff */
[----:B------:R-:W-:Y:S02]  /*9b50*/  VIADD R6, R7, 0xffffffe7 ;  /* 0xffffffe707067836 */ /* 0x000fe40000000000 */
[----:B------:R1:W-:Y:S01]  /*9b60*/  STL [R1+0x390], R69 ;  /* 0x0003904501007387 */ /* 0x0003e20000100800 */
[----:B0-----:R-:W-:Y:S02]  /*9b70*/  @!P0 IMAD.MOV.U32 R4, RZ, RZ, R3 ;  /* 0x000000ffff048224 */ /* 0x001fe400078e0003 */
[----:B------:R-:W-:Y:S01]  /*9b80*/  @!P0 IMAD.MOV.U32 R5, RZ, RZ, R8 ;  /* 0x000000ffff058224 */ /* 0x000fe200078e0008 */
[----:B-1----:R-:W-:-:S04]  /*9b90*/  IADD3 R69, P6, PT, R17, R2, RZ ;  /* 0x0000000211457210 */ /* 0x002fc80007fde0ff */
[----:B------:R0:W5:Y:S01]  /*9ba0*/  @!P0 LDG.E.U16 R31, desc[UR20][R4.64] ;  /* 0x00000014041f8981 */ /* 0x000162000c1e1500 */
[----:B------:R-:W-:-:S03]  /*9bb0*/  ISETP.GE.U32.AND P1, PT, R6, 0x7fffff68, PT ;  /* 0x7fffff680600780c */ /* 0x000fc60003f26070 */
[----:B------:R1:W-:Y:S01]  /*9bc0*/  STL [R1+0x38c], R70 ;  /* 0x00038c4601007387 */ /* 0x0003e20000100800 */
[----:B0-----:R-:W-:-:S03]  /*9bd0*/  IMAD R4, R68, 0x19, RZ ;  /* 0x0000001944047824 */ /* 0x001fc600078e02ff */
[----:B------:R0:W-:Y:S01]  /*9be0*/  STL [R1+0x388], R3 ;  /* 0x0003880301007387 */ /* 0x0001e20000100800 */
[----:B------:R-:W-:-:S03]  /*9bf0*/  VIADD R5, R7, 0xffffffea ;  /* 0xffffffea07057836 */ /* 0x000fc60000000000 */
[----:B------:R2:W-:Y:S01]  /*9c00*/  STL [R1+0x384], R8 ;  /* 0x0003840801007387 */ /* 0x0005e20000100800 */
[----:B-1----:R-:W-:Y:S01]  /*9c10*/  LEA.HI.X.SX32 R70, R4, R0, 0x1, P6 ;  /* 0x0000000004467211 */ /* 0x002fe200030f0eff */
[----:B------:R-:W-:Y:S01]  /*9c20*/  @!P4 IMAD.MOV.U32 R4, RZ, RZ, R69 ;  /* 0x000000ffff04c224 */ /* 0x000fe200078e0045 */
[----:B------:R-:W-:Y:S02]  /*9c30*/  ISETP.GE.U32.AND P0, PT, R5, 0x7fffff6b, PT ;  /* 0x7fffff6b0500780c */ /* 0x000fe40003f06070 */
[----:B0-----:R-:W-:Y:S01]  /*9c40*/  IADD3 R3, P6, PT, R11, R2, RZ ;  /* 0x000000020b037210 */ /* 0x001fe20007fde0ff */
[----:B--2---:R-:W-:Y:S01]  /*9c50*/  IMAD R8, R68, 0x18, RZ ;  /* 0x0000001844087824 */ /* 0x004fe200078e02ff */
[----:B------:R-:W-:Y:S01]  /*9c60*/  PRMT R28, RZ, 0x7610, R28 ;  /* 0x00007610ff1c7816 */ /* 0x000fe2000000001c */
[----:B------:R-:W-:-:S03]  /*9c70*/  @!P4 IMAD.MOV.U32 R5, RZ, RZ, R70 ;  /* 0x000000ffff05c224 */ /* 0x000fc600078e0046 */
[----:B------:R-:W-:Y:S02]  /*9c80*/  LEA.HI.X.SX32 R10, R8, R0, 0x1, P6 ;  /* 0x00000000080a7211 */ /* 0x000fe400030f0eff */
[----:B------:R-:W-:Y:S01]  /*9c90*/  PRMT R29, RZ, 0x7610, R29 ;  /* 0x00007610ff1d7816 */ /* 0x000fe2000000001d */
        /* <DEDUP_REMOVED lines=19> */
[----:B0-----:R-:W-:Y:S01]  /*9dd0*/  IADD3 R3, P6, PT, R13, R2, RZ ;  /* 0x000000020d037210 */ /* 0x001fe20007fde0ff */
[----:B------:R-:W-:Y:S01]  /*9de0*/  VIADD R6, R7, 0xffffffeb ;  /* 0xffffffeb07067836 */ /* 0x000fe20000000000 */
[----:B------:R-:W-:-:S02]  /*9df0*/  PRMT R27, RZ, 0x7610, R27 ;  /* 0x00007610ff1b7816 */ /* 0x000fc4000000001b */
[----:B------:R0:W5:Y:S01]  /*9e00*/  @!P5 LDG.E.U16 R26, desc[UR20][R4.64] ;  /* 0x00000014041ad981 */ /* 0x000162000c1e1500 */
[----:B-1----:R-:W-:Y:S02]  /*9e10*/  LEA.HI.X.SX32 R10, R11, R0, 0x1, P6 ;  /* 0x000000000b0a7211 */ /* 0x002fe400030f0eff */
[----:B------:R-:W-:Y:S01]  /*9e20*/  ISETP.GE.U32.AND P4, PT, R6, 0x7fffff6c, PT ;  /* 0x7fffff6c0600780c */ /* 0x000fe20003f86070 */
[----:B0-----:R-:W-:Y:S02]  /*9e30*/  @!P3 IMAD.MOV.U32 R4, RZ, RZ, R3 ;  /* 0x000000ffff04b224 */ /* 0x001fe400078e0003 */
[----:B------:R-:W-:Y:S01]  /*9e40*/  @!P3 IMAD.MOV.U32 R5, RZ, RZ, R10 ;  /* 0x000000ffff05b224 */ /* 0x000fe200078e000a */
[----:B------:R0:W-:Y:S01]  /*9e50*/  STL [R1+0x370], R69 ;  /* 0x0003704501007387 */ /* 0x0001e20000100800 */
[----:B------:R-:W-:-:S03]  /*9e60*/  VIADD R6, R7, 0xffffffed ;  /* 0xffffffed07067836 */ /* 0x000fc60000000000 */
[----:B------:R1:W5:Y:S02]  /*9e70*/  @!P3 LDG.E.U16 R27, desc[UR20][R4.64] ;  /* 0x00000014041bb981 */ /* 0x000364000c1e1500 */
[----:B------:R-:W-:Y:S02]  /*9e80*/  ISETP.GE.U32.AND P5, PT, R6, 0x7fffff6e, PT ;  /* 0x7fffff6e0600780c */ /* 0x000fe40003fa6070 */
[----:B0-----:R-:W-:Y:S01]  /*9e90*/  IADD3 R69, P6, PT, R23, R2, RZ ;  /* 0x0000000217457210 */ /* 0x001fe20007fde0ff */
[C---:B-1----:R-:W-:Y:S01]  /*9ea0*/  IMAD R4, R68.reuse, 0x15, RZ ;  /* 0x0000001544047824 */ /* 0x042fe200078e02ff */
[----:B------:R0:W-:Y:S01]  /*9eb0*/  STL [R1+0x36c], R70 ;  /* 0x00036c4601007387 */ /* 0x0001e20000100800 */
[----:B------:R-:W-:Y:S02]  /*9ec0*/  VIADD R5, R7, 0xffffffee ;  /* 0xffffffee07057836 */ /* 0x000fe40000000000 */
[----:B------:R-:W-:Y:S01]  /*9ed0*/  IMAD R6, R68, 0x14, RZ ;  /* 0x0000001444067824 */ /* 0x000fe200078e02ff */
[----:B------:R1:W-:Y:S01]  /*9ee0*/  STL [R1+0x368], R3 ;  /* 0x0003680301007387 */ /* 0x0003e20000100800 */
[----:B------:R-:W-:-:S02]  /*9ef0*/  PRMT R24, RZ, 0x7610, R24 ;  /* 0x00007610ff187816 */ /* 0x000fc40000000018 */
[----:B0-----:R-:W-:Y:S01]  /*9f00*/  LEA.HI.X.SX32 R70, R4, R0, 0x1, P6 ;  /* 0x0000000004467211 */ /* 0x001fe200030f0eff */
[----:B------:R-:W-:Y:S01]  /*9f10*/  @!P0 IMAD.MOV.U32 R4, RZ, RZ, R69 ;  /* 0x000000ffff048224 */ /* 0x000fe200078e0045 */
[----:B------:R-:W-:Y:S02]  /*9f20*/  ISETP.GE.U32.AND P3, PT, R5, 0x7fffff6f, PT ;  /* 0x7fffff6f0500780c */ /* 0x000fe40003f66070 */
[----:B-1----:R-:W-:Y:S01]  /*9f30*/  IADD3 R3, P6, PT, R18, R2, RZ ;  /* 0x0000000212037210 */ /* 0x002fe20007fde0ff */
[----:B------:R-:W-:-:S03]  /*9f40*/  @!P0 IMAD.MOV.U32 R5, RZ, RZ, R70 ;  /* 0x000000ffff058224 */ /* 0x000fc600078e0046 */
[----:B------:R-:W-:Y:S02]  /*9f50*/  LEA.HI.X.SX32 R13, R6, R0, 0x1, P6 ;  /* 0x00000000060d7211 */ /* 0x000fe400030f0eff */
[----:B------:R-:W-:Y:S01]  /*9f60*/  PRMT R25, RZ, 0x7610, R25 ;  /* 0x00007610ff197816 */ /* 0x000fe20000000019 */
[----:B------:R0:W5:Y:S01]  /*9f70*/  @!P0 LDG.E.U16 R24, desc[UR20][R4.64] ;  /* 0x0000001404188981 */ /* 0x000162000c1e1500 */
[----:B------:R-:W-:-:S03]  /*9f80*/  IADD3 R67, P6, PT, R67, R2, RZ ;  /* 0x0000000243437210 */ /* 0x000fc60007fde0ff */
[----:B------:R1:W-:Y:S01]  /*9f90*/  STL [R1+0x364], R10 ;  /* 0x0003640a01007387 */ /* 0x0003e20000100800 */
[----:B0-----:R-:W-:Y:S02]  /*9fa0*/  @!P4 IMAD.MOV.U32 R4, RZ, RZ, R3 ;  /* 0x000000ffff04c224 */ /* 0x001fe400078e0003 */
[----:B------:R-:W-:Y:S02]  /*9fb0*/  @!P4 IMAD.MOV.U32 R5, RZ, RZ, R13 ;  /* 0x000000ffff05c224 */ /* 0x000fe400078e000d */
[----:B-1----:R-:W-:-:S03]  /*9fc0*/  VIADD R10, R7, 0xffffffef ;  /* 0xffffffef070a7836 */ /* 0x002fc60000000000 */
[----:B------:R0:W5:Y:S02]  /*9fd0*/  @!P4 LDG.E.U16 R25, desc[UR20][R4.64] ;  /* 0x000000140419c981 */ /* 0x000164000c1e1500 */
[----:B------:R-:W-:Y:S02]  /*9fe0*/  ISETP.GE.U32.AND P0, PT, R10, 0x7fffff70, PT ;  /* 0x7fffff700a00780c */ /* 0x000fe40003f06070 */
[----:B------:R-:W-:Y:S01]  /*9ff0*/  STL [R1+0x360], R69 ;  /* 0x0003604501007387 */ /* 0x000fe20000100800 */
[----:B0-----:R-:W-:-:S03]  /*a000*/  IMAD R4, R68, 0x13, RZ ;  /* 0x0000001344047824 */ /* 0x001fc600078e02ff */
[----:B------:R0:W-:Y:S01]  /*a010*/  STL [R1+0x35c], R70 ;  /* 0x00035c4601007387 */ /* 0x0001e20000100800 */
[----:B------:R-:W-:Y:S02]  /*a020*/  VIADD R5, R7, 0xfffffff0 ;  /* 0xfffffff007057836 */ /* 0x000fe40000000000 */
[----:B------:R-:W-:Y:S01]  /*a030*/  IMAD R10, R68, 0x12, RZ ;  /* 0x00000012440a7824 */ /* 0x000fe200078e02ff */
[----:B------:R1:W-:Y:S01]  /*a040*/  STL [R1+0x358], R3 ;  /* 0x0003580301007387 */ /* 0x0003e20000100800 */
[----:B------:R-:W-:Y:S02]  /*a050*/  PRMT R22, RZ, 0x7610, R22 ;  /* 0x00007610ff167816 */ /* 0x000fe40000000016 */
[----:B0-----:R-:W-:Y:S01]  /*a060*/  LEA.HI.X.SX32 R70, R4, R0, 0x1, P6 ;  /* 0x0000000004467211 */ /* 0x001fe200030f0eff */
[----:B------:R-:W-:Y:S01]  /*a070*/  @!P1 IMAD.MOV.U32 R4, RZ, RZ, R67 ;  /* 0x000000ffff049224 */ /* 0x000fe200078e0043 */
[----:B------:R-:W-:Y:S02]  /*a080*/  ISETP.GE.U32.AND P4, PT, R5, 0x7fffff71, PT ;  /* 0x7fffff710500780c */ /* 0x000fe40003f86070 */
[----:B-1----:R-:W-:Y:S01]  /*a090*/  IADD3 R3, P6, PT, R66, R2, RZ ;  /* 0x0000000242037210 */ /* 0x002fe20007fde0ff */
[----:B------:R-:W-:-:S03]  /*a0a0*/  @!P1 IMAD.MOV.U32 R5, RZ, RZ, R70 ;  /* 0x000000ffff059224 */ /* 0x000fc600078e0046 */
[----:B------:R-:W-:Y:S02]  /*a0b0*/  LEA.HI.X.SX32 R69, R10, R0, 0x1, P6 ;  /* 0x000000000a457211 */ /* 0x000fe400030f0eff */
[----:B------:R-:W-:Y:S01]  /*a0c0*/  PRMT R23, RZ, 0x7610, R23 ;  /* 0x00007610ff177816 */ /* 0x000fe20000000017 */
[----:B------:R0:W5:Y:S04]  /*a0d0*/  @!P1 LDG.E.U16 R22, desc[UR20][R4.64] ;  /* 0x0000001404169981 */ /* 0x000168000c1e1500 */
[----:B------:R-:W-:Y:S01]  /*a0e0*/  STL [R1+0x354], R13 ;  /* 0x0003540d01007387 */ /* 0x000fe20000100800 */
[----:B0-----:R-:W-:Y:S02]  /*a0f0*/  @!P5 IMAD.MOV.U32 R4, RZ, RZ, R3 ;  /* 0x000000ffff04d224 */ /* 0x001fe400078e0003 */
[----:B------:R-:W-:Y:S01]  /*a100*/  @!P5 IMAD.MOV.U32 R5, RZ, RZ, R69 ;  /* 0x000000ffff05d224 */ /* 0x000fe200078e0045 */
[----:B------:R0:W-:Y:S04]  /*a110*/  STL [R1+0x350], R67 ;  /* 0x0003504301007387 */ /* 0x0001e80000100800 */
[----:B------:R1:W5:Y:S04]  /*a120*/  @!P5 LDG.E.U16 R23, desc[UR20][R4.64] ;  /* 0x000000140417d981 */ /* 0x000368000c1e1500 */
[----:B------:R-:W-:Y:S01]  /*a130*/  STL [R1+0x34c], R70 ;  /* 0x00034c4601007387 */ /* 0x000fe20000100800 */
[----:B0-----:R-:W-:Y:S01]  /*a140*/  IADD3 R67, P6, PT, R21, R2, RZ ;  /* 0x0000000215437210 */ /* 0x001fe20007fde0ff */
[----:B-1----:R-:W-:-:S02]  /*a150*/  VIADD R5, R7, 0xfffffff2 ;  /* 0xfffffff207057836 */ /* 0x002fc40000000000 */
[C---:B------:R-:W-:Y:S01]  /*a160*/  IMAD R4, R68.reuse, 0x11, RZ ;  /* 0x0000001144047824 */ /* 0x040fe200078e02ff */
[----:B------:R-:W-:Y:S02]  /*a170*/  STL [R1+0x348], R3 ;  /* 0x0003480301007387 */ /* 0x000fe40000100800 */
[----:B------:R-:W-:Y:S01]  /*a180*/  ISETP.GE.U32.AND P5, PT, R5, 0x7fffff73, PT ;  /* 0x7fffff730500780c */ /* 0x000fe20003fa6070 */
[----:B------:R-:W-:Y:S01]  /*a190*/  IMAD.SHL.U32 R5, R68, 0x10, RZ ;  /* 0x0000001044057824 */ /* 0x000fe200078e00ff */
[----:B------:R0:W-:Y:S01]  /*a1a0*/  STL [R1+0x344], R69 ;  /* 0x0003444501007387 */ /* 0x0001e20000100800 */
[----:B------:R-:W-:Y:S02]  /*a1b0*/  PRMT R20, RZ, 0x7610, R20 ;  /* 0x00007610ff147816 */ /* 0x000fe40000000014 */
[----:B0-----:R-:W-:Y:S02]  /*a1c0*/  LEA.HI.X.SX32 R69, R4, R0, 0x1, P6 ;  /* 0x0000000004457211 */ /* 0x001fe400030f0eff */
[----:B------:R-:W-:Y:S01]  /*a1d0*/  LEA R3, P6, R68, R2, 0x5 ;  /* 0x0000000244037211 */ /* 0x000fe200078c28ff */
[----:B------:R-:W-:-:S03]  /*a1e0*/  @!P3 IMAD.MOV.U32 R4, RZ, RZ, R67 ;  /* 0x000000ffff04b224 */ /* 0x000fc600078e0043 */
[----:B------:R-:W-:Y:S01]  /*a1f0*/  LEA.HI.X.SX32 R66, R5, R0, 0x1, P6 ;  /* 0x0000000005427211 */ /* 0x000fe200030f0eff */
[----:B------:R-:W-:Y:S01]  /*a200*/  @!P3 IMAD.MOV.U32 R5, RZ, RZ, R69 ;  /* 0x000000ffff05b224 */ /* 0x000fe200078e0045 */
        /* <DEDUP_REMOVED lines=10> */
[----:B-1----:R-:W-:Y:S01]  /*a2b0*/  IMAD R4, R68, 0xf, RZ ;  /* 0x0000000f44047824 */ /* 0x002fe200078e02ff */
[----:B------:R0:W-:Y:S01]  /*a2c0*/  STL [R1+0x338], R3 ;  /* 0x0003380301007387 */ /* 0x0001e20000100800 */
[----:B------:R-:W-:-:S03]  /*a2d0*/  VIADD R5, R7, 0xfffffff4 ;  /* 0xfffffff407057836 */ /* 0x000fc60000000000 */
[----:B------:R1:W-:Y:S01]  /*a2e0*/  STL [R1+0x334], R66 ;  /* 0x0003344201007387 */ /* 0x0003e20000100800 */
[----:B------:R-:W-:Y:S01]  /*a2f0*/  LEA.HI.X.SX32 R70, R4, R0, 0x1, P6 ;  /* 0x0000000004467211 */ /* 0x000fe200030f0eff */
[----:B------:R-:W-:Y:S01]  /*a300*/  @!P4 IMAD.MOV.U32 R4, RZ, RZ, R69 ;  /* 0x000000ffff04c224 */ /* 0x000fe200078e0045 */
[----:B------:R-:W-:Y:S02]  /*a310*/  ISETP.GE.U32.AND P0, PT, R5, 0x7fffff75, PT ;  /* 0x7fffff750500780c */ /* 0x000fe40003f06070 */
[----:B0-----:R-:W-:Y:S01]  /*a320*/  IADD3 R3, P6, PT, R12, R2, RZ ;  /* 0x000000020c037210 */ /* 0x001fe20007fde0ff */
[----:B-1----:R-:W-:Y:S01]  /*a330*/  IMAD R66, R68, 0xe, RZ ;  /* 0x0000000e44427824 */ /* 0x002fe200078e02ff */
        /* <DEDUP_REMOVED lines=27> */
[C---:B------:R-:W-:Y:S02]  /*a4f0*/  VIADD R12, R7.reuse, 0xfffffff5 ;  /* 0xfffffff5070c7836 */ /* 0x040fe40000000000 */
[----:B------:R1:W-:Y:S01]  /*a500*/  STL [R1+0x320], R69 ;  /* 0x0003204501007387 */ /* 0x0003e20000100800 */
[----:B0-----:R-:W-:Y:S02]  /*a510*/  @!P3 IMAD.MOV.U32 R4, RZ, RZ, R3 ;  /* 0x000000ffff04b224 */ /* 0x001fe400078e0003 */
[----:B------:R-:W-:Y:S02]  /*a520*/  @!P3 IMAD.MOV.U32 R5, RZ, RZ, R67 ;  /* 0x000000ffff05b224 */ /* 0x000fe400078e0043 */
[----:B------:R-:W-:Y:S01]  /*a530*/  VIADD R8, R7, 0xfffffff7 ;  /* 0xfffffff707087836 */ /* 0x000fe20000000000 */
[----:B-1----:R-:W-:-:S02]  /*a540*/  IADD3 R69, P6, PT, R11, R2, RZ ;  /* 0x000000020b457210 */ /* 0x002fc40007fde0ff */
[----:B------:R0:W5:Y:S01]  /*a550*/  @!P3 LDG.E.U16 R17, desc[UR20][R4.64] ;  /* 0x000000140411b981 */ /* 0x000162000c1e1500 */
[----:B------:R-:W-:Y:S02]  /*a560*/  ISETP.GE.U32.AND P4, PT, R12, 0x7fffff76, PT ;  /* 0x7fffff760c00780c */ /* 0x000fe40003f86070 */
[----:B------:R-:W-:Y:S01]  /*a570*/  ISETP.GE.U32.AND P5, PT, R8, 0x7fffff78, PT ;  /* 0x7fffff780800780c */ /* 0x000fe20003fa6070 */
[----:B------:R1:W-:Y:S01]  /*a580*/  STL [R1+0x31c], R70 ;  /* 0x00031c4601007387 */ /* 0x0003e20000100800 */
[C---:B0-----:R-:W-:Y:S02]  /*a590*/  IMAD R4, R68.reuse, 0xb, RZ ;  /* 0x0000000b44047824 */ /* 0x041fe400078e02ff */
[----:B------:R-:W-:Y:S01]  /*a5a0*/  VIADD R5, R7, 0xfffffff8 ;  /* 0xfffffff807057836 */ /* 0x000fe20000000000 */
[----:B------:R0:W-:Y:S01]  /*a5b0*/  STL [R1+0x318], R3 ;  /* 0x0003180301007387 */ /* 0x0001e20000100800 */
[----:B------:R-:W-:Y:S01]  /*a5c0*/  IMAD R8, R68, 0xa, RZ ;  /* 0x0000000a44087824 */ /* 0x000fe200078e02ff */
        /* <DEDUP_REMOVED lines=10> */
[----:B0-----:R-:W-:-:S04]  /*a670*/  @!P4 IMAD.MOV.U32 R4, RZ, RZ, R3 ;  /* 0x000000ffff04c224 */ /* 0x001fc800078e0003 */
[----:B------:R-:W-:Y:S01]  /*a680*/  @!P4 IMAD.MOV.U32 R5, RZ, RZ, R67 ;  /* 0x000000ffff05c224 */ /* 0x000fe200078e0043 */
[----:B------:R0:W-:Y:S04]  /*a690*/  STL [R1+0x310], R69 ;  /* 0x0003104501007387 */ /* 0x0001e80000100800 */
[----:B------:R1:W5:Y:S01]  /*a6a0*/  @!P4 LDG.E.U16 R15, desc[UR20][R4.64] ;  /* 0x00000014040fc981 */ /* 0x000362000c1e1500 */
[----:B0-----:R-:W-:Y:S01]  /*a6b0*/  IADD3 R69, P6, PT, R10, R2, RZ ;  /* 0x000000020a457210 */ /* 0x001fe20007fde0ff */
[----:B-1----:R-:W-:Y:S02]  /*a6c0*/  VIADD R5, R7, 0xfffffffa ;  /* 0xfffffffa07057836 */ /* 0x002fe40000000000 */
[C---:B------:R-:W-:Y:S01]  /*a6d0*/  IMAD R4, R68.reuse, 0x9, RZ ;  /* 0x0000000944047824 */ /* 0x040fe200078e02ff */
[----:B------:R0:W-:Y:S02]  /*a6e0*/  STL [R1+0x30c], R70 ;  /* 0x00030c4601007387 */ /* 0x0001e40000100800 */
[----:B------:R-:W-:Y:S01]  /*a6f0*/  ISETP.GE.U32.AND P4, PT, R5, 0x7fffff7b, PT ;  /* 0x7fffff7b0500780c */ /* 0x000fe20003f86070 */
[----:B------:R-:W-:Y:S01]  /*a700*/  IMAD.SHL.U32 R5, R68, 0x8, RZ ;  /* 0x0000000844057824 */ /* 0x000fe200078e00ff */
[----:B------:R1:W-:Y:S01]  /*a710*/  STL [R1+0x308], R3 ;  /* 0x0003080301007387 */ /* 0x0003e20000100800 */
[----:B------:R-:W-:-:S02]  /*a720*/  PRMT R12, RZ, 0x7610, R12 ;  /* 0x00007610ff0c7816 */ /* 0x000fc4000000000c */
[----:B0-----:R-:W-:Y:S01]  /*a730*/  LEA.HI.X.SX32 R70, R4, R0, 0x1, P6 ;  /* 0x0000000004467211 */ /* 0x001fe200030f0eff */
[----:B------:R0:W-:Y:S01]  /*a740*/  STL [R1+0x304], R67 ;  /* 0x0003044301007387 */ /* 0x0001e20000100800 */
[----:B-1----:R-:W-:Y:S01]  /*a750*/  LEA R3, P6, R68, R2, 0x4 ;  /* 0x0000000244037211 */ /* 0x002fe200078c20ff */
[----:B------:R-:W-:-:S03]  /*a760*/  @!P1 IMAD.MOV.U32 R4, RZ, RZ, R69 ;  /* 0x000000ffff049224 */ /* 0x000fc600078e0045 */
[----:B0-----:R-:W-:Y:S01]  /*a770*/  LEA.HI.X.SX32 R67, R5, R0, 0x1, P6 ;  /* 0x0000000005437211 */ /* 0x001fe200030f0eff */
[----:B------:R-:W-:Y:S01]  /*a780*/  @!P1 IMAD.MOV.U32 R5, RZ, RZ, R70 ;  /* 0x000000ffff059224 */ /* 0x000fe200078e0046 */
[----:B------:R-:W-:Y:S01]  /*a790*/  PRMT R13, RZ, 0x7610, R13 ;  /* 0x00007610ff0d7816 */ /* 0x000fe2000000000d */
[----:B------:R-:W-:-:S03]  /*a7a0*/  VIADD R6, R7, 0xfffffff9 ;  /* 0xfffffff907067836 */ /* 0x000fc60000000000 */
[----:B------:R0:W5:Y:S02]  /*a7b0*/  @!P1 LDG.E.U16 R12, desc[UR20][R4.64] ;  /* 0x00000014040c9981 */ /* 0x000164000c1e1500 */
[----:B------:R-:W-:Y:S01]  /*a7c0*/  ISETP.GE.U32.AND P0, PT, R6, 0x7fffff7a, PT ;  /* 0x7fffff7a0600780c */ /* 0x000fe20003f06070 */
[----:B------:R-:W-:Y:S02]  /*a7d0*/  VIADD R6, R7, 0xfffffffb ;  /* 0xfffffffb07067836 */ /* 0x000fe40000000000 */
[----:B0-----:R-:W-:Y:S02]  /*a7e0*/  @!P5 IMAD.MOV.U32 R4, RZ, RZ, R3 ;  /* 0x000000ffff04d224 */ /* 0x001fe400078e0003 */
[----:B------:R-:W-:-:S05]  /*a7f0*/  @!P5 IMAD.MOV.U32 R5, RZ, RZ, R67 ;  /* 0x000000ffff05d224 */ /* 0x000fca00078e0043 */
[----:B------:R0:W5:Y:S01]  /*a800*/  @!P5 LDG.E.U16 R13, desc[UR20][R4.64] ;  /* 0x00000014040dd981 */ /* 0x000162000c1e1500 */
[----:B------:R-:W-:Y:S02]  /*a810*/  IADD3 R66, P5, PT, R66, R2, RZ ;  /* 0x0000000242427210 */ /* 0x000fe40007fbe0ff */
[----:B------:R-:W-:Y:S01]  /*a820*/  ISETP.GE.U32.AND P6, PT, R6, 0x7fffff7c, PT ;  /* 0x7fffff7c0600780c */ /* 0x000fe20003fc6070 */
[----:B------:R1:W-:Y:S01]  /*a830*/  STL [R1+0x300], R69 ;  /* 0x0003004501007387 */ /* 0x0003e20000100800 */
[----:B0-----:R-:W-:-:S03]  /*a840*/  IMAD R4, R68, 0x7, RZ ;  /* 0x0000000744047824 */ /* 0x001fc600078e02ff */
[----:B------:R-:W-:Y:S01]  /*a850*/  STL [R1+0x2fc], R70 ;  /* 0x0002fc4601007387 */ /* 0x000fe20000100800 */
[----:B------:R-:W-:Y:S02]  /*a860*/  VIADD R5, R7, 0xfffffffc ;  /* 0xfffffffc07057836 */ /* 0x000fe40000000000 */
[----:B------:R-:W-:Y:S01]  /*a870*/  IMAD R6, R68, 0x6, RZ ;  /* 0x0000000644067824 */ /* 0x000fe200078e02ff */
[----:B-1----:R-:W-:Y:S01]  /*a880*/  LEA.HI.X.SX32 R69, R4, R0, 0x1, P5 ;  /* 0x0000000004457211 */ /* 0x002fe200028f0eff */
[----:B------:R0:W-:Y:S01]  /*a890*/  STL [R1+0x2f8], R3 ;  /* 0x0002f80301007387 */ /* 0x0001e20000100800 */
[----:B------:R-:W-:Y:S01]  /*a8a0*/  ISETP.GE.U32.AND P1, PT, R5, 0x7fffff7d, PT ;  /* 0x7fffff7d0500780c */ /* 0x000fe20003f26070 */
[----:B------:R-:W-:Y:S01]  /*a8b0*/  @!P3 IMAD.MOV.U32 R4, RZ, RZ, R66 ;  /* 0x000000ffff04b224 */ /* 0x000fe200078e0042 */
[----:B------:R-:W-:Y:S01]  /*a8c0*/  PRMT R10, RZ, 0x7610, R10 ;  /* 0x00007610ff0a7816 */ /* 0x000fe2000000000a */
[----:B------:R1:W-:Y:S01]  /*a8d0*/  STL [R1+0x2f4], R67 ;  /* 0x0002f44301007387 */ /* 0x0003e20000100800 */
[----:B------:R-:W-:Y:S01]  /*a8e0*/  @!P3 IMAD.MOV.U32 R5, RZ, RZ, R69 ;  /* 0x000000ffff05b224 */ /* 0x000fe200078e0045 */
[----:B0-----:R-:W-:-:S04]  /*a8f0*/  IADD3 R3, P5, PT, R9, R2, RZ ;  /* 0x0000000209037210 */ /* 0x001fc80007fbe0ff */
[----:B------:R0:W5:Y:S01]  /*a900*/  @!P3 LDG.E.U16 R10, desc[UR20][R4.64] ;  /* 0x00000014040ab981 */ /* 0x000162000c1e1500 */
[----:B-1----:R-:W-:Y:S02]  /*a910*/  LEA.HI.X.SX32 R67, R6, R0, 0x1, P5 ;  /* 0x0000000006437211 */ /* 0x002fe400028f0eff */
[----:B------:R-:W-:Y:S01]  /*a920*/  PRMT R11, RZ, 0x7610, R11 ;  /* 0x00007610ff0b7816 */ /* 0x000fe2000000000b */
[----:B------:R-:W-:Y:S01]  /*a930*/  STL [R1+0x2f0], R66 ;  /* 0x0002f04201007387 */ /* 0x000fe20000100800 */
[----:B0-----:R-:W-:Y:S02]  /*a940*/  @!P0 IMAD.MOV.U32 R4, RZ, RZ, R3 ;  /* 0x000000ffff048224 */ /* 0x001fe400078e0003 */
[----:B------:R-:W-:Y:S01]  /*a950*/  @!P0 IMAD.MOV.U32 R5, RZ, RZ, R67 ;  /* 0x000000ffff058224 */ /* 0x000fe200078e0043 */
[----:B------:R-:W-:Y:S04]  /*a960*/  STL [R1+0x2ec], R69 ;  /* 0x0002ec4501007387 */ /* 0x000fe80000100800 */
[----:B------:R-:W-:Y:S04]  /*a970*/  STL [R1+0x2e8], R3 ;  /* 0x0002e80301007387 */ /* 0x000fe80000100800 */
[----:B------:R0:W5:Y:S04]  /*a980*/  @!P0 LDG.E.U16 R11, desc[UR20][R4.64] ;  /* 0x00000014040b8981 */ /* 0x000168000c1e1500 */
[----:B------:R1:W-:Y:S01]  /*a990*/  STL [R1+0x2e4], R67 ;  /* 0x0002e44301007387 */ /* 0x0003e20000100800 */
[----:B0-----:R-:W-:Y:S01]  /*a9a0*/  IMAD R4, R68, 0x5, RZ ;  /* 0x0000000544047824 */ /* 0x001fe200078e02ff */
[-C--:B-1----:R-:W-:Y:S01]  /*a9b0*/  IADD3 R67, P5, PT, R8, R2.reuse, RZ ;  /* 0x0000000208437210 */ /* 0x082fe20007fbe0ff */
[----:B------:R-:W-:Y:S01]  /*a9c0*/  VIADD R8, R7, 0xffffffff ;  /* 0xffffffff07087836 */ /* 0x000fe20000000000 */
[C---:B------:R-:W-:Y:S01]  /*a9d0*/  LEA R3, P0, R68.reuse, R2, 0x3 ;  /* 0x0000000244037211 */ /* 0x040fe200078018ff */
[----:B------:R-:W-:Y:S01]  /*a9e0*/  IMAD.SHL.U32 R5, R68, 0x4, RZ ;  /* 0x0000000444057824 */ /* 0x000fe200078e00ff */
[----:B------:R-:W-:-:S02]  /*a9f0*/  LEA.HI.X.SX32 R69, R4, R0, 0x1, P5 ;  /* 0x0000000004457211 */ /* 0x000fc400028f0eff */
[----:B------:R-:W-:Y:S01]  /*aa00*/  ISETP.GE.U32.AND P5, PT, R8, 0x7fffff80, PT ;  /* 0x7fffff800800780c */ /* 0x000fe20003fa6070 */
[----:B------:R-:W-:Y:S01]  /*aa10*/  @!P4 IMAD.MOV.U32 R4, RZ, RZ, R67 ;  /* 0x000000ffff04c224 */ /* 0x000fe200078e0043 */
[----:B------:R-:W-:Y:S02]  /*aa20*/  PRMT R8, RZ, 0x7610, R8 ;  /* 0x00007610ff087816 */ /* 0x000fe40000000008 */
[----:B------:R-:W-:Y:S01]  /*aa30*/  LEA.HI.X.SX32 R66, R5, R0, 0x1, P0 ;  /* 0x0000000005427211 */ /* 0x000fe200000f0eff */
[----:B------:R-:W-:Y:S01]  /*aa40*/  @!P4 IMAD.MOV.U32 R5, RZ, RZ, R69 ;  /* 0x000000ffff05c224 */ /* 0x000fe200078e0045 */
[----:B------:R-:W-:Y:S04]  /*aa50*/  STL [R1+0x2e0], R67 ;  /* 0x0002e04301007387 */ /* 0x000fe80000100800 */
[----:B------:R-:W-:Y:S04]  /*aa60*/  STL [R1+0x2d8], R3 ;  /* 0x0002d80301007387 */ /* 0x000fe80000100800 */
[----:B------:R-:W-:Y:S04]  /*aa70*/  STL [R1+0x2dc], R69 ;  /* 0x0002dc4501007387 */ /* 0x000fe80000100800 */
[----:B------:R0:W5:Y:S01]  /*aa80*/  @!P4 LDG.E.U16 R8, desc[UR20][R4.64] ;  /* 0x000000140408c981 */ /* 0x000162000c1e1500 */
[----:B------:R-:W-:-:S03]  /*aa90*/  VIADD R9, R7, 0xfffffffd ;  /* 0xfffffffd07097836 */ /* 0x000fc60000000000 */
[----:B------:R1:W-:Y:S01]  /*aaa0*/  STL [R1+0x2d4], R66 ;  /* 0x0002d44201007387 */ /* 0x0003e20000100800 */
[----:B0-----:R-:W-:Y:S02]  /*aab0*/  @!P6 IMAD.MOV.U32 R5, RZ, RZ, R66 ;  /* 0x000000ffff05e224 */ /* 0x001fe400078e0042 */
[----:B-1----:R-:W0:Y:S01]  /*aac0*/  S2R R66, SR_TID.X ;  /* 0x0000000000427919 */ /* 0x002e220000002100 */
[----:B------:R-:W-:Y:S01]  /*aad0*/  ISETP.GE.U32.AND P3, PT, R9, 0x7fffff7e, PT ;  /* 0x7fffff7e0900780c */ /* 0x000fe20003f66070 */
[----:B------:R-:W-:Y:S01]  /*aae0*/  @!P6 IMAD.MOV.U32 R4, RZ, RZ, R3 ;  /* 0x000000ffff04e224 */ /* 0x000fe200078e0003 */
[----:B------:R-:W-:Y:S02]  /*aaf0*/  PRMT R9, RZ, 0x7610, R9 ;  /* 0x00007610ff097816 */ /* 0x000fe40000000009 */
[----:B------:R-:W-:-:S04]  /*ab00*/  IADD3 R3, P0, PT, R6, R2, RZ ;  /* 0x0000000206037210 */ /* 0x000fc80007f1e0ff */
[----:B------:R1:W5:Y:S02]  /*ab10*/  @!P6 LDG.E.U16 R9, desc[UR20][R4.64] ;  /* 0x000000140409e981 */ /* 0x000364000c1e1500 */
[----:B-1----:R-:W-:Y:S02]  /*ab20*/  IMAD R4, R68, 0x3, RZ ;  /* 0x0000000344047824 */ /* 0x002fe400078e02ff */
[----:B------:R-:W-:-:S03]  /*ab30*/  VIADD R5, R7, 0xfffffffe ;  /* 0xfffffffe07057836 */ /* 0x000fc60000000000 */
[----:B------:R-:W-:Y:S01]  /*ab40*/  LEA.HI.X.SX32 R4, R4, R0, 0x1, P0 ;  /* 0x0000000004047211 */ /* 0x000fe200000f0eff */
[----:B------:R-:W-:Y:S01]  /*ab50*/  STL [R1+0x2d0], R3 ;  /* 0x0002d00301007387 */ /* 0x000fe20000100800 */
[----:B------:R-:W-:Y:S02]  /*ab60*/  ISETP.GE.U32.AND P6, PT, R5, 0x7fffff7f, PT ;  /* 0x7fffff7f0500780c */ /* 0x000fe40003fc6070 */
[----:B------:R-:W-:Y:S01]  /*ab70*/  PRMT R6, RZ, 0x7610, R6 ;  /* 0x00007610ff067816 */ /* 0x000fe20000000006 */
[----:B------:R1:W-:Y:S01]  /*ab80*/  STL [R1+0x2cc], R4 ;  /* 0x0002cc0401007387 */ /* 0x0003e20000100800 */
[----:B------:R-:W-:Y:S02]  /*ab90*/  @!P1 IMAD.MOV.U32 R5, RZ, RZ, R4 ;  /* 0x000000ffff059224 */ /* 0x000fe400078e0004 */
[----:B------:R-:W-:Y:S01]  /*aba0*/  VIADD R67, R7, 0x7f ;  /* 0x0000007f07437836 */ /* 0x000fe20000000000 */
[----:B0-----:R-:W-:Y:S01]  /*abb0*/  LOP3.LUT R70, R66, 0x7f, RZ, 0xc0, !PT ;  /* 0x0000007f42467812 */ /* 0x001fe200078ec0ff */
[----:B-1----:R-:W-:-:S03]  /*abc0*/  @!P1 IMAD.MOV.U32 R4, RZ, RZ, R3 ;  /* 0x000000ffff049224 */ /* 0x002fc600078e0003 */
[----:B------:R-:W-:Y:S02]  /*abd0*/  ISETP.GT.AND P4, PT, R67, 0x7f, PT ;  /* 0x0000007f4300780c */ /* 0x000fe40003f84270 */
[----:B------:R0:W5:Y:S01]  /*abe0*/  @!P1 LDG.E.U16 R6, desc[UR20][R4.64] ;  /* 0x0000001404069981 */ /* 0x000162000c1e1500 */
[----:B------:R-:W-:Y:S01]  /*abf0*/  LEA R69, P1, R68, R2, 0x2 ;  /* 0x0000000244457211 */ /* 0x000fe200078210ff */
[----:B------:R-:W-:Y:S01]  /*ac00*/  @!P5 IMAD.MOV.U32 R66, RZ, RZ, R2 ;  /* 0x000000ffff42d224 */ /* 0x000fe200078e0002 */
[----:B------:R-:W-:Y:S01]  /*ac10*/  ISETP.LT.AND P0, PT, R70, R7, P4 ;  /* 0x000000074600720c */ /* 0x000fe20002701270 */
[----:B------:R-:W-:Y:S02]  /*ac20*/  @!P5 IMAD.MOV.U32 R67, RZ, RZ, R0 ;  /* 0x000000ffff43d224 */ /* 0x000fe400078e0000 */
[----:B0-----:R-:W-:Y:S01]  /*ac30*/  IMAD.SHL.U32 R4, R68, 0x2, RZ ;  /* 0x0000000244047824 */ /* 0x001fe200078e00ff */
[----:B------:R-:W-:-:S04]  /*ac40*/  PRMT R5, RZ, 0x7610, R5 ;  /* 0x00007610ff057816 */ /* 0x000fc80000000005 */
[----:B------:R-:W-:Y:S02]  /*ac50*/  LEA.HI.X.SX32 R70, R4, R0, 0x1, P1 ;  /* 0x0000000004467211 */ /* 0x000fe400008f0eff */
[----:B------:R0:W5:Y:S03]  /*ac60*/  @!P5 LDG.E.U16 R5, desc[UR20][R66.64] ;  /* 0x000000144205d981 */ /* 0x000166000c1e1500 */
[----:B0-----:R-:W-:Y:S02]  /*ac70*/  IMAD.MOV.U32 R66, RZ, RZ, R70 ;  /* 0x000000ffff427224 */ /* 0x001fe400078e0046 */
[----:B------:R-:W-:-:S05]  /*ac80*/  IMAD.MOV.U32 R67, RZ, RZ, R69 ;  /* 0x000000ffff437224 */ /* 0x000fca00078e0045 */
[----:B------:R-:W-:Y:S02]  /*ac90*/  @!P3 LOP3.LUT R67, R67, R66, RZ, 0x3c, !PT ;  /* 0x000000424343b212 */ /* 0x000fe400078e3cff */
[----:B------:R-:W-:Y:S02]  /*aca0*/  IADD3 R3, P1, PT, R4, R2, RZ ;  /* 0x0000000204037210 */ /* 0x000fe40007f3e0ff */
[C---:B------:R-:W-:Y:S01]  /*acb0*/  @!P3 LOP3.LUT R66, R67.reuse, R66, RZ, 0x3c, !PT ;  /* 0x000000424342b212 */ /* 0x040fe200078e3cff */
[----:B------:R0:W-:Y:S01]  /*acc0*/  STL [R1+0x2c8], R69 ;  /* 0x0002c84501007387 */ /* 0x0001e20000100800 */
[----:B------:R-:W-:Y:S02]  /*acd0*/  PRMT R7, RZ, 0x7610, R7 ;  /* 0x00007610ff077816 */ /* 0x000fe40000000007 */
[----:B------:R-:W-:Y:S01]  /*ace0*/  @!P3 LOP3.LUT R67, R67, R66, RZ, 0x3c, !PT ;  /* 0x000000424343b212 */ /* 0x000fe200078e3cff */
[----:B------:R1:W-:Y:S04]  /*acf0*/  STL [R1+0x2c4], R70 ;  /* 0x0002c44601007387 */ /* 0x0003e80000100800 */
[----:B------:R2:W5:Y:S01]  /*ad00*/  @!P3 LDG.E.U16 R7, desc[UR20][R66.64] ;  /* 0x000000144207b981 */ /* 0x000562000c1e1500 */
[----:B0-----:R-:W-:-:S03]  /*ad10*/  LEA.HI.X.SX32 R69, R68, R0, 0x1, P1 ;  /* 0x0000000044457211 */ /* 0x001fc600008f0eff */
[----:B-1----:R0:W5:Y:S04]  /*ad20*/  LDL.LU R70, [R1+0x7dc] ;  /* 0x0007dc0001467983 */ /* 0x0021680000300800 */
[----:B------:R-:W-:Y:S01]  /*ad30*/  STL [R1+0x2c0], R3 ;  /* 0x0002c00301007387 */ /* 0x000fe20000100800 */
[----:B--2---:R-:W-:Y:S02]  /*ad40*/  @!P6 IMAD.MOV.U32 R67, RZ, RZ, R69 ;  /* 0x000000ffff43e224 */ /* 0x004fe400078e0045 */
[----:B------:R-:W-:Y:S01]  /*ad50*/  @!P6 IMAD.MOV.U32 R66, RZ, RZ, R3 ;  /* 0x000000ffff42e224 */ /* 0x000fe200078e0003 */
[----:B------:R1:W-:Y:S04]  /*ad60*/  STL [R1+0x2bc], R69 ;  /* 0x0002bc4501007387 */ /* 0x0003e80000100800 */
[----:B-1----:R0:W5:Y:S04]  /*ad70*/  LDL.LU R69, [R1+0x7d8] ;  /* 0x0007d80001457983 */ /* 0x0021680000300800 */
[----:B------:R0:W5:Y:S01]  /*ad80*/  LDL.LU R3, [R1+0x7d4] ;  /* 0x0007d40001037983 */ /* 0x0001620000300800 */
[----:B------:R-:W-:-:S04]  /*ad90*/  @!UP1 UIADD3 UR4, UPT, UPT, -UR7, 0x100000, URZ ;  /* 0x0010000007049890 */ /* 0x000fc8000fffe1ff */
[----:B------:R-:W-:Y:S02]  /*ada0*/  @!UP1 USHF.L.U32 UR5, UR4, 0xb, URZ ;  /* 0x0000000b04059899 */ /* 0x000fe400080006ff */
[----:B------:R-:W-:Y:S01]  /*adb0*/  @!UP1 USHF.L.U32 UR4, UR4, 0x1, URZ ;  /* 0x0000000104049899 */ /* 0x000fe200080006ff */
[----:B------:R-:W-:Y:S01]  /*adc0*/  VOTEU.ALL UP1, P2 ;  /* 0x0000000000ff7886 */ /* 0x000fe20001020000 */
[----:B------:R-:W-:-:S06]  /*add0*/  PRMT R4, RZ, 0x7610, R4 ;  /* 0x00007610ff047816 */ /* 0x000fcc0000000004 */
[----:B------:R0:W5:Y:S04]  /*ade0*/  @!P6 LDG.E.U16 R4, desc[UR20][R66.64] ;  /* 0x000000144204e981 */ /* 0x000168000c1e1500 */
[----:B------:R0:W1:Y:S01]  /*adf0*/  @!UP1 SYNCS.EXCH.64 URZ, [UR9+0x8008], UR4 ;  /* 0x0080080409ff95b2 */ /* 0x0000620008000100 */
[----:B----4-:R-:W-:Y:S05]  /*ae00*/  @!P4 BRA `(.L_x_6) ;  /* 0x0000000400b0c947 */ /* 0x010fea0003800000 */
[----:B-----5:R-:W-:Y:S01]  /*ae10*/  PRMT R4, R5, 0x5410, R4 ;  /* 0x0000541005047816 */ /* 0x020fe20000000004 */
[----:B0-----:R-:W2:Y:S01]  /*ae20*/  LDL.LU R66, [R1+0xa0] ;  /* 0x0000a00001427983 */ /* 0x001ea20000300800 */
[----:B------:R-:W-:Y:S02]  /*ae30*/  PRMT R5, R7, 0x5410, R6 ;  /* 0x0000541007057816 */ /* 0x000fe40000000006 */
[----:B------:R-:W-:Y:S01]  /*ae40*/  PRMT R6, R9, 0x5410, R8 ;  /* 0x0000541009067816 */ /* 0x000fe20000000008 */
[----:B------:R-:W3:Y:S01]  /*ae50*/  LDL.LU R67, [R1+0xa8] ;  /* 0x0000a80001437983 */ /* 0x000ee20000300800 */
[----:B------:R-:W-:Y:S02]  /*ae60*/  PRMT R9, R15, 0x5410, R14 ;  /* 0x000054100f097816 */ /* 0x000fe4000000000e */
[----:B------:R-:W-:Y:S02]  /*ae70*/  PRMT R14, R25, 0x5410, R24 ;  /* 0x00005410190e7816 */ /* 0x000fe40000000018 */
[----:B------:R-:W-:-:S02]  /*ae80*/  PRMT R25, R46, 0x5410, R47 ;  /* 0x000054102e197816 */ /* 0x000fc4000000002f */
[----:B------:R-:W-:Y:S01]  /*ae90*/  PRMT R15, R27, 0x5410, R26 ;  /* 0x000054101b0f7816 */ /* 0x000fe2000000001a */
[----:B------:R-:W4:Y:S01]  /*aea0*/  LDL.LU R46, [R1] ;  /* 0x00000000012e7983 */ /* 0x000f220000300800 */
[----:B------:R-:W-:Y:S02]  /*aeb0*/  PRMT R26, R48, 0x5410, R49 ;  /* 0x00005410301a7816 */ /* 0x000fe40000000031 */
[----:B------:R-:W-:Y:S01]  /*aec0*/  PRMT R7, R11, 0x5410, R10 ;  /* 0x000054100b077816 */ /* 0x000fe2000000000a */
[----:B------:R-:W2:Y:S01]  /*aed0*/  LDL.LU R47, [R1+0x4] ;  /* 0x00000400012f7983 */ /* 0x000ea20000300800 */
[----:B------:R-:W-:Y:S02]  /*aee0*/  PRMT R10, R17, 0x5410, R16 ;  /* 0x00005410110a7816 */ /* 0x000fe40000000010 */
[----:B------:R-:W-:Y:S01]  /*aef0*/  PRMT R27, R50, 0x5410, R51 ;  /* 0x00005410321b7816 */ /* 0x000fe20000000033 */
[----:B------:R-:W2:Y:S01]  /*af00*/  LDL.LU R48, [R1+0xc] ;  /* 0x00000c0001307983 */ /* 0x000ea20000300800 */
[----:B------:R-:W-:-:S02]  /*af10*/  PRMT R16, R29, 0x5410, R28 ;  /* 0x000054101d107816 */ /* 0x000fc4000000001c */
[----:B------:R-:W-:Y:S01]  /*af20*/  PRMT R17, R31, 0x5410, R30 ;  /* 0x000054101f117816 */ /* 0x000fe2000000001e */
[----:B------:R-:W2:Y:S01]  /*af30*/  LDL.LU R49, [R1+0x14] ;  /* 0x0000140001317983 */ /* 0x000ea20000300800 */
        /* <DEDUP_REMOVED lines=33> */
[----:B------:R-:W-:-:S03]  /*b150*/  PRMT R24, R44, 0x5410, R45 ;  /* 0x000054102c187816 */ /* 0x000fc6000000002d */
[----:B------:R-:W2:Y:S04]  /*b160*/  LDL.LU R61, [R1+0x78] ;  /* 0x00007800013d7983 */ /* 0x000ea80000300800 */
[----:B------:R-:W2:Y:S04]  /*b170*/  LDL.LU R62, [R1+0x80] ;  /* 0x00008000013e7983 */ /* 0x000ea80000300800 */
[----:B------:R-:W2:Y:S04]  /*b180*/  LDL.LU R63, [R1+0x88] ;  /* 0x00008800013f7983 */ /* 0x000ea80000300800 */
[----:B------:R-:W2:Y:S04]  /*b190*/  LDL.LU R64, [R1+0x90] ;  /* 0x0000900001407983 */ /* 0x000ea80000300800 */
[----:B------:R-:W2:Y:S04]  /*b1a0*/  LDL.LU R65, [R1+0x98] ;  /* 0x0000980001417983 */ /* 0x000ea80000300800 */
[----:B------:R-:W2:Y:S04]  /*b1b0*/  LDL.LU R71, [R1+0x9c] ;  /* 0x00009c0001477983 */ /* 0x000ea80000300800 */
[----:B------:R-:W3:Y:S04]  /*b1c0*/  LDL.LU R72, [R1+0xa4] ;  /* 0x0000a40001487983 */ /* 0x000ee80000300800 */
[----:B------:R-:W3:Y:S04]  /*b1d0*/  LDL.LU R73, [R1+0x8c] ;  /* 0x00008c0001497983 */ /* 0x000ee80000300800 */
[----:B------:R-:W3:Y:S04]  /*b1e0*/  LDL.LU R74, [R1+0x94] ;  /* 0x00009400014a7983 */ /* 0x000ee80000300800 */
[----:B------:R-:W3:Y:S04]  /*b1f0*/  LDL.LU R75, [R1+0x7c] ;  /* 0x00007c00014b7983 */ /* 0x000ee80000300800 */
[----:B------:R-:W3:Y:S01]  /*b200*/  LDL.LU R76, [R1+0x84] ;  /* 0x00008400014c7983 */ /* 0x000ee20000300800 */
[----:B------:R-:W-:-:S03]  /*b210*/  PRMT R40, R81, 0x5410, R82 ;  /* 0x0000541051287816 */ /* 0x000fc60000000052 */
        /* <DEDUP_REMOVED lines=16> */
[----:B------:R-:W3:Y:S04]  /*b320*/  LDL.LU R88, [R1+0x28] ;  /* 0x0000280001587983 */ /* 0x000ee80000300800 */
[----:B------:R-:W3:Y:S04]  /*b330*/  LDL.LU R89, [R1+0x10] ;  /* 0x0000100001597983 */ /* 0x000ee80000300800 */
[----:B------:R-:W3:Y:S04]  /*b340*/  LDL.LU R90, [R1+0x18] ;  /* 0x00001800015a7983 */ /* 0x000ee80000300800 */
[----:B------:R-:W3:Y:S01]  /*b350*/  LDL.LU R92, [R1+0x8] ;  /* 0x00000800015c7983 */ /* 0x000ee20000300800 */
[----:B----4-:R-:W-:-:S02]  /*b360*/  PRMT R46, R93, 0x5410, R46 ;  /* 0x000054105d2e7816 */ /* 0x010fc4000000002e */
[----:B--2---:R-:W-:Y:S02]  /*b370*/  PRMT R66, R66, 0x5410, R71 ;  /* 0x0000541042427816 */ /* 0x004fe40000000047 */
[----:B---3--:R-:W-:Y:S02]  /*b380*/  PRMT R67, R67, 0x5410, R72 ;  /* 0x0000541043437816 */ /* 0x008fe40000000048 */
[----:B------:R-:W-:Y:S02]  /*b390*/  PRMT R64, R64, 0x5410, R73 ;  /* 0x0000541040407816 */ /* 0x000fe40000000049 */
[----:B------:R-:W-:Y:S02]  /*b3a0*/  PRMT R65, R65, 0x5410, R74 ;  /* 0x0000541041417816 */ /* 0x000fe4000000004a */
[----:B------:R-:W-:Y:S02]  /*b3b0*/  PRMT R62, R62, 0x5410, R75 ;  /* 0x000054103e3e7816 */ /* 0x000fe4000000004b */
[----:B------:R-:W-:-:S02]  /*b3c0*/  PRMT R63, R63, 0x5410, R76 ;  /* 0x000054103f3f7816 */ /* 0x000fc4000000004c */
[----:B------:R-:W-:Y:S02]  /*b3d0*/  PRMT R60, R60, 0x5410, R77 ;  /* 0x000054103c3c7816 */ /* 0x000fe4000000004d */
[----:B------:R-:W-:Y:S02]  /*b3e0*/  PRMT R61, R61, 0x5410, R78 ;  /* 0x000054103d3d7816 */ /* 0x000fe4000000004e */
        /* <DEDUP_REMOVED lines=12> */
[----:B------:R-:W-:-:S04]  /*b4b0*/  PRMT R47, R47, 0x5410, R92 ;  /* 0x000054102f2f7816 */ /* 0x000fc8000000005c */
[----:B------:R2:W-:Y:S03]  /*b4c0*/  STTM.x64 tmem[UR10+0x40], R4 ;  /* 0x00004004000079ed */ /* 0x0005e6000834000a */
.L_x_6:
[----:B--2--5:R-:W2:Y:S01]  /*b4d0*/  LDL.LU R4, [R1+0xac] ;  /* 0x0000ac0001047983 */ /* 0x024ea20000300800 */
[----:B0-----:R-:W0:Y:S03]  /*b4e0*/  LDCU UR4, c[0x0][0x3b0] ;  /* 0x00007600ff0477ac */ /* 0x001e260008000800 */
[----:B------:R-:W3:Y:S04]  /*b4f0*/  LDL.LU R5, [R1+0xb0] ;  /* 0x0000b00001057983 */ /* 0x000ee80000300800 */
[----:B------:R-:W4:Y:S04]  /*b500*/  LDL.LU R6, [R1+0xb4] ;  /* 0x0000b40001067983 */ /* 0x000f280000300800 */
[----:B------:R-:W-:Y:S04]  /*b510*/  STL [R1+0x7e0], R69 ;  /* 0x0007e04501007387 */ /* 0x000fe80000100800 */
[----:B------:R-:W-:Y:S04]  /*b520*/  STL [R1+0x7dc], R68 ;  /* 0x0007dc4401007387 */ /* 0x000fe80000100800 */
[----:B------:R-:W-:Y:S04]  /*b530*/  STL [R1+0x7d8], R2 ;  /* 0x0007d80201007387 */ /* 0x000fe80000100800 */
[----:B------:R1:W-:Y:S04]  /*b540*/  STL [R1+0x7d4], R0 ;  /* 0x0007d40001007387 */ /* 0x0003e80000100800 */
[----:B------:R-:W4:Y:S04]  /*b550*/  LDL.LU R7, [R1+0xbc] ;  /* 0x0000bc0001077983 */ /* 0x000f280000300800 */
        /* <DEDUP_REMOVED lines=59> */
[----:B------:R-:W0:Y:S01]  /*b910*/  LDL.LU R67, [R1+0x1ac] ;  /* 0x0001ac0001437983 */ /* 0x000e220000300800 */
[----:B------:R-:W0:Y:S01]  /*b920*/  FENCE.VIEW.ASYNC.T ;  /* 0x00000000000073c6 */ /* 0x000e220000000200 */
[----:B--2---:R-:W-:-:S02]  /*b930*/  IMAD R4, R4, UR11, RZ ;  /* 0x0000000b04047c24 */ /* 0x004fc4000f8e02ff */
[----:B---3--:R-:W-:-:S03]  /*b940*/  IMAD R5, R5, UR11, RZ ;  /* 0x0000000b05057c24 */ /* 0x008fc6000f8e02ff */
[----:B-1----:R-:W-:Y:S01]  /*b950*/  LEA R0, P1, R4, R70, 0x1 ;  /* 0x0000004604007211 */ /* 0x002fe200078208ff */
[----:B----4-:R-:W-:-:S03]  /*b960*/  IMAD R6, R6, UR11, RZ ;  /* 0x0000000b06067c24 */ /* 0x010fc6000f8e02ff */
[----:B------:R-:W-:Y:S01]  /*b970*/  LEA.HI.X.SX32 R4, R4, R3, 0x1, P1 ;  /* 0x0000000304047211 */ /* 0x000fe200008f0eff */
[----:B------:R1:W-:Y:S01]  /*b980*/  STL [R1+0xc0], R0 ;  /* 0x0000c00001007387 */ /* 0x0003e20000100800 */
[----:B------:R-:W-:-:S03]  /*b990*/  LEA R2, P3, R5, R70, 0x1 ;  /* 0x0000004605027211 */ /* 0x000fc600078608ff */
[----:B------:R2:W-:Y:S01]  /*b9a0*/  STL [R1+0xbc], R4 ;  /* 0x0000bc0401007387 */ /* 0x0005e20000100800 */
[----:B-1----:R-:W-:-:S03]  /*b9b0*/  LEA R0, P4, R6, R70, 0x1 ;  /* 0x0000004606007211 */ /* 0x002fc600078808ff */
[----:B------:R1:W-:Y:S01]  /*b9c0*/  STL [R1+0xc8], R2 ;  /* 0x0000c80201007387 */ /* 0x0003e20000100800 */
[----:B------:R-:W-:Y:S02]  /*b9d0*/  IMAD R7, R7, UR11, RZ ;  /* 0x0000000b07077c24 */ /* 0x000fe4000f8e02ff */
[----:B------:R-:W-:-:S03]  /*b9e0*/  IMAD R8, R8, UR11, RZ ;  /* 0x0000000b08087c24 */ /* 0x000fc6000f8e02ff */
[-C--:B--2---:R-:W-:Y:S01]  /*b9f0*/  LEA R4, P5, R7, R70.reuse, 0x1 ;  /* 0x0000004607047211 */ /* 0x084fe200078a08ff */
[----:B------:R-:W-:Y:S01]  /*ba00*/  IMAD R9, R9, UR11, RZ ;  /* 0x0000000b09097c24 */ /* 0x000fe2000f8e02ff */
[----:B-1----:R-:W-:Y:S01]  /*ba10*/  LEA R2, P6, R8, R70, 0x1 ;  /* 0x0000004608027211 */ /* 0x002fe200078c08ff */
[----:B------:R1:W-:Y:S01]  /*ba20*/  STL [R1+0xd0], R0 ;  /* 0x0000d00001007387 */ /* 0x0003e20000100800 */
[----:B------:R-:W-:-:S03]  /*ba30*/  IMAD R10, R10, UR11, RZ ;  /* 0x0000000b0a0a7c24 */ /* 0x000fc6000f8e02ff */
[----:B------:R2:W-:Y:S01]  /*ba40*/  STL [R1+0xd8], R4 ;  /* 0x0000d80401007387 */ /* 0x0005e20000100800 */
[----:B-1----:R-:W-:-:S03]  /*ba50*/  LEA R0, P1, R9, R70, 0x1 ;  /* 0x0000004609007211 */ /* 0x002fc600078208ff */
[----:B------:R1:W-:Y:S01]  /*ba60*/  STL [R1+0xe0], R2 ;  /* 0x0000e00201007387 */ /* 0x0003e20000100800 */
[----:B--2---:R-:W-:-:S03]  /*ba70*/  LEA.HI.X.SX32 R4, R5, R3, 0x1, P3 ;  /* 0x0000000305047211 */ /* 0x004fc600018f0eff */
[----:B------:R2:W-:Y:S01]  /*ba80*/  STL [R1+0xe8], R0 ;  /* 0x0000e80001007387 */ /* 0x0005e20000100800 */
[----:B-1----:R-:W-:-:S03]  /*ba90*/  LEA R2, P3, R10, R70, 0x1 ;  /* 0x000000460a027211 */ /* 0x002fc600078608ff */
[----:B------:R-:W-:Y:S01]  /*baa0*/  STL [R1+0xc4], R4 ;  /* 0x0000c40401007387 */ /* 0x000fe20000100800 */
[----:B--2---:R-:W-:-:S03]  /*bab0*/  LEA.HI.X.SX32 R0, R6, R3, 0x1, P4 ;  /* 0x0000000306007211 */ /* 0x004fc600020f0eff */
[----:B------:R-:W-:Y:S01]  /*bac0*/  STL [R1+0x864], R6 ;  /* 0x0008640601007387 */ /* 0x000fe20000100800 */
[----:B------:R-:W-:-:S03]  /*bad0*/  IMAD R12, R12, UR11, RZ ;  /* 0x0000000b0c0c7c24 */ /* 0x000fc6000f8e02ff */
[----:B------:R-:W-:Y:S01]  /*bae0*/  STL [R1+0xf0], R2 ;  /* 0x0000f00201007387 */ /* 0x000fe20000100800 */
[----:B------:R-:W-:-:S03]  /*baf0*/  IMAD R11, R11, UR11, RZ ;  /* 0x0000000b0b0b7c24 */ /* 0x000fc6000f8e02ff */
[----:B------:R1:W-:Y:S02]  /*bb00*/  STL [R1+0xcc], R0 ;  /* 0x0000cc0001007387 */ /* 0x0003e40000100800 */
[-C--:B------:R-:W-:Y:S02]  /*bb10*/  LEA R85, P4, R11, R70.reuse, 0x1 ;  /* 0x000000460b557211 */ /* 0x080fe400078808ff */
[----:B------:R-:W-:Y:S01]  /*bb20*/  STL [R1+0x888], R7 ;  /* 0x0008880701007387 */ /* 0x000fe20000100800 */
[-C--:B-1----:R-:W-:Y:S02]  /*bb30*/  LEA.HI.X.SX32 R0, R7, R3.reuse, 0x1, P5 ;  /* 0x0000000307007211 */ /* 0x082fe400028f0eff */
[----:B------:R-:W-:Y:S01]  /*bb40*/  LEA R2, P5, R12, R70, 0x1 ;  /* 0x000000460c027211 */ /* 0x000fe200078a08ff */
[----:B------:R-:W-:Y:S02]  /*bb50*/  IMAD R13, R13, UR11, RZ ;  /* 0x0000000b0d0d7c24 */ /* 0x000fe4000f8e02ff */
[----:B------:R1:W-:Y:S04]  /*bb60*/  STL [R1+0xd4], R0 ;  /* 0x0000d40001007387 */ /* 0x0003e80000100800 */
[----:B------:R-:W-:Y:S01]  /*bb70*/  STL [R1+0x8a8], R8 ;  /* 0x0008a80801007387 */ /* 0x000fe20000100800 */
[----:B-1----:R-:W-:-:S03]  /*bb80*/  LEA.HI.X.SX32 R0, R8, R3, 0x1, P6 ;  /* 0x0000000308007211 */ /* 0x002fc600030f0eff */
[----:B------:R1:W-:Y:S01]  /*bb90*/  STL [R1+0x100], R2 ;  /* 0x0001000201007387 */ /* 0x0003e20000100800 */
[----:B------:R-:W-:-:S03]  /*bba0*/  IMAD R14, R14, UR11, RZ ;  /* 0x0000000b0e0e7c24 */ /* 0x000fc6000f8e02ff */
[----:B------:R-:W-:Y:S04]  /*bbb0*/  STL [R1+0xf8], R85 ;  /* 0x0000f85501007387 */ /* 0x000fe80000100800 */
[----:B------:R2:W-:Y:S01]  /*bbc0*/  STL [R1+0xdc], R0 ;  /* 0x0000dc0001007387 */ /* 0x0005e20000100800 */
[----:B-1----:R-:W-:-:S03]  /*bbd0*/  LEA.HI.X.SX32 R2, R9, R3, 0x1, P1 ;  /* 0x0000000309027211 */ /* 0x002fc600008f0eff */
[----:B------:R-:W-:Y:S01]  /*bbe0*/  STL [R1+0x7e4], R85 ;  /* 0x0007e45501007387 */ /* 0x000fe20000100800 */
[----:B--2---:R-:W-:-:S03]  /*bbf0*/  LEA R0, P6, R13, R70, 0x1 ;  /* 0x000000460d007211 */ /* 0x004fc600078c08ff */
[----:B------:R-:W-:Y:S01]  /*bc00*/  STL [R1+0x82c], R9 ;  /* 0x00082c0901007387 */ /* 0x000fe20000100800 */
[----:B------:R-:W-:-:S03]  /*bc10*/  IMAD R15, R15, UR11, RZ ;  /* 0x0000000b0f0f7c24 */ /* 0x000fc6000f8e02ff */
[----:B------:R1:W-:Y:S04]  /*bc20*/  STL [R1+0x108], R0 ;  /* 0x0001080001007387 */ /* 0x0003e80000100800 */
[----:B------:R2:W-:Y:S01]  /*bc30*/  STL [R1+0xe4], R2 ;  /* 0x0000e40201007387 */ /* 0x0005e20000100800 */
[----:B-1----:R-:W-:-:S03]  /*bc40*/  LEA R0, P1, R14, R70, 0x1 ;  /* 0x000000460e007211 */ /* 0x002fc600078208ff */
[----:B------:R-:W-:Y:S01]  /*bc50*/  STL [R1+0x848], R10 ;  /* 0x0008480a01007387 */ /* 0x000fe20000100800 */
[----:B--2---:R-:W-:-:S03]  /*bc60*/  LEA.HI.X.SX32 R2, R10, R3, 0x1, P3 ;  /* 0x000000030a027211 */ /* 0x004fc600018f0eff */
[----:B------:R1:W-:Y:S01]  /*bc70*/  STL [R1+0x110], R0 ;  /* 0x0001100001007387 */ /* 0x0003e20000100800 */
[----:B------:R-:W-:Y:S02]  /*bc80*/  IMAD R16, R16, UR11, RZ ;  /* 0x0000000b10107c24 */ /* 0x000fe4000f8e02ff */
[----:B------:R-:W-:Y:S01]  /*bc90*/  IMAD R17, R17, UR11, RZ ;  /* 0x0000000b11117c24 */ /* 0x000fe2000f8e02ff */
[----:B------:R2:W-:Y:S01]  /*bca0*/  STL [R1+0xec], R2 ;  /* 0x0000ec0201007387 */ /* 0x0005e20000100800 */
[-C--:B------:R-:W-:Y:S02]  /*bcb0*/  LEA.HI.X.SX32 R86, R11, R3.reuse, 0x1, P4 ;  /* 0x000000030b567211 */ /* 0x080fe400020f0eff */
[-C--:B-1----:R-:W-:Y:S01]  /*bcc0*/  LEA R0, P3, R15, R70.reuse, 0x1 ;  /* 0x000000460f007211 */ /* 0x082fe200078608ff */
[----:B------:R-:W-:Y:S01]  /*bcd0*/  STL [R1+0x868], R11 ;  /* 0x0008680b01007387 */ /* 0x000fe20000100800 */
[-C--:B------:R-:W-:Y:S02]  /*bce0*/  LEA R9, P4, R16, R70.reuse, 0x1 ;  /* 0x0000004610097211 */ /* 0x080fe400078808ff */
[----:B--2---:R-:W-:Y:S01]  /*bcf0*/  LEA.HI.X.SX32 R2, R12, R3, 0x1, P5 ;  /* 0x000000030c027211 */ /* 0x004fe200028f0eff */
[----:B------:R1:W-:Y:S04]  /*bd00*/  STL [R1+0x130], R0 ;  /* 0x0001300001007387 */ /* 0x0003e80000100800 */
[----:B------:R-:W-:Y:S04]  /*bd10*/  STL [R1+0x88c], R12 ;  /* 0x00088c0c01007387 */ /* 0x000fe80000100800 */
[----:B------:R-:W-:Y:S01]  /*bd20*/  STL [R1+0xfc], R2 ;  /* 0x0000fc0201007387 */ /* 0x000fe20000100800 */
[----:B-1----:R-:W-:-:S03]  /*bd30*/  LEA R0, P5, R17, R70, 0x1 ;  /* 0x0000004611007211 */ /* 0x002fc600078a08ff */
[----:B------:R-:W-:Y:S04]  /*bd40*/  STL [R1+0xf4], R86 ;  /* 0x0000f45601007387 */ /* 0x000fe80000100800 */
[----:B------:R-:W-:Y:S04]  /*bd50*/  STL [R1+0x138], R9 ;  /* 0x0001380901007387 */ /* 0x000fe80000100800 */
[----:B------:R1:W-:Y:S04]  /*bd60*/  STL [R1+0x140], R0 ;  /* 0x0001400001007387 */ /* 0x0003e80000100800 */
[----:B------:R-:W-:Y:S01]  /*bd70*/  STL [R1+0x838], R9 ;  /* 0x0008380901007387 */ /* 0x000fe20000100800 */
[----:B-1----:R-:W-:-:S03]  /*bd80*/  LEA.HI.X.SX32 R0, R13, R3, 0x1, P6 ;  /* 0x000000030d007211 */ /* 0x002fc600030f0eff */
[----:B------:R1:W-:Y:S01]  /*bd90*/  STL [R1+0x7e8], R86 ;  /* 0x0007e85601007387 */ /* 0x0003e20000100800 */
[----:B------:R-:W-:-:S03]  /*bda0*/  IMAD R18, R18, UR12, RZ ;  /* 0x0000000c12127c24 */ /* 0x000fc6000f8e02ff */
[----:B------:R-:W-:Y:S04]  /*bdb0*/  STL [R1+0x8ac], R13 ;  /* 0x0008ac0d01007387 */ /* 0x000fe80000100800 */
[----:B------:R2:W-:Y:S01]  /*bdc0*/  STL [R1+0x104], R0 ;  /* 0x0001040001007387 */ /* 0x0005e20000100800 */
[----:B------:R-:W-:Y:S01]  /*bdd0*/  IMAD R19, R19, UR13, RZ ;  /* 0x0000000d13137c24 */ /* 0x000fe2000f8e02ff */
[----:B-1----:R-:W-:Y:S01]  /*bde0*/  LEA R86, P6, R18, R70, 0x1 ;  /* 0x0000004612567211 */ /* 0x002fe200078c08ff */
[----:B------:R-:W-:Y:S01]  /*bdf0*/  IMAD R20, R20, UR14, RZ ;  /* 0x0000000e14147c24 */ /* 0x000fe2000f8e02ff */
[----:B------:R-:W-:Y:S01]  /*be00*/  STL [R1+0x830], R14 ;  /* 0x0008300e01007387 */ /* 0x000fe20000100800 */
[----:B--2---:R-:W-:-:S05]  /*be10*/  LEA.HI.X.SX32 R0, R14, R3, 0x1, P1 ;  /* 0x000000030e007211 */ /* 0x004fca00008f0eff */
[----:B------:R1:W-:Y:S01]  /*be20*/  STL [R1+0x10c], R0 ;  /* 0x00010c0001007387 */ /* 0x0003e20000100800 */
[----:B------:R-:W-:Y:S01]  /*be30*/  LEA R71, P1, R19, R70, 0x1 ;  /* 0x0000004613477211 */ /* 0x000fe200078208ff */
[----:B------:R-:W-:Y:S02]  /*be40*/  IMAD R21, R21, UR15, RZ ;  /* 0x0000000f15157c24 */ /* 0x000fe4000f8e02ff */
[----:B------:R-:W-:Y:S01]  /*be50*/  STL [R1+0x84c], R15 ;  /* 0x00084c0f01007387 */ /* 0x000fe20000100800 */
[----:B-1----:R-:W-:-:S03]  /*be60*/  LEA.HI.X.SX32 R0, R15, R3, 0x1, P3 ;  /* 0x000000030f007211 */ /* 0x002fc600018f0eff */
[----:B------:R-:W-:Y:S01]  /*be70*/  STL [R1+0x148], R86 ;  /* 0x0001485601007387 */ /* 0x000fe20000100800 */
[-C--:B------:R-:W-:Y:S01]  /*be80*/  LEA R13, P3, R20, R70.reuse, 0x1 ;  /* 0x00000046140d7211 */ /* 0x080fe200078608ff */
[----:B------:R-:W-:Y:S01]  /*be90*/  IMAD R22, R22, UR16, RZ ;  /* 0x0000001016167c24 */ /* 0x000fe2000f8e02ff */
[----:B------:R-:W-:Y:S01]  /*bea0*/  LEA.HI.X.SX32 R14, R16, R3, 0x1, P4 ;  /* 0x00000003100e7211 */ /* 0x000fe200020f0eff */
[----:B------:R1:W-:Y:S01]  /*beb0*/  STL [R1+0x12c], R0 ;  /* 0x00012c0001007387 */ /* 0x0003e20000100800 */
[----:B------:R-:W-:-:S03]  /*bec0*/  LEA R12, P4, R21, R70, 0x1 ;  /* 0x00000046150c7211 */ /* 0x000fc600078808ff */
[----:B------:R-:W-:Y:S01]  /*bed0*/  STL [R1+0x7f8], R86 ;  /* 0x0007f85601007387 */ /* 0x000fe20000100800 */
[----:B------:R-:W-:-:S03]  /*bee0*/  IMAD R23, R23, UR17, RZ ;  /* 0x0000001117177c24 */ /* 0x000fc6000f8e02ff */
[----:B------:R-:W-:Y:S01]  /*bef0*/  STL [R1+0x86c], R16 ;  /* 0x00086c1001007387 */ /* 0x000fe20000100800 */
[----:B-1----:R-:W-:-:S03]  /*bf00*/  LEA.HI.X.SX32 R0, R17, R3, 0x1, P5 ;  /* 0x0000000311007211 */ /* 0x002fc600028f0eff */
[----:B------:R-:W-:Y:S01]  /*bf10*/  STL [R1+0x150], R71 ;  /* 0x0001504701007387 */ /* 0x000fe20000100800 */
[----:B------:R-:W-:-:S03]  /*bf20*/  IMAD R24, R24, UR18, RZ ;  /* 0x0000001218187c24 */ /* 0x000fc6000f8e02ff */
[----:B------:R-:W-:Y:S01]  /*bf30*/  STL [R1+0x158], R13 ;  /* 0x0001580d01007387 */ /* 0x000fe20000100800 */
[----:B------:R-:W-:-:S03]  /*bf40*/  LEA R11, P5, R22, R70, 0x1 ;  /* 0x00000046160b7211 */ /* 0x000fc600078a08ff */
[----:B------:R1:W-:Y:S04]  /*bf50*/  STL [R1+0x7ec], R71 ;  /* 0x0007ec4701007387 */ /* 0x0003e80000100800 */
[----:B------:R-:W-:Y:S04]  /*bf60*/  STL [R1+0x134], R14 ;  /* 0x0001340e01007387 */ /* 0x000fe80000100800 */
[----:B------:R-:W-:Y:S01]  /*bf70*/  STL [R1+0x83c], R14 ;  /* 0x00083c0e01007387 */ /* 0x000fe20000100800 */
[----:B-1----:R-:W-:-:S03]  /*bf80*/  LEA.HI.X.SX32 R71, R18, R3, 0x1, P6 ;  /* 0x0000000312477211 */ /* 0x002fc600030f0eff */
[----:B------:R-:W-:Y:S01]  /*bf90*/  STL [R1+0x890], R17 ;  /* 0x0008901101007387 */ /* 0x000fe20000100800 */
[----:B------:R-:W-:-:S03]  /*bfa0*/  LEA R10, P6, R23, R70, 0x1 ;  /* 0x00000046170a7211 */ /* 0x000fc600078c08ff */
[----:B------:R-:W-:Y:S01]  /*bfb0*/  STL [R1+0x160], R12 ;  /* 0x0001600c01007387 */ /* 0x000fe20000100800 */
[----:B------:R-:W-:-:S03]  /*bfc0*/  LEA.HI.X.SX32 R84, R19, R3, 0x1, P1 ;  /* 0x0000000313547211 */ /* 0x000fc600008f0eff */
[----:B------:R1:W-:Y:S01]  /*bfd0*/  STL [R1+0x13c], R0 ;  /* 0x00013c0001007387 */ /* 0x0003e20000100800 */
[----:B------:R-:W-:-:S03]  /*bfe0*/  IMAD R25, R25, UR19, RZ ;  /* 0x0000001319197c24 */ /* 0x000fc6000f8e02ff */
[----:B------:R-:W-:Y:S04]  /*bff0*/  STL [R1+0x894], R12 ;  /* 0x0008940c01007387 */ /* 0x000fe80000100800 */
[----:B------:R-:W-:Y:S01]  /*c000*/  STL [R1+0x168], R11 ;  /* 0x0001680b01007387 */ /* 0x000fe20000100800 */
[----:B-1----:R-:W-:-:S03]  /*c010*/  LEA R0, P1, R24, R70, 0x1 ;  /* 0x0000004618007211 */ /* 0x002fc600078208ff */
[----:B------:R-:W-:Y:S01]  /*c020*/  STL [R1+0x870], R11 ;  /* 0x0008700b01007387 */ /* 0x000fe20000100800 */
[----:B------:R-:W-:-:S03]  /*c030*/  LEA.HI.X.SX32 R2, R20, R3, 0x1, P3 ;  /* 0x0000000314027211 */ /* 0x000fc600018f0eff */
[----:B------:R-:W-:Y:S04]  /*c040*/  STL [R1+0x834], R19 ;  /* 0x0008341301007387 */ /* 0x000fe80000100800 */
[----:B------:R-:W-:Y:S04]  /*c050*/  STL [R1+0x170], R10 ;  /* 0x0001700a01007387 */ /* 0x000fe80000100800 */
[----:B------:R-:W-:Y:S04]  /*c060*/  STL [R1+0x850], R10 ;  /* 0x0008500a01007387 */ /* 0x000fe80000100800 */
[----:B------:R1:W-:Y:S04]  /*c070*/  STL [R1+0x178], R0 ;  /* 0x0001780001007387 */ /* 0x0003e80000100800 */
[----:B------:R-:W-:Y:S04]  /*c080*/  STL [R1+0x144], R71 ;  /* 0x0001444701007387 */ /* 0x000fe80000100800 */
[----:B------:R-:W-:Y:S01]  /*c090*/  STL [R1+0x7fc], R71 ;  /* 0x0007fc4701007387 */ /* 0x000fe20000100800 */
[----:B-1----:R-:W-:-:S03]  /*c0a0*/  LEA R0, P3, R25, R70, 0x1 ;  /* 0x0000004619007211 */ /* 0x002fc600078608ff */
[----:B------:R-:W-:Y:S04]  /*c0b0*/  STL [R1+0x854], R20 ;  /* 0x0008541401007387 */ /* 0x000fe80000100800 */
[----:B------:R-:W-:Y:S04]  /*c0c0*/  STL [R1+0x154], R2 ;  /* 0x0001540201007387 */ /* 0x000fe80000100800 */
[----:B------:R-:W-:Y:S04]  /*c0d0*/  STL [R1+0x14c], R84 ;  /* 0x00014c5401007387 */ /* 0x000fe80000100800 */
[----:B------:R-:W-:Y:S04]  /*c0e0*/  STL [R1+0x7f0], R84 ;  /* 0x0007f05401007387 */ /* 0x000fe80000100800 */
[----:B------:R1:W-:Y:S01]  /*c0f0*/  STL [R1+0x180], R0 ;  /* 0x0001800001007387 */ /* 0x0003e20000100800 */
[----:B------:R-:W-:-:S03]  /*c100*/  IMAD R26, R26, UR22, RZ ;  /* 0x000000161a1a7c24 */ /* 0x000fc6000f8e02ff */
[----:B------:R-:W-:Y:S01]  /*c110*/  STL [R1+0x874], R21 ;  /* 0x0008741501007387 */ /* 0x000fe20000100800 */
[----:B-1----:R-:W-:-:S05]  /*c120*/  LEA.HI.X.SX32 R0, R21, R3, 0x1, P4 ;  /* 0x0000000315007211 */ /* 0x002fca00020f0eff */
[----:B------:R1:W-:Y:S01]  /*c130*/  STL [R1+0x15c], R0 ;  /* 0x00015c0001007387 */ /* 0x0003e20000100800 */
[----:B------:R-:W-:Y:S01]  /*c140*/  LEA R69, P4, R26, R70, 0x1 ;  /* 0x000000461a457211 */ /* 0x000fe200078808ff */
[----:B------:R-:W-:Y:S02]  /*c150*/  IMAD R27, R27, UR23, RZ ;  /* 0x000000171b1b7c24 */ /* 0x000fe4000f8e02ff */
[----:B------:R-:W-:Y:S01]  /*c160*/  STL [R1+0x898], R22 ;  /* 0x0008981601007387 */ /* 0x000fe20000100800 */
[----:B-1----:R-:W-:-:S05]  /*c170*/  LEA.HI.X.SX32 R0, R22, R3, 0x1, P5 ;  /* 0x0000000316007211 */ /* 0x002fca00028f0eff */
[----:B------:R1:W-:Y:S01]  /*c180*/  STL [R1+0x164], R0 ;  /* 0x0001640001007387 */ /* 0x0003e20000100800 */
[----:B------:R-:W-:-:S03]  /*c190*/  LEA R82, P5, R27, R70, 0x1 ;  /* 0x000000461b527211 */ /* 0x000fc600078a08ff */
[----:B------:R-:W-:Y:S01]  /*c1a0*/  STL [R1+0x188], R69 ;  /* 0x0001884501007387 */ /* 0x000fe20000100800 */
[----:B-1----:R-:W-:-:S03]  /*c1b0*/  LEA.HI.X.SX32 R0, R23, R3, 0x1, P6 ;  /* 0x0000000317007211 */ /* 0x002fc600030f0eff */
[----:B------:R-:W-:Y:S01]  /*c1c0*/  STL [R1+0x7f4], R69 ;  /* 0x0007f44501007387 */ /* 0x000fe20000100800 */
[----:B------:R-:W-:-:S03]  /*c1d0*/  IMAD R28, R28, UR24, RZ ;  /* 0x000000181c1c7c24 */ /* 0x000fc6000f8e02ff */
[----:B------:R1:W-:Y:S01]  /*c1e0*/  STL [R1+0x16c], R0 ;  /* 0x00016c0001007387 */ /* 0x0003e20000100800 */
[----:B------:R-:W-:Y:S01]  /*c1f0*/  IMAD R29, R29, UR25, RZ ;  /* 0x000000191d1d7c24 */ /* 0x000fe2000f8e02ff */
[-C--:B------:R-:W-:Y:S02]  /*c200*/  LEA R8, P6, R28, R70.reuse, 0x1 ;  /* 0x000000461c087211 */ /* 0x080fe400078c08ff */
[----:B------:R-:W-:Y:S01]  /*c210*/  STL [R1+0x190], R82 ;  /* 0x0001905201007387 */ /* 0x000fe20000100800 */
[----:B------:R-:W-:Y:S01]  /*c220*/  IMAD R30, R30, UR26, RZ ;  /* 0x0000001a1e1e7c24 */ /* 0x000fe2000f8e02ff */
[----:B-1----:R-:W-:Y:S02]  /*c230*/  LEA.HI.X.SX32 R0, R24, R3, 0x1, P1 ;  /* 0x0000000318007211 */ /* 0x002fe400008f0eff */
[----:B------:R-:W-:Y:S01]  /*c240*/  STL [R1+0x800], R82 ;  /* 0x0008005201007387 */ /* 0x000fe20000100800 */
[----:B------:R-:W-:Y:S01]  /*c250*/  IMAD R31, R31, UR27, RZ ;  /* 0x0000001b1f1f7c24 */ /* 0x000fe2000f8e02ff */
[----:B------:R-:W-:-:S02]  /*c260*/  LEA R7, P1, R29, R70, 0x1 ;  /* 0x000000461d077211 */ /* 0x000fc400078208ff */
[----:B------:R1:W-:Y:S01]  /*c270*/  STL [R1+0x174], R0 ;  /* 0x0001740001007387 */ /* 0x0003e20000100800 */
[----:B------:R-:W-:-:S03]  /*c280*/  LEA.HI.X.SX32 R85, R26, R3, 0x1, P4 ;  /* 0x000000031a557211 */ /* 0x000fc600020f0eff */
[----:B------:R-:W-:Y:S01]  /*c290*/  STL [R1+0x198], R8 ;  /* 0x0001980801007387 */ /* 0x000fe20000100800 */
[----:B-1----:R-:W-:Y:S02]  /*c2a0*/  LEA.HI.X.SX32 R0, R25, R3, 0x1, P3 ;  /* 0x0000000319007211 */ /* 0x002fe400018f0eff */
[-C--:B------:R-:W-:Y:S01]  /*c2b0*/  LEA R6, P3, R30, R70.reuse, 0x1 ;  /* 0x000000461e067211 */ /* 0x080fe200078608ff */
[----:B------:R-:W-:Y:S02]  /*c2c0*/  IMAD R32, R32, UR28, RZ ;  /* 0x0000001c20207c24 */ /* 0x000fe4000f8e02ff */
[----:B------:R1:W-:Y:S04]  /*c2d0*/  STL [R1+0x17c], R0 ;  /* 0x00017c0001007387 */ /* 0x0003e80000100800 */
[----:B------:R-:W-:Y:S04]  /*c2e0*/  STL [R1+0x1a0], R7 ;  /* 0x0001a00701007387 */ /* 0x000fe80000100800 */
[----:B------:R-:W-:Y:S01]  /*c2f0*/  STL [R1+0x89c], R7 ;  /* 0x00089c0701007387 */ /* 0x000fe20000100800 */
[----:B-1----:R-:W-:-:S03]  /*c300*/  LEA R0, P4, R31, R70, 0x1 ;  /* 0x000000461f007211 */ /* 0x002fc600078808ff */
[----:B------:R-:W-:Y:S01]  /*c310*/  STL [R1+0x858], R26 ;  /* 0x0008581a01007387 */ /* 0x000fe20000100800 */
[----:B------:R-:W-:-:S03]  /*c320*/  LEA.HI.X.SX32 R83, R27, R3, 0x1, P5 ;  /* 0x000000031b537211 */ /* 0x000fc600028f0eff */
[----:B------:R-:W-:Y:S01]  /*c330*/  STL [R1+0x1a8], R6 ;  /* 0x0001a80601007387 */ /* 0x000fe20000100800 */
[----:B------:R-:W-:-:S03]  /*c340*/  IMAD R33, R33, UR29, RZ ;  /* 0x0000001d21217c24 */ /* 0x000fc6000f8e02ff */
[----:B------:R-:W-:Y:S04]  /*c350*/  STL [R1+0x878], R6 ;  /* 0x0008780601007387 */ /* 0x000fe80000100800 */
[----:B------:R1:W-:Y:S01]  /*c360*/  STL [R1+0x1b0], R0 ;  /* 0x0001b00001007387 */ /* 0x0003e20000100800 */
[----:B------:R-:W-:-:S03]  /*c370*/  LEA.HI.X.SX32 R2, R28, R3, 0x1, P6 ;  /* 0x000000031c027211 */ /* 0x000fc600030f0eff */
[----:B------:R-:W-:Y:S01]  /*c380*/  STL [R1+0x87c], R27 ;  /* 0x00087c1b01007387 */ /* 0x000fe20000100800 */
[----:B-1----:R-:W-:-:S03]  /*c390*/  LEA R0, P5, R32, R70, 0x1 ;  /* 0x0000004620007211 */ /* 0x002fc600078a08ff */
[----:B------:R-:W-:Y:S04]  /*c3a0*/  STL [R1+0x184], R85 ;  /* 0x0001845501007387 */ /* 0x000fe80000100800 */
[----:B------:R-:W-:Y:S04]  /*c3b0*/  STL [R1+0x804], R85 ;  /* 0x0008045501007387 */ /* 0x000fe80000100800 */
[----:B------:R1:W-:Y:S01]  /*c3c0*/  STL [R1+0x1b8], R0 ;  /* 0x0001b80001007387 */ /* 0x0003e20000100800 */
[----:B------:R-:W-:-:S03]  /*c3d0*/  LEA.HI.X.SX32 R4, R29, R3, 0x1, P1 ;  /* 0x000000031d047211 */ /* 0x000fc600008f0eff */
[----:B------:R-:W-:Y:S04]  /*c3e0*/  STL [R1+0x8a0], R28 ;  /* 0x0008a01c01007387 */ /* 0x000fe80000100800 */
[----:B------:R2:W-:Y:S01]  /*c3f0*/  STL [R1+0x194], R2 ;  /* 0x0001940201007387 */ /* 0x0005e20000100800 */
[----:B-1----:R-:W-:-:S03]  /*c400*/  LEA R0, P6, R33, R70, 0x1 ;  /* 0x0000004621007211 */ /* 0x002fc600078c08ff */
[----:B------:R-:W-:Y:S01]  /*c410*/  STL [R1+0x18c], R83 ;  /* 0x00018c5301007387 */ /* 0x000fe20000100800 */
[----:B------:R-:W-:-:S03]  /*c420*/  IMAD R34, R34, UR30, RZ ;  /* 0x0000001e22227c24 */ /* 0x000fc6000f8e02ff */
[----:B------:R-:W-:Y:S04]  /*c430*/  STL [R1+0x808], R83 ;  /* 0x0008085301007387 */ /* 0x000fe80000100800 */
[----:B------:R1:W-:Y:S01]  /*c440*/  STL [R1+0x1c0], R0 ;  /* 0x0001c00001007387 */ /* 0x0003e20000100800 */
[----:B--2---:R-:W-:-:S03]  /*c450*/  LEA R2, P1, R34, R70, 0x1 ;  /* 0x0000004622027211 */ /* 0x004fc600078208ff */
[----:B------:R-:W-:Y:S01]  /*c460*/  STL [R1+0x19c], R4 ;  /* 0x00019c0401007387 */ /* 0x000fe20000100800 */
[----:B-1----:R-:W-:-:S03]  /*c470*/  LEA.HI.X.SX32 R0, R30, R3, 0x1, P3 ;  /* 0x000000031e007211 */ /* 0x002fc600018f0eff */
[----:B------:R-:W-:Y:S01]  /*c480*/  STL [R1+0x818], R30 ;  /* 0x0008181e01007387 */ /* 0x000fe20000100800 */
[----:B------:R-:W-:-:S03]  /*c490*/  IMAD R36, R36, UR32, RZ ;  /* 0x0000002024247c24 */ /* 0x000fc6000f8e02ff */
[----:B------:R1:W-:Y:S01]  /*c4a0*/  STL [R1+0x1a4], R0 ;  /* 0x0001a40001007387 */ /* 0x0003e20000100800 */
[----:B------:R-:W-:-:S03]  /*c4b0*/  IMAD R35, R35, UR31, RZ ;  /* 0x0000001f23237c24 */ /* 0x000fc6000f8e02ff */
[----:B------:R-:W-:Y:S01]  /*c4c0*/  STL [R1+0x840], R31 ;  /* 0x0008401f01007387 */ /* 0x000fe20000100800 */
[----:B-1----:R-:W-:-:S03]  /*c4d0*/  LEA.HI.X.SX32 R0, R31, R3, 0x1, P4 ;  /* 0x000000031f007211 */ /* 0x002fc600020f0eff */
[----:B------:R-:W-:Y:S01]  /*c4e0*/  STL [R1+0x1c8], R2 ;  /* 0x0001c80201007387 */ /* 0x000fe20000100800 */
[----:B------:R-:W-:-:S03]  /*c4f0*/  LEA R80, P3, R35, R70, 0x1 ;  /* 0x0000004623507211 */ /* 0x000fc600078608ff */
[----:B------:R1:W-:Y:S04]  /*c500*/  STL [R1+0x1ac], R0 ;  /* 0x0001ac0001007387 */ /* 0x0003e80000100800 */
[----:B------:R2:W-:Y:S01]  /*c510*/  STL [R1+0x80c], R2 ;  /* 0x00080c0201007387 */ /* 0x0005e20000100800 */
[----:B------:R-:W-:-:S03]  /*c520*/  IMAD R37, R37, UR33, RZ ;  /* 0x0000002125257c24 */ /* 0x000fc6000f8e02ff */
[----:B------:R-:W-:Y:S01]  /*c530*/  STL [R1+0x85c], R32 ;  /* 0x00085c2001007387 */ /* 0x000fe20000100800 */
[----:B-1----:R-:W-:Y:S02]  /*c540*/  LEA.HI.X.SX32 R0, R32, R3, 0x1, P5 ;  /* 0x0000000320007211 */ /* 0x002fe400028f0eff */
[----:B--2---:R-:W-:Y:S01]  /*c550*/  LEA R2, P4, R36, R70, 0x1 ;  /* 0x0000004624027211 */ /* 0x004fe200078808ff */
[----:B------:R-:W-:-:S04]  /*c560*/  IMAD R38, R38, UR34, RZ ;  /* 0x0000002226267c24 */ /* 0x000fc8000f8e02ff */
[----:B------:R1:W-:Y:S01]  /*c570*/  STL [R1+0x1d8], R2 ;  /* 0x0001d80201007387 */ /* 0x0003e20000100800 */
[----:B------:R-:W-:-:S03]  /*c580*/  IMAD R39, R39, UR35, RZ ;  /* 0x0000002327277c24 */ /* 0x000fc6000f8e02ff */
[----:B------:R-:W-:Y:S04]  /*c590*/  STL [R1+0x1d0], R80 ;  /* 0x0001d05001007387 */ /* 0x000fe80000100800 */
[----:B------:R2:W-:Y:S01]  /*c5a0*/  STL [R1+0x1b4], R0 ;  /* 0x0001b40001007387 */ /* 0x0005e20000100800 */
[----:B-1----:R-:W-:-:S03]  /*c5b0*/  LEA.HI.X.SX32 R2, R33, R3, 0x1, P6 ;  /* 0x0000000321027211 */ /* 0x002fc600030f0eff */
[----:B------:R-:W-:Y:S01]  /*c5c0*/  STL [R1+0x810], R80 ;  /* 0x0008105001007387 */ /* 0x000fe20000100800 */
[-C--:B------:R-:W-:Y:S02]  /*c5d0*/  LEA R32, P6, R38, R70.reuse, 0x1 ;  /* 0x0000004626207211 */ /* 0x080fe400078c08ff */
[-C--:B--2---:R-:W-:Y:S01]  /*c5e0*/  LEA R0, P5, R37, R70.reuse, 0x1 ;  /* 0x0000004625007211 */ /* 0x084fe200078a08ff */
[----:B------:R-:W-:Y:S01]  /*c5f0*/  STL [R1+0x880], R33 ;  /* 0x0008802101007387 */ /* 0x000fe20000100800 */
[-C--:B------:R-:W-:Y:S02]  /*c600*/  LEA.HI.X.SX32 R68, R34, R3.reuse, 0x1, P1 ;  /* 0x0000000322447211 */ /* 0x080fe400008f0eff */
[----:B------:R-:W-:Y:S01]  /*c610*/  LEA R31, P1, R39, R70, 0x1 ;  /* 0x00000046271f7211 */ /* 0x000fe200078208ff */
[----:B------:R1:W-:Y:S04]  /*c620*/  STL [R1+0x1e0], R0 ;  /* 0x0001e00001007387 */ /* 0x0003e80000100800 */
[----:B------:R2:W-:Y:S04]  /*c630*/  STL [R1+0x8a4], R34 ;  /* 0x0008a42201007387 */ /* 0x0005e80000100800 */
[----:B------:R-:W-:Y:S04]  /*c640*/  STL [R1+0x1bc], R2 ;  /* 0x0001bc0201007387 */ /* 0x000fe80000100800 */
[----:B------:R-:W-:Y:S04]  /*c650*/  STL [R1+0x1e8], R32 ;  /* 0x0001e82001007387 */ /* 0x000fe80000100800 */
[----:B------:R3:W-:Y:S04]  /*c660*/  STL [R1+0x884], R32 ;  /* 0x0008842001007387 */ /* 0x0007e80000100800 */
[----:B------:R-:W-:Y:S04]  /*c670*/  STL [R1+0x814], R2 ;  /* 0x0008140201007387 */ /* 0x000fe80000100800 */
[----:B------:R-:W-:Y:S04]  /*c680*/  STL [R1+0x1f0], R31 ;  /* 0x0001f01f01007387 */ /* 0x000fe80000100800 */
[----:B------:R4:W-:Y:S04]  /*c690*/  STL [R1+0x860], R31 ;  /* 0x0008601f01007387 */ /* 0x0009e80000100800 */
[----:B------:R-:W4:Y:S04]  /*c6a0*/  LDL R5, [R1+0xbc] ;  /* 0x0000bc0001057983 */ /* 0x000f280000100800 */
[----:B------:R-:W4:Y:S01]  /*c6b0*/  LDL R4, [R1+0xc0] ;  /* 0x0000c00001047983 */ /* 0x000f220000100800 */
[----:B------:R-:W-:Y:S01]  /*c6c0*/  IMAD R40, R40, UR36, RZ ;  /* 0x0000002428287c24 */ /* 0x000fe2000f8e02ff */
[----:B------:R-:W-:Y:S01]  /*c6d0*/  LEA.HI.X.SX32 R81, R35, R3, 0x1, P3 ;  /* 0x0000000323517211 */ /* 0x000fe200018f0eff */
[----:B------:R-:W-:-:S03]  /*c6e0*/  IMAD R41, R41, UR37, RZ ;  /* 0x0000002529297c24 */ /* 0x000fc6000f8e02ff */
[----:B-1----:R-:W-:Y:S01]  /*c6f0*/  LEA R0, P3, R40, R70, 0x1 ;  /* 0x0000004628007211 */ /* 0x002fe200078608ff */
[----:B------:R-:W-:Y:S01]  /*c700*/  IMAD R42, R42, UR38, RZ ;  /* 0x000000262a2a7c24 */ /* 0x000fe2000f8e02ff */
[----:B--2---:R-:W-:-:S03]  /*c710*/  LEA.HI.X.SX32 R34, R36, R3, 0x1, P4 ;  /* 0x0000000324227211 */ /* 0x004fc600020f0eff */
[----:B------:R-:W-:Y:S01]  /*c720*/  STL [R1+0x1f8], R0 ;  /* 0x0001f80001007387 */ /* 0x000fe20000100800 */
[----:B------:R-:W-:-:S03]  /*c730*/  LEA R85, P4, R41, R70, 0x1 ;  /* 0x0000004629557211 */ /* 0x000fc600078808ff */
[----:B------:R-:W-:Y:S01]  /*c740*/  STL [R1+0x1c4], R68 ;  /* 0x0001c44401007387 */ /* 0x000fe20000100800 */
[----:B------:R-:W-:Y:S01]  /*c750*/  IMAD R43, R43, UR39, RZ ;  /* 0x000000272b2b7c24 */ /* 0x000fe2000f8e02ff */
[----:B---3--:R-:W-:Y:S02]  /*c760*/  LEA.HI.X.SX32 R32, R37, R3, 0x1, P5 ;  /* 0x0000000325207211 */ /* 0x008fe400028f0eff */
[----:B------:R-:W-:Y:S01]  /*c770*/  STL [R1+0x81c], R68 ;  /* 0x00081c4401007387 */ /* 0x000fe20000100800 */
[----:B------:R-:W-:-:S03]  /*c780*/  IMAD R44, R44, UR40, RZ ;  /* 0x000000282c2c7c24 */ /* 0x000fc6000f8e02ff */
[----:B------:R-:W-:Y:S01]  /*c790*/  STL [R1+0x820], R36 ;  /* 0x0008202401007387 */ /* 0x000fe20000100800 */
[----:B------:R-:W-:-:S03]  /*c7a0*/  LEA R93, P5, R42, R70, 0x1 ;  /* 0x000000462a5d7211 */ /* 0x000fc600078a08ff */
[----:B------:R-:W-:Y:S01]  /*c7b0*/  STL [R1+0x1cc], R81 ;  /* 0x0001cc5101007387 */ /* 0x000fe20000100800 */
[----:B------:R-:W-:Y:S01]  /*c7c0*/  IMAD R45, R45, UR41, RZ ;  /* 0x000000292d2d7c24 */ /* 0x000fe2000f8e02ff */
[----:B----4-:R-:W-:Y:S02]  /*c7d0*/  LEA.HI.X.SX32 R31, R38, R3, 0x1, P6 ;  /* 0x00000003261f7211 */ /* 0x010fe400030f0eff */
[----:B------:R-:W-:Y:S01]  /*c7e0*/  STL [R1+0x1d4], R34 ;  /* 0x0001d42201007387 */ /* 0x000fe20000100800 */
[----:B------:R-:W-:-:S03]  /*c7f0*/  IMAD R46, R46, UR42, RZ ;  /* 0x0000002a2e2e7c24 */ /* 0x000fc6000f8e02ff */
[----:B------:R-:W-:Y:S01]  /*c800*/  STL [R1+0x824], R81 ;  /* 0x0008245101007387 */ /* 0x000fe20000100800 */
[----:B------:R-:W-:-:S03]  /*c810*/  LEA R78, P6, R43, R70, 0x1 ;  /* 0x000000462b4e7211 */ /* 0x000fc600078c08ff */
[----:B------:R1:W-:Y:S01]  /*c820*/  STL [R1+0x844], R37 ;  /* 0x0008442501007387 */ /* 0x0003e20000100800 */
[----:B------:R-:W-:-:S03]  /*c830*/  IMAD R47, R47, UR43, RZ ;  /* 0x0000002b2f2f7c24 */ /* 0x000fc6000f8e02ff */
[----:B------:R-:W-:Y:S01]  /*c840*/  STL [R1+0x200], R85 ;  /* 0x0002005501007387 */ /* 0x000fe20000100800 */
[----:B------:R-:W-:-:S03]  /*c850*/  IMAD R48, R48, UR44, RZ ;  /* 0x0000002c30307c24 */ /* 0x000fc6000f8e02ff */
[----:B------:R-:W-:Y:S01]  /*c860*/  STL [R1+0x1dc], R32 ;  /* 0x0001dc2001007387 */ /* 0x000fe20000100800 */
[----:B-1----:R-:W-:-:S03]  /*c870*/  LEA.HI.X.SX32 R37, R39, R3, 0x1, P1 ;  /* 0x0000000327257211 */ /* 0x002fc600008f0eff */
[----:B------:R1:W-:Y:S01]  /*c880*/  STL [R1+0x828], R85 ;  /* 0x0008285501007387 */ /* 0x0003e20000100800 */
[----:B------:R-:W-:-:S03]  /*c890*/  LEA R7, P1, R44, R70, 0x1 ;  /* 0x000000462c077211 */ /* 0x000fc600078208ff */
[----:B------:R-:W-:Y:S01]  /*c8a0*/  STL [R1+0x208], R93 ;  /* 0x0002085d01007387 */ /* 0x000fe20000100800 */
[----:B------:R-:W-:-:S03]  /*c8b0*/  LEA.HI.X.SX32 R83, R41, R3, 0x1, P4 ;  /* 0x0000000329537211 */ /* 0x000fc600020f0eff */
[----:B------:R-:W-:Y:S01]  /*c8c0*/  STL [R1+0x1e4], R31 ;  /* 0x0001e41f01007387 */ /* 0x000fe20000100800 */
[-C--:B-1----:R-:W-:Y:S02]  /*c8d0*/  LEA.HI.X.SX32 R85, R40, R3.reuse, 0x1, P3 ;  /* 0x0000000328557211 */ /* 0x082fe400018f0eff */
[-C--:B------:R-:W-:Y:S01]  /*c8e0*/  LEA R27, P3, R45, R70.reuse, 0x1 ;  /* 0x000000462d1b7211 */ /* 0x080fe200078608ff */
[----:B------:R-:W-:Y:S01]  /*c8f0*/  STL [R1+0x1ec], R37 ;  /* 0x0001ec2501007387 */ /* 0x000fe20000100800 */
[-C--:B------:R-:W-:Y:S01]  /*c900*/  LEA R20, P4, R46, R70.reuse, 0x1 ;  /* 0x000000462e147211 */ /* 0x080fe200078808ff */
[----:B------:R-:W-:Y:S01]  /*c910*/  IMAD R49, R49, UR45, RZ ;  /* 0x0000002d31317c24 */ /* 0x000fe2000f8e02ff */
[-C--:B------:R-:W-:Y:S01]  /*c920*/  LEA.HI.X.SX32 R0, R42, R3.reuse, 0x1, P5 ;  /* 0x000000032a007211 */ /* 0x080fe200028f0eff */
[----:B------:R-:W-:Y:S01]  /*c930*/  STL [R1+0x210], R78 ;  /* 0x0002104e01007387 */ /* 0x000fe20000100800 */
[-C--:B------:R-:W-:Y:S01]  /*c940*/  LEA R9, P5, R47, R70.reuse, 0x1 ;  /* 0x000000462f097211 */ /* 0x080fe200078a08ff */
[----:B------:R-:W-:Y:S01]  /*c950*/  IMAD R50, R50, UR46, RZ ;  /* 0x0000002e32327c24 */ /* 0x000fe2000f8e02ff */
[----:B------:R-:W-:Y:S01]  /*c960*/  LEA.HI.X.SX32 R79, R43, R3, 0x1, P6 ;  /* 0x000000032b4f7211 */ /* 0x000fe200030f0eff */
[----:B------:R-:W-:Y:S01]  /*c970*/  STL [R1+0x218], R7 ;  /* 0x0002180701007387 */ /* 0x000fe20000100800 */
[----:B------:R-:W-:-:S03]  /*c980*/  LEA R36, P6, R48, R70, 0x1 ;  /* 0x0000004630247211 */ /* 0x000fc600078c08ff */
[----:B------:R-:W-:Y:S01]  /*c990*/  STL [R1+0x1f4], R85 ;  /* 0x0001f45501007387 */ /* 0x000fe20000100800 */
[----:B------:R-:W-:-:S03]  /*c9a0*/  LEA.HI.X.SX32 R28, R44, R3, 0x1, P1 ;  /* 0x000000032c1c7211 */ /* 0x000fc600008f0eff */
[----:B------:R-:W-:Y:S01]  /*c9b0*/  STL [R1+0x220], R27 ;  /* 0x0002201b01007387 */ /* 0x000fe20000100800 */
[----:B------:R-:W-:Y:S01]  /*c9c0*/  IMAD R51, R51, UR47, RZ ;  /* 0x0000002f33337c24 */ /* 0x000fe2000f8e02ff */
[-C--:B------:R-:W-:Y:S02]  /*c9d0*/  LEA R71, P1, R49, R70.reuse, 0x1 ;  /* 0x0000004631477211 */ /* 0x080fe400078208ff */
[----:B------:R-:W-:Y:S01]  /*c9e0*/  STL [R1+0x1fc], R83 ;  /* 0x0001fc5301007387 */ /* 0x000fe20000100800 */
[----:B------:R-:W-:Y:S01]  /*c9f0*/  IMAD R52, R52, UR48, RZ ;  /* 0x0000003034347c24 */ /* 0x000fe2000f8e02ff */
[----:B------:R-:W-:Y:S02]  /*ca00*/  LEA.HI.X.SX32 R33, R45, R3, 0x1, P3 ;  /* 0x000000032d217211 */ /* 0x000fe400018f0eff */
[----:B------:R-:W-:Y:S01]  /*ca10*/  STL [R1+0x228], R20 ;  /* 0x0002281401007387 */ /* 0x000fe20000100800 */
[----:B------:R-:W-:-:S03]  /*ca20*/  LEA R91, P3, R50, R70, 0x1 ;  /* 0x00000046325b7211 */ /* 0x000fc600078608ff */
[----:B------:R-:W-:Y:S01]  /*ca30*/  STL [R1+0x230], R9 ;  /* 0x0002300901007387 */ /* 0x000fe20000100800 */
[----:B------:R-:W-:Y:S01]  /*ca40*/  IMAD R53, R53, UR49, RZ ;  /* 0x0000003135357c24 */ /* 0x000fe2000f8e02ff */
[-C--:B------:R-:W-:Y:S02]  /*ca50*/  LEA.HI.X.SX32 R26, R46, R3.reuse, 0x1, P4 ;  /* 0x000000032e1a7211 */ /* 0x080fe400020f0eff */
[----:B------:R-:W-:Y:S01]  /*ca60*/  STL [R1+0x204], R0 ;  /* 0x0002040001007387 */ /* 0x000fe20000100800 */
[----:B------:R-:W-:-:S03]  /*ca70*/  LEA.HI.X.SX32 R14, R47, R3, 0x1, P5 ;  /* 0x000000032f0e7211 */ /* 0x000fc600028f0eff */
[----:B------:R-:W-:Y:S01]  /*ca80*/  STL [R1+0x238], R36 ;  /* 0x0002382401007387 */ /* 0x000fe20000100800 */
[----:B------:R-:W-:Y:S01]  /*ca90*/  IMAD R54, R54, UR50, RZ ;  /* 0x0000003236367c24 */ /* 0x000fe2000f8e02ff */
[-C--:B------:R-:W-:Y:S02]  /*caa0*/  LEA R76, P4, R51, R70.reuse, 0x1 ;  /* 0x00000046334c7211 */ /* 0x080fe400078808ff */
[----:B------:R-:W-:Y:S01]  /*cab0*/  STL [R1+0x20c], R79 ;  /* 0x00020c4f01007387 */ /* 0x000fe20000100800 */
[----:B------:R-:W-:Y:S01]  /*cac0*/  IMAD R55, R55, UR51, RZ ;  /* 0x0000003337377c24 */ /* 0x000fe2000f8e02ff */
[----:B------:R-:W-:Y:S02]  /*cad0*/  LEA R22, P5, R52, R70, 0x1 ;  /* 0x0000004634167211 */ /* 0x000fe400078a08ff */
[----:B------:R1:W-:Y:S01]  /*cae0*/  STL [R1+0x214], R28 ;  /* 0x0002141c01007387 */ /* 0x0003e20000100800 */
[----:B------:R-:W-:-:S03]  /*caf0*/  LEA.HI.X.SX32 R81, R48, R3, 0x1, P6 ;  /* 0x0000000330517211 */ /* 0x000fc600030f0eff */
[----:B------:R-:W-:Y:S01]  /*cb00*/  STL [R1+0x240], R71 ;  /* 0x0002404701007387 */ /* 0x000fe20000100800 */
[----:B------:R-:W-:Y:S01]  /*cb10*/  IMAD R56, R56, UR52, RZ ;  /* 0x0000003438387c24 */ /* 0x000fe2000f8e02ff */
[----:B------:R-:W-:Y:S02]  /*cb20*/  LEA R21, P6, R53, R70, 0x1 ;  /* 0x0000004635157211 */ /* 0x000fe400078c08ff */
[----:B------:R-:W-:Y:S01]  /*cb30*/  STL [R1+0x21c], R33 ;  /* 0x00021c2101007387 */ /* 0x000fe20000100800 */
[----:B------:R-:W-:-:S03]  /*cb40*/  LEA.HI.X.SX32 R82, R49, R3, 0x1, P1 ;  /* 0x0000000331527211 */ /* 0x000fc600008f0eff */
[----:B------:R-:W-:Y:S01]  /*cb50*/  STL [R1+0x248], R91 ;  /* 0x0002485b01007387 */ /* 0x000fe20000100800 */
[----:B------:R-:W-:-:S03]  /*cb60*/  LEA R15, P1, R54, R70, 0x1 ;  /* 0x00000046360f7211 */ /* 0x000fc600078208ff */
[----:B------:R-:W-:Y:S01]  /*cb70*/  STL [R1+0x224], R26 ;  /* 0x0002241a01007387 */ /* 0x000fe20000100800 */
[----:B------:R-:W-:Y:S01]  /*cb80*/  LEA.HI.X.SX32 R92, R50, R3, 0x1, P3 ;  /* 0x00000003325c7211 */ /* 0x000fe200018f0eff */
[----:B------:R-:W-:Y:S02]  /*cb90*/  IMAD R57, R57, UR53, RZ ;  /* 0x0000003539397c24 */ /* 0x000fe4000f8e02ff */
[----:B------:R-:W-:Y:S01]  /*cba0*/  STL [R1+0x22c], R14 ;  /* 0x00022c0e01007387 */ /* 0x000fe20000100800 */
[----:B------:R-:W-:-:S03]  /*cbb0*/  LEA R24, P3, R55, R70, 0x1 ;  /* 0x0000004637187211 */ /* 0x000fc600078608ff */
[----:B------:R-:W-:Y:S01]  /*cbc0*/  STL [R1+0x250], R76 ;  /* 0x0002504c01007387 */ /* 0x000fe20000100800 */
[----:B------:R-:W-:Y:S01]  /*cbd0*/  LEA.HI.X.SX32 R77, R51, R3, 0x1, P4 ;  /* 0x00000003334d7211 */ /* 0x000fe200020f0eff */
[----:B------:R-:W-:Y:S02]  /*cbe0*/  IMAD R58, R58, UR54, RZ ;  /* 0x000000363a3a7c24 */ /* 0x000fe4000f8e02ff */
[----:B------:R2:W-:Y:S01]  /*cbf0*/  STL [R1+0x258], R22 ;  /* 0x0002581601007387 */ /* 0x0005e20000100800 */
        /* <DEDUP_REMOVED lines=12> */
[----:B------:R-:W-:-:S03]  /*ccc0*/  LEA.HI.X.SX32 R10, R54, R3, 0x1, P1 ;  /* 0x00000003360a7211 */ /* 0x000fc600008f0eff */
[----:B------:R-:W-:Y:S01]  /*ccd0*/  STL [R1+0x244], R92 ;  /* 0x0002445c01007387 */ /* 0x000fe20000100800 */
[----:B------:R-:W-:Y:S01]  /*cce0*/  IMAD R61, R61, UR57, RZ ;  /* 0x000000393d3d7c24 */ /* 0x000fe2000f8e02ff */
[----:B------:R-:W-:Y:S02]  /*ccf0*/  LEA.HI.X.SX32 R25, R55, R3, 0x1, P3 ;  /* 0x0000000337197211 */ /* 0x000fe400018f0eff */
[----:B------:R-:W-:Y:S01]  /*cd00*/  STL [R1+0x278], R30 ;  /* 0x0002781e01007387 */ /* 0x000fe20000100800 */
[----:B------:R-:W-:-:S03]  /*cd10*/  LEA R73, P1, R59, R70, 0x1 ;  /* 0x000000463b497211 */ /* 0x000fc600078208ff */
[----:B------:R-:W-:Y:S01]  /*cd20*/  STL [R1+0x24c], R77 ;  /* 0x00024c4d01007387 */ /* 0x000fe20000100800 */
[----:B------:R-:W-:Y:S01]  /*cd30*/  IMAD R62, R62, UR58, RZ ;  /* 0x0000003a3e3e7c24 */ /* 0x000fe2000f8e02ff */
[----:B------:R-:W-:Y:S02]  /*cd40*/  LEA R17, P3, R60, R70, 0x1 ;  /* 0x000000463c117211 */ /* 0x000fe400078608ff */
[----:B------:R3:W-:Y:S01]  /*cd50*/  STL [R1+0x254], R49 ;  /* 0x0002543101007387 */ /* 0x0007e20000100800 */
[----:B------:R-:W-:-:S03]  /*cd60*/  IMAD R63, R63, UR59, RZ ;  /* 0x0000003b3f3f7c24 */ /* 0x000fc6000f8e02ff */
[----:B------:R-:W-:Y:S01]  /*cd70*/  STL [R1+0x280], R69 ;  /* 0x0002804501007387 */ /* 0x000fe20000100800 */
        /* <DEDUP_REMOVED lines=14> */
[-C--:B------:R-:W-:Y:S01]  /*ce60*/  LEA.HI.X.SX32 R75, R59, R3.reuse, 0x1, P1 ;  /* 0x000000033b4b7211 */ /* 0x080fe200008f0eff */
[----:B------:R-:W-:Y:S02]  /*ce70*/  IMAD R66, R66, UR62, RZ ;  /* 0x0000003e42427c24 */ /* 0x000fe4000f8e02ff */
[----:B------:R-:W4:Y:S01]  /*ce80*/  LDL R57, [R1+0x1d8] ;  /* 0x0001d80001397983 */ /* 0x000f220000100800 */
[----:B------:R-:W-:Y:S01]  /*ce90*/  LEA R80, P1, R64, R70, 0x1 ;  /* 0x0000004640507211 */ /* 0x000fe200078208ff */
[----:B0-----:R-:W-:Y:S02]  /*cea0*/  IMAD R67, R67, UR4, RZ ;  /* 0x0000000443437c24 */ /* 0x001fe4000f8e02ff */
[----:B------:R-:W-:Y:S01]  /*ceb0*/  STL [R1+0x274], R68 ;  /* 0x0002744401007387 */ /* 0x000fe20000100800 */
[----:B------:R-:W-:-:S03]  /*cec0*/  LEA.HI.X.SX32 R12, R60, R3, 0x1, P3 ;  /* 0x000000033c0c7211 */ /* 0x000fc600018f0eff */
[----:B------:R-:W-:Y:S01]  /*ced0*/  STL [R1+0x2a0], R16 ;  /* 0x0002a01001007387 */ /* 0x000fe20000100800 */
[----:B------:R-:W-:-:S03]  /*cee0*/  LEA R84, P3, R65, R70, 0x1 ;  /* 0x0000004641547211 */ /* 0x000fc600078608ff */
        /* <DEDUP_REMOVED lines=11> */
[----:B------:R-:W-:-:S03]  /*cfa0*/  LEA.HI.X.SX32 R2, R64, R3, 0x1, P1 ;  /* 0x0000000340027211 */ /* 0x000fc600008f0eff */
[----:B------:R0:W-:Y:S01]  /*cfb0*/  STL [R1+0x294], R12 ;  /* 0x0002940c01007387 */ /* 0x0001e20000100800 */
[----:B------:R-:W-:-:S03]  /*cfc0*/  LEA.HI.X.SX32 R65, R65, R3, 0x1, P3 ;  /* 0x0000000341417211 */ /* 0x000fc600018f0eff */
[----:B------:R-:W-:Y:S01]  /*cfd0*/  STL [R1+0x2b4], R84 ;  /* 0x0002b45401007387 */ /* 0x000fe20000100800 */
[----:B------:R-:W-:-:S03]  /*cfe0*/  LEA.HI.X.SX32 R88, R66, R3, 0x1, P4 ;  /* 0x0000000342587211 */ /* 0x000fc600020f0eff */
[----:B------:R0:W-:Y:S01]  /*cff0*/  STL [R1+0x29c], R11 ;  /* 0x00029c0b01007387 */ /* 0x0001e20000100800 */
[----:B------:R-:W-:Y:S01]  /*d000*/  PRMT R47, RZ, 0x7610, R47 ;  /* 0x00007610ff2f7816 */ /* 0x000fe2000000002f */
[----:B------:R-:W-:Y:S01]  /*d010*/  BAR.SYNC.DEFER_BLOCKING 0x0 ;  /* 0x0000000000007b1d */ /* 0x000fe20000010000 */
[----:B------:R-:W-:-:S05]  /*d020*/  LEA.HI.X.SX32 R74, R67, R3, 0x1, P5 ;  /* 0x00000003434a7211 */ /* 0x000fca00028f0eff */
[----:B------:R-:W-:Y:S04]  /*d030*/  STL [R1+0x2b8], R87 ;  /* 0x0002b85701007387 */ /* 0x000fe80000100800 */
[----:B------:R0:W-:Y:S04]  /*d040*/  STL [R1+0x2a4], R53 ;  /* 0x0002a43501007387 */ /* 0x0001e80000100800 */
[----:B------:R0:W-:Y:S04]  /*d050*/  STL [R1+0x114], R70 ;  /* 0x0001144601007387 */ /* 0x0001e80000100800 */
[----:B------:R-:W-:Y:S04]  /*d060*/  STL [R1+0x128], R72 ;  /* 0x0001284801007387 */ /* 0x000fe80000100800 */
[----:B------:R0:W-:Y:S04]  /*d070*/  STL [R1+0x11c], R2 ;  /* 0x00011c0201007387 */ /* 0x0001e80000100800 */
[----:B------:R-:W2:Y:S04]  /*d080*/  LDL R3, [R1+0x194] ;  /* 0x0001940001037983 */ /* 0x000ea80000100800 */
[----:B------:R0:W-:Y:S04]  /*d090*/  STL [R1+0x120], R65 ;  /* 0x0001204101007387 */ /* 0x0001e80000100800 */
[----:B------:R-:W-:Y:S04]  /*d0a0*/  STL [R1+0x124], R88 ;  /* 0x0001245801007387 */ /* 0x000fe80000100800 */
[----:B------:R-:W2:Y:S04]  /*d0b0*/  LDL R64, [R1+0xc4] ;  /* 0x0000c40001407983 */ /* 0x000ea80000100800 */
[----:B------:R-:W2:Y:S04]  /*d0c0*/  LDL R48, [R1+0xc8] ;  /* 0x0000c80001307983 */ /* 0x000ea80000100800 */
[----:B------:R-:W2:Y:S04]  /*d0d0*/  LDL R56, [R1+0x108] ;  /* 0x0001080001387983 */ /* 0x000ea80000100800 */
[----:B------:R-:W-:Y:S04]  /*d0e0*/  STL [R1+0x118], R74 ;  /* 0x0001184a01007387 */ /* 0x000fe80000100800 */
[----:B------:R0:W2:Y:S04]  /*d0f0*/  @P0 LDG.E.U16 R47, desc[UR20][R4.64] ;  /* 0x00000014042f0981 */ /* 0x0000a8000c1e1500 */
[----:B------:R-:W0:Y:S04]  /*d100*/  LDL R4, [R1+0xfc] ;  /* 0x0000fc0001047983 */ /* 0x000e280000100800 */
[----:B------:R-:W0:Y:S01]  /*d110*/  LDL R5, [R1+0x100] ;  /* 0x0001000001057983 */ /* 0x000e220000100800 */
[----:B------:R-:W-:-:S02]  /*d120*/  PRMT R41, RZ, 0x7610, R41 ;  /* 0x00007610ff297816 */ /* 0x000fc40000000029 */
[----:B0-----:R-:W-:-:S04]  /*d130*/  @P0 LOP3.LUT R5, R5, R4, RZ, 0x3c, !PT ;  /* 0x0000000405050212 */ /* 0x001fc800078e3cff */
[----:B------:R-:W-:-:S04]  /*d140*/  @P0 LOP3.LUT R4, R5, R4, RZ, 0x3c, !PT ;  /* 0x0000000405040212 */ /* 0x000fc800078e3cff */
[----:B------:R-:W-:-:S05]  /*d150*/  @P0 LOP3.LUT R5, R5, R4, RZ, 0x3c, !PT ;  /* 0x0000000405050212 */ /* 0x000fca00078e3cff */
[----:B------:R0:W2:Y:S04]  /*d160*/  @P0 LDG.E.U16 R41, desc[UR20][R4.64] ;  /* 0x0000001404290981 */ /* 0x0000a8000c1e1500 */
[----:B------:R-:W2:Y:S01]  /*d170*/  LDL R5, [R1+0x154] ;  /* 0x0001540001057983 */ /* 0x000ea20000100800 */
[----:B------:R-:W-:Y:S01]  /*d180*/  PRMT R35, RZ, 0x7610, R35 ;  /* 0x00007610ff237816 */ /* 0x000fe20000000023 */
[----:B0-----:R-:W-:Y:S02]  /*d190*/  @P0 IMAD.MOV.U32 R4, RZ, RZ, R13 ;  /* 0x000000ffff040224 */ /* 0x001fe400078e000d */
[----:B------:R-:W3:Y:S01]  /*d1a0*/  LDL.LU R13, [R1+0x8ac] ;  /* 0x0008ac00010d7983 */ /* 0x000ee20000300800 */
[----:B------:R-:W-:Y:S02]  /*d1b0*/  PRMT R29, RZ, 0x7610, R29 ;  /* 0x00007610ff1d7816 */ /* 0x000fe4000000001d */
[----:B------:R-:W-:-:S02]  /*d1c0*/  PRMT R23, RZ, 0x7610, R23 ;  /* 0x00007610ff177816 */ /* 0x000fc40000000017 */
[----:B------:R-:W-:Y:S01]  /*d1d0*/  PRMT R18, RZ, 0x7610, R18 ;  /* 0x00007610ff127816 */ /* 0x000fe20000000012 */
[----:B--2---:R0:W2:Y:S02]  /*d1e0*/  @P0 LDG.E.U16 R35, desc[UR20][R4.64] ;  /* 0x0000001404230981 */ /* 0x0040a4000c1e1500 */
[----:B0-----:R-:W-:Y:S02]  /*d1f0*/  @P0 IMAD.MOV.U32 R4, RZ, RZ, R8 ;  /* 0x000000ffff040224 */ /* 0x001fe400078e0008 */
[----:B------:R-:W2:Y:S01]  /*d200*/  LDL.LU R8, [R1+0x8a8] ;  /* 0x0008a80001087983 */ /* 0x000ea20000300800 */
[----:B------:R-:W-:Y:S01]  /*d210*/  @P0 IMAD.MOV.U32 R5, RZ, RZ, R3 ;  /* 0x000000ffff050224 */ /* 0x000fe200078e0003 */
[----:B---3--:R-:W-:Y:S02]  /*d220*/  PRMT R13, RZ, 0x7610, R13 ;  /* 0x00007610ff0d7816 */ /* 0x008fe4000000000d */
[----:B------:R-:W3:Y:S04]  /*d230*/  LDL R3, [R1+0x1e0] ;  /* 0x0001e00001037983 */ /* 0x000ee80000100800 */
[----:B------:R4:W3:Y:S02]  /*d240*/  @P0 LDG.E.U16 R29, desc[UR20][R4.64] ;  /* 0x00000014041d0981 */ /* 0x0008e4000c1e1500 */
[----:B----4-:R-:W-:-:S02]  /*d250*/  @P0 IMAD.MOV.U32 R4, RZ, RZ, R57 ;  /* 0x000000ffff040224 */ /* 0x010fc400078e0039 */
[----:B------:R-:W-:Y:S01]  /*d260*/  @P0 IMAD.MOV.U32 R5, RZ, RZ, R34 ;  /* 0x000000ffff050224 */ /* 0x000fe200078e0022 */
[----:B------:R-:W-:Y:S01]  /*d270*/  PRMT R46, RZ, 0x7610, R46 ;  /* 0x00007610ff2e7816 */ /* 0x000fe2000000002e */
[----:B------:R-:W4:Y:S04]  /*d280*/  LDL.LU R34, [R1+0x8a4] ;  /* 0x0008a40001227983 */ /* 0x000f280000300800 */
[----:B------:R0:W3:Y:S02]  /*d290*/  @P0 LDG.E.U16 R23, desc[UR20][R4.64] ;  /* 0x0000001404170981 */ /* 0x0000e4000c1e1500 */
[----:B0-----:R-:W-:Y:S02]  /*d2a0*/  @P0 IMAD.MOV.U32 R4, RZ, RZ, R7 ;  /* 0x000000ffff040224 */ /* 0x001fe400078e0007 */
[----:B------:R-:W-:-:S02]  /*d2b0*/  @P0 IMAD.MOV.U32 R5, RZ, RZ, R28 ;  /* 0x000000ffff050224 */ /* 0x000fc400078e001c */
[----:B-1----:R-:W3:Y:S04]  /*d2c0*/  LDL.LU R28, [R1+0x8a0] ;  /* 0x0008a000011c7983 */ /* 0x002ee80000300800 */
[----:B------:R0:W3:Y:S04]  /*d2d0*/  @P0 LDG.E.U16 R18, desc[UR20][R4.64] ;  /* 0x0000001404120981 */ /* 0x0000e8000c1e1500 */
[----:B------:R-:W3:Y:S01]  /*d2e0*/  LDL.LU R7, [R1+0x89c] ;  /* 0x00089c0001077983 */ /* 0x000ee20000300800 */
[----:B0-----:R-:W-:Y:S02]  /*d2f0*/  @P0 IMAD.MOV.U32 R4, RZ, RZ, R22 ;  /* 0x000000ffff040224 */ /* 0x001fe400078e0016 */
[----:B------:R-:W-:Y:S01]  /*d300*/  @P0 IMAD.MOV.U32 R5, RZ, RZ, R49 ;  /* 0x000000ffff050224 */ /* 0x000fe200078e0031 */
[----:B------:R-:W3:Y:S04]  /*d310*/  LDL.LU R22, [R1+0x898] ;  /* 0x0008980001167983 */ /* 0x000ee80000300800 */
[----:B------:R0:W3:Y:S04]  /*d320*/  @P0 LDG.E.U16 R13, desc[UR20][R4.64] ;  /* 0x00000014040d0981 */ /* 0x0000e8000c1e1500 */
[----:B------:R-:W3:Y:S04]  /*d330*/  LDL R57, [R1+0xcc] ;  /* 0x0000cc0001397983 */ /* 0x000ee80000100800 */
[----:B------:R-:W3:Y:S01]  /*d340*/  LDL R49, [R1+0xd0] ;  /* 0x0000d00001317983 */ /* 0x000ee20000100800 */
[----:B0-----:R-:W-:-:S02]  /*d350*/  @P0 IMAD.MOV.U32 R4, RZ, RZ, R17 ;  /* 0x000000ffff040224 */ /* 0x001fc400078e0011 */
[----:B------:R-:W-:Y:S02]  /*d360*/  @P0 IMAD.MOV.U32 R5, RZ, RZ, R12 ;  /* 0x000000ffff050224 */ /* 0x000fe400078e000c */
[----:B------:R-:W3:Y:S04]  /*d370*/  LDL.LU R12, [R1+0x894] ;  /* 0x00089400010c7983 */ /* 0x000ee80000300800 */
[----:B------:R-:W3:Y:S01]  /*d380*/  LDL.LU R17, [R1+0x890] ;  /* 0x0008900001117983 */ /* 0x000ee20000300800 */
[----:B--2---:R-:W-:-:S06]  /*d390*/  PRMT R8, RZ, 0x7610, R8 ;  /* 0x00007610ff087816 */ /* 0x004fcc0000000008 */
[----:B------:R0:W2:Y:S02]  /*d3a0*/  @P0 LDG.E.U16 R8, desc[UR20][R4.64] ;  /* 0x0000001404080981 */ /* 0x0000a4000c1e1500 */
[----:B0-----:R-:W-:Y:S02]  /*d3b0*/  @P0 IMAD.MOV.U32 R4, RZ, RZ, R48 ;  /* 0x000000ffff040224 */ /* 0x001fe400078e0030 */
[----:B------:R-:W-:Y:S01]  /*d3c0*/  @P0 IMAD.MOV.U32 R5, RZ, RZ, R64 ;  /* 0x000000ffff050224 */ /* 0x000fe200078e0040 */
[----:B------:R-:W-:Y:S01]  /*d3d0*/  PRMT R40, RZ, 0x7610, R40 ;  /* 0x00007610ff287816 */ /* 0x000fe20000000028 */
[----:B------:R-:W2:Y:S04]  /*d3e0*/  LDL R64, [R1+0x10c] ;  /* 0x00010c0001407983 */ /* 0x000ea80000100800 */
[----:B------:R0:W2:Y:S01]  /*d3f0*/  @P0 LDG.E.U16 R46, desc[UR20][R4.64] ;  /* 0x00000014042e0981 */ /* 0x0000a2000c1e1500 */
[----:B----4-:R-:W-:-:S03]  /*d400*/  PRMT R34, RZ, 0x7610, R34 ;  /* 0x00007610ff227816 */ /* 0x010fc60000000022 */
[----:B------:R-:W4:Y:S04]  /*d410*/  LDL R48, [R1+0x110] ;  /* 0x0001100001307983 */ /* 0x000f280000100800 */
[----:B------:R-:W2:Y:S01]  /*d420*/  LDL R5, [R1+0x104] ;  /* 0x0001040001057983 */ /* 0x000ea20000100800 */
[----:B0-----:R-:W-:-:S03]  /*d430*/  @P0 IMAD.MOV.U32 R4, RZ, RZ, R56 ;  /* 0x000000ffff040224 */ /* 0x001fc600078e0038 */
[----:B------:R-:W3:Y:S04]  /*d440*/  LDL R56, [R1+0x164] ;  /* 0x0001640001387983 */ /* 0x000ee80000100800 */
[----:B--2---:R3:W2:Y:S04]  /*d450*/  @P0 LDG.E.U16 R40, desc[UR20][R4.64] ;  /* 0x0000001404280981 */ /* 0x0046a8000c1e1500 */
[----:B------:R-:W2:Y:S01]  /*d460*/  LDL R5, [R1+0x15c] ;  /* 0x00015c0001057983 */ /* 0x000ea20000100800 */
[----:B---3--:R-:W-:-:S03]  /*d470*/  @P0 IMAD.MOV.U32 R4, RZ, RZ, R12 ;  /* 0x000000ffff040224 */ /* 0x008fc600078e000c */
[----:B------:R-:W3:Y:S01]  /*d480*/  LDL.LU R12, [R1+0x88c] ;  /* 0x00088c00010c7983 */ /* 0x000ee20000300800 */
[----:B------:R-:W-:-:S03]  /*d490*/  PRMT R28, RZ, 0x7610, R28 ;  /* 0x00007610ff1c7816 */ /* 0x000fc6000000001c */
[----:B--2---:R0:W2:Y:S04]  /*d4a0*/  @P0 LDG.E.U16 R34, desc[UR20][R4.64] ;  /* 0x0000001404220981 */ /* 0x0040a8000c1e1500 */
[----:B------:R-:W2:Y:S01]  /*d4b0*/  LDL R5, [R1+0x19c] ;  /* 0x00019c0001057983 */ /* 0x000ea20000100800 */
[----:B0-----:R-:W-:Y:S01]  /*d4c0*/  @P0 IMAD.MOV.U32 R4, RZ, RZ, R7 ;  /* 0x000000ffff040224 */ /* 0x001fe200078e0007 */
[----:B------:R-:W-:Y:S02]  /*d4d0*/  PRMT R22, RZ, 0x7610, R22 ;  /* 0x00007610ff167816 */ /* 0x000fe40000000016 */
[----:B------:R-:W4:Y:S01]  /*d4e0*/  LDL.LU R7, [R1+0x888] ;  /* 0x0008880001077983 */ /* 0x000f220000300800 */
[----:B------:R-:W-:Y:S02]  /*d4f0*/  PRMT R17, RZ, 0x7610, R17 ;  /* 0x00007610ff117816 */ /* 0x000fe40000000011 */
[----:B---3--:R-:W-:Y:S01]  /*d500*/  PRMT R12, RZ, 0x7610, R12 ;  /* 0x00007610ff0c7816 */ /* 0x008fe2000000000c */
[----:B--2---:R0:W2:Y:S02]  /*d510*/  @P0 LDG.E.U16 R28, desc[UR20][R4.64] ;  /* 0x00000014041c0981 */ /* 0x0040a4000c1e1500 */
[----:B0-----:R-:W-:-:S02]  /*d520*/  @P0 IMAD.MOV.U32 R4, RZ, RZ, R3 ;  /* 0x000000ffff040224 */ /* 0x001fc400078e0003 */
[----:B------:R-:W-:Y:S02]  /*d530*/  @P0 IMAD.MOV.U32 R5, RZ, RZ, R32 ;  /* 0x000000ffff050224 */ /* 0x000fe400078e0020 */
[----:B------:R-:W3:Y:S04]  /*d540*/  LDL.LU R32, [R1+0x884] ;  /* 0x0008840001207983 */ /* 0x000ee80000300800 */
[----:B------:R0:W2:Y:S02]  /*d550*/  @P0 LDG.E.U16 R22, desc[UR20][R4.64] ;  /* 0x0000001404160981 */ /* 0x0000a4000c1e1500 */
[----:B0-----:R-:W-:Y:S02]  /*d560*/  @P0 IMAD.MOV.U32 R4, RZ, RZ, R27 ;  /* 0x000000ffff040224 */ /* 0x001fe400078e001b */
[----:B------:R-:W-:-:S02]  /*d570*/  @P0 IMAD.MOV.U32 R5, RZ, RZ, R33 ;  /* 0x000000ffff050224 */ /* 0x000fc400078e0021 */
[----:B------:R-:W2:Y:S04]  /*d580*/  LDL.LU R33, [R1+0x880] ;  /* 0x0008800001217983 */ /* 0x000ea80000300800 */
[----:B------:R0:W3:Y:S04]  /*d590*/  @P0 LDG.E.U16 R17, desc[UR20][R4.64] ;  /* 0x0000001404110981 */ /* 0x0000e8000c1e1500 */
[----:B------:R-:W3:Y:S01]  /*d5a0*/  LDL.LU R27, [R1+0x87c] ;  /* 0x00087c00011b7983 */ /* 0x000ee20000300800 */
[----:B0-----:R-:W-:Y:S02]  /*d5b0*/  @P0 IMAD.MOV.U32 R4, RZ, RZ, R21 ;  /* 0x000000ffff040224 */ /* 0x001fe400078e0015 */
[----:B------:R-:W-:-:S02]  /*d5c0*/  @P0 IMAD.MOV.U32 R5, RZ, RZ, R6 ;  /* 0x000000ffff050224 */ /* 0x000fc400078e0006 */
[----:B------:R-:W3:Y:S04]  /*d5d0*/  LDL.LU R6, [R1+0x878] ;  /* 0x0008780001067983 */ /* 0x000ee80000300800 */
[----:B------:R0:W3:Y:S04]  /*d5e0*/  @P0 LDG.E.U16 R12, desc[UR20][R4.64] ;  /* 0x00000014040c0981 */ /* 0x0000e8000c1e1500 */
[----:B------:R-:W3:Y:S01]  /*d5f0*/  LDL.LU R21, [R1+0x874] ;  /* 0x0008740001157983 */ /* 0x000ee20000300800 */
[----:B0-----:R-:W-:-:S03]  /*d600*/  @P0 IMAD.MOV.U32 R5, RZ, RZ, R11 ;  /* 0x000000ffff050224 */ /* 0x001fc600078e000b */
[----:B------:R-:W3:Y:S01]  /*d610*/  LDL.LU R11, [R1+0x870] ;  /* 0x00087000010b7983 */ /* 0x000ee20000300800 */
[----:B----4-:R-:W-:Y:S01]  /*d620*/  PRMT R7, RZ, 0x7610, R7 ;  /* 0x00007610ff077816 */ /* 0x010fe20000000007 */
[----:B------:R-:W-:Y:S01]  /*d630*/  @P0 IMAD.MOV.U32 R4, RZ, RZ, R16 ;  /* 0x000000ffff040224 */ /* 0x000fe200078e0010 */
[----:B------:R-:W-:Y:S01]  /*d640*/  PRMT R45, RZ, 0x7610, R45 ;  /* 0x00007610ff2d7816 */ /* 0x000fe2000000002d */
[----:B------:R-:W4:Y:S04]  /*d650*/  LDL.LU R16, [R1+0x86c] ;  /* 0x00086c0001107983 */ /* 0x000f280000300800 */
[----:B------:R0:W4:Y:S01]  /*d660*/  @P0 LDG.E.U16 R7, desc[UR20][R4.64] ;  /* 0x0000001404070981 */ /* 0x000122000c1e1500 */
[----:B------:R-:W-:-:S03]  /*d670*/  PRMT R39, RZ, 0x7610, R39 ;  /* 0x00007610ff277816 */ /* 0x000fc60000000027 */
[----:B------:R-:W4:Y:S01]  /*d680*/  LDL R3, [R1+0xd8] ;  /* 0x0000d80001037983 */ /* 0x000f220000100800 */
[----:B0-----:R-:W-:Y:S02]  /*d690*/  @P0 IMAD.MOV.U32 R4, RZ, RZ, R49 ;  /* 0x000000ffff040224 */ /* 0x001fe400078e0031 */
[----:B------:R-:W-:Y:S01]  /*d6a0*/  @P0 IMAD.MOV.U32 R5, RZ, RZ, R57 ;  /* 0x000000ffff050224 */ /* 0x000fe200078e0039 */
[----:B------:R-:W4:Y:S04]  /*d6b0*/  LDL R49, [R1+0x130] ;  /* 0x0001300001317983 */ /* 0x000f280000100800 */
[----:B------:R0:W4:Y:S04]  /*d6c0*/  @P0 LDG.E.U16 R45, desc[UR20][R4.64] ;  /* 0x00000014042d0981 */ /* 0x000128000c1e1500 */
[----:B------:R-:W4:Y:S01]  /*d6d0*/  LDL R57, [R1+0x12c] ;  /* 0x00012c0001397983 */ /* 0x000f220000100800 */
[----:B0-----:R-:W-:-:S02]  /*d6e0*/  @P0 IMAD.MOV.U32 R4, RZ, RZ, R48 ;  /* 0x000000ffff040224 */ /* 0x001fc400078e0030 */
[----:B------:R-:W-:Y:S01]  /*d6f0*/  @P0 IMAD.MOV.U32 R5, RZ, RZ, R64 ;  /* 0x000000ffff050224 */ /* 0x000fe200078e0040 */
[----:B------:R-:W4:Y:S04]  /*d700*/  LDL R48, [R1+0x16c] ;  /* 0x00016c0001307983 */ /* 0x000f280000100800 */
[----:B------:R0:W4:Y:S02]  /*d710*/  @P0 LDG.E.U16 R39, desc[UR20][R4.64] ;  /* 0x0000001404270981 */ /* 0x000124000c1e1500 */
[----:B0-----:R-:W-:Y:S01]  /*d720*/  @P0 IMAD.MOV.U32 R5, RZ, RZ, R56 ;  /* 0x000000ffff050224 */ /* 0x001fe200078e0038 */
[----:B--2---:R-:W-:Y:S01]  /*d730*/  PRMT R33, RZ, 0x7610, R33 ;  /* 0x00007610ff217816 */ /* 0x004fe20000000021 */
[----:B---3--:R-:W-:Y:S02]  /*d740*/  @P0 IMAD.MOV.U32 R4, RZ, RZ, R11 ;  /* 0x000000ffff040224 */ /* 0x008fe400078e000b */
[----:B------:R-:W2:Y:S04]  /*d750*/  LDL.LU R11, [R1+0x868] ;  /* 0x00086800010b7983 */ /* 0x000ea80000300800 */
[----:B------:R0:W3:Y:S04]  /*d760*/  @P0 LDG.E.U16 R33, desc[UR20][R4.64] ;  /* 0x0000001404210981 */ /* 0x0000e8000c1e1500 */
[----:B------:R-:W3:Y:S04]  /*d770*/  LDL R64, [R1+0x1ac] ;  /* 0x0001ac0001407983 */ /* 0x000ee80000100800 */
[----:B------:R-:W3:Y:S04]  /*d780*/  LDL R56, [R1+0x1b0] ;  /* 0x0001b00001387983 */ /* 0x000ee80000100800 */
[----:B------:R-:W3:Y:S01]  /*d790*/  LDL R5, [R1+0x1a4] ;  /* 0x0001a40001057983 */ /* 0x000ee20000100800 */
[----:B0-----:R-:W-:-:S03]  /*d7a0*/  @P0 IMAD.MOV.U32 R4, RZ, RZ, R6 ;  /* 0x000000ffff040224 */ /* 0x001fc600078e0006 */
[----:B------:R-:W3:Y:S01]  /*d7b0*/  LDL.LU R6, [R1+0x864] ;  /* 0x0008640001067983 */ /* 0x000ee20000300800 */
[----:B------:R-:W-:Y:S02]  /*d7c0*/  PRMT R27, RZ, 0x7610, R27 ;  /* 0x00007610ff1b7816 */ /* 0x000fe4000000001b */
[----:B------:R-:W-:Y:S02]  /*d7d0*/  PRMT R21, RZ, 0x7610, R21 ;  /* 0x00007610ff157816 */ /* 0x000fe40000000015 */
[----:B----4-:R-:W-:Y:S02]  /*d7e0*/  PRMT R16, RZ, 0x7610, R16 ;  /* 0x00007610ff107816 */ /* 0x010fe40000000010 */
[----:B--2---:R-:W-:Y:S01]  /*d7f0*/  PRMT R11, RZ, 0x7610, R11 ;  /* 0x00007610ff0b7816 */ /* 0x004fe2000000000b */
[----:B---3--:R0:W2:Y:S02]  /*d800*/  @P0 LDG.E.U16 R27, desc[UR20][R4.64] ;  /* 0x00000014041b0981 */ /* 0x0080a4000c1e1500 */
[----:B0-----:R-:W-:-:S02]  /*d810*/  @P0 IMAD.MOV.U32 R4, RZ, RZ, R32 ;  /* 0x000000ffff040224 */ /* 0x001fc400078e0020 */
[----:B------:R-:W-:Y:S01]  /*d820*/  @P0 IMAD.MOV.U32 R5, RZ, RZ, R31 ;  /* 0x000000ffff050224 */ /* 0x000fe200078e001f */
[----:B------:R-:W-:Y:S01]  /*d830*/  PRMT R6, RZ, 0x7610, R6 ;  /* 0x00007610ff067816 */ /* 0x000fe20000000006 */
[----:B------:R-:W3:Y:S04]  /*d840*/  LDL.LU R31, [R1+0x860] ;  /* 0x00086000011f7983 */ /* 0x000ee80000300800 */
[----:B------:R0:W4:Y:S04]  /*d850*/  @P0 LDG.E.U16 R21, desc[UR20][R4.64] ;  /* 0x0000001404150981 */ /* 0x000128000c1e1500 */
[----:B------:R-:W2:Y:S01]  /*d860*/  LDL.LU R32, [R1+0x85c] ;  /* 0x00085c0001207983 */ /* 0x000ea20000300800 */
[----:B0-----:R-:W-:-:S02]  /*d870*/  @P0 IMAD.MOV.U32 R4, RZ, RZ, R20 ;  /* 0x000000ffff040224 */ /* 0x001fc400078e0014 */
[----:B------:R-:W-:Y:S02]  /*d880*/  @P0 IMAD.MOV.U32 R5, RZ, RZ, R26 ;  /* 0x000000ffff050224 */ /* 0x000fe400078e001a */
[----:B------:R-:W3:Y:S04]  /*d890*/  LDL.LU R26, [R1+0x858] ;  /* 0x00085800011a7983 */ /* 0x000ee80000300800 */
[----:B------:R0:W4:Y:S04]  /*d8a0*/  @P0 LDG.E.U16 R16, desc[UR20][R4.64] ;  /* 0x0000001404100981 */ /* 0x000128000c1e1500 */
[----:B------:R-:W4:Y:S01]  /*d8b0*/  LDL.LU R20, [R1+0x854] ;  /* 0x0008540001147983 */ /* 0x000f220000300800 */
[----:B0-----:R-:W-:-:S02]  /*d8c0*/  @P0 IMAD.MOV.U32 R4, RZ, RZ, R15 ;  /* 0x000000ffff040224 */ /* 0x001fc400078e000f */
[----:B------:R-:W-:Y:S02]  /*d8d0*/  @P0 IMAD.MOV.U32 R5, RZ, RZ, R10 ;  /* 0x000000ffff050224 */ /* 0x000fe400078e000a */
[----:B------:R-:W4:Y:S04]  /*d8e0*/  LDL.LU R10, [R1+0x850] ;  /* 0x00085000010a7983 */ /* 0x000f280000300800 */
[----:B------:R0:W4:Y:S04]  /*d8f0*/  @P0 LDG.E.U16 R11, desc[UR20][R4.64] ;  /* 0x00000014040b0981 */ /* 0x000128000c1e1500 */
[----:B------:R-:W4:Y:S01]  /*d900*/  LDL.LU R15, [R1+0x84c] ;  /* 0x00084c00010f7983 */ /* 0x000f220000300800 */
[----:B0-----:R-:W-:-:S02]  /*d910*/  @P0 IMAD.MOV.U32 R4, RZ, RZ, R52 ;  /* 0x000000ffff040224 */ /* 0x001fc400078e0034 */
[----:B------:R-:W-:Y:S01]  /*d920*/  @P0 IMAD.MOV.U32 R5, RZ, RZ, R53 ;  /* 0x000000ffff050224 */ /* 0x000fe200078e0035 */
[----:B------:R-:W-:Y:S01]  /*d930*/  PRMT R44, RZ, 0x7610, R44 ;  /* 0x00007610ff2c7816 */ /* 0x000fe2000000002c */
[----:B------:R-:W4:Y:S04]  /*d940*/  LDL R53, [R1+0xdc] ;  /* 0x0000dc0001357983 */ /* 0x000f280000100800 */
[----:B------:R0:W4:Y:S01]  /*d950*/  @P0 LDG.E.U16 R6, desc[UR20][R4.64] ;  /* 0x0000001404060981 */ /* 0x000122000c1e1500 */
[----:B------:R-:W-:-:S03]  /*d960*/  PRMT R38, RZ, 0x7610, R38 ;  /* 0x00007610ff267816 */ /* 0x000fc60000000026 */
[----:B------:R-:W4:Y:S04]  /*d970*/  LDL R52, [R1+0xe0] ;  /* 0x0000e00001347983 */ /* 0x000f280000100800 */
[----:B------:R-:W4:Y:S01]  /*d980*/  LDL R5, [R1+0xd4] ;  /* 0x0000d40001057983 */ /* 0x000f220000100800 */
[----:B0-----:R-:W-:Y:S01]  /*d990*/  @P0 IMAD.MOV.U32 R4, RZ, RZ, R3 ;  /* 0x000000ffff040224 */ /* 0x001fe200078e0003 */
[----:B--2---:R-:W-:Y:S02]  /*d9a0*/  PRMT R32, RZ, 0x7610, R32 ;  /* 0x00007610ff207816 */ /* 0x004fe40000000020 */
[----:B---3--:R-:W-:Y:S02]  /*d9b0*/  PRMT R26, RZ, 0x7610, R26 ;  /* 0x00007610ff1a7816 */ /* 0x008fe4000000001a */
[----:B----4-:R-:W-:Y:S01]  /*d9c0*/  PRMT R20, RZ, 0x7610, R20 ;  /* 0x00007610ff147816 */ /* 0x010fe20000000014 */
[----:B------:R0:W2:Y:S02]  /*d9d0*/  @P0 LDG.E.U16 R44, desc[UR20][R4.64] ;  /* 0x00000014042c0981 */ /* 0x0000a4000c1e1500 */
[----:B0-----:R-:W-:-:S02]  /*d9e0*/  @P0 IMAD.MOV.U32 R4, RZ, RZ, R49 ;  /* 0x000000ffff040224 */ /* 0x001fc400078e0031 */
[----:B------:R-:W-:-:S05]  /*d9f0*/  @P0 IMAD.MOV.U32 R5, RZ, RZ, R57 ;  /* 0x000000ffff050224 */ /* 0x000fca00078e0039 */
[----:B------:R0:W3:Y:S02]  /*da00*/  @P0 LDG.E.U16 R38, desc[UR20][R4.64] ;  /* 0x0000001404260981 */ /* 0x0000e4000c1e1500 */
[----:B0-----:R-:W-:Y:S02]  /*da10*/  @P0 IMAD.MOV.U32 R4, RZ, RZ, R10 ;  /* 0x000000ffff040224 */ /* 0x001fe400078e000a */
[----:B------:R-:W-:Y:S01]  /*da20*/  @P0 IMAD.MOV.U32 R5, RZ, RZ, R48 ;  /* 0x000000ffff050224 */ /* 0x000fe200078e0030 */
[----:B------:R-:W4:Y:S04]  /*da30*/  LDL.LU R10, [R1+0x848] ;  /* 0x00084800010a7983 */ /* 0x000f280000300800 */
[----:B------:R0:W2:Y:S04]  /*da40*/  @P0 LDG.E.U16 R32, desc[UR20][R4.64] ;  /* 0x0000001404200981 */ /* 0x0000a8000c1e1500 */
[----:B------:R-:W2:Y:S04]  /*da50*/  LDL R49, [R1+0x174] ;  /* 0x0001740001317983 */ /* 0x000ea80000100800 */
[----:B------:R-:W2:Y:S01]  /*da60*/  LDL R48, [R1+0x178] ;  /* 0x0001780001307983 */ /* 0x000ea20000100800 */
[----:B0-----:R-:W-:-:S02]  /*da70*/  @P0 IMAD.MOV.U32 R4, RZ, RZ, R56 ;  /* 0x000000ffff040224 */ /* 0x001fc400078e0038 */
[----:B------:R-:W-:Y:S01]  /*da80*/  @P0 IMAD.MOV.U32 R5, RZ, RZ, R64 ;  /* 0x000000ffff050224 */ /* 0x000fe200078e0040 */
[----:B------:R-:W2:Y:S04]  /*da90*/  LDL R57, [R1+0x1b8] ;  /* 0x0001b80001397983 */ /* 0x000ea80000100800 */
[----:B------:R0:W2:Y:S04]  /*daa0*/  @P0 LDG.E.U16 R26, desc[UR20][R4.64] ;  /* 0x00000014041a0981 */ /* 0x0000a8000c1e1500 */
[----:B------:R-:W2:Y:S01]  /*dab0*/  LDL R56, [R1+0x1f8] ;  /* 0x0001f80001387983 */ /* 0x000ea20000100800 */
[----:B0-----:R-:W-:-:S02]  /*dac0*/  @P0 IMAD.MOV.U32 R4, RZ, RZ, R31 ;  /* 0x000000ffff040224 */ /* 0x001fc400078e001f */
[----:B------:R-:W-:Y:S02]  /*dad0*/  @P0 IMAD.MOV.U32 R5, RZ, RZ, R37 ;  /* 0x000000ffff050224 */ /* 0x000fe400078e0025 */
[----:B------:R-:W2:Y:S04]  /*dae0*/  LDL.LU R37, [R1+0x844] ;  /* 0x0008440001257983 */ /* 0x000ea80000300800 */
[----:B------:R-:W2:Y:S04]  /*daf0*/  LDL.LU R31, [R1+0x840] ;  /* 0x00084000011f7983 */ /* 0x000ea80000300800 */
[----:B------:R0:W3:Y:S02]  /*db00*/  @P0 LDG.E.U16 R20, desc[UR20][R4.64] ;  /* 0x0000001404140981 */ /* 0x0000e4000c1e1500 */
[----:B0-----:R-:W-:-:S02]  /*db10*/  @P0 IMAD.MOV.U32 R5, RZ, RZ, R14 ;  /* 0x000000ffff050224 */ /* 0x001fc400078e000e */
[----:B------:R-:W-:Y:S01]  /*db20*/  @P0 IMAD.MOV.U32 R4, RZ, RZ, R9 ;  /* 0x000000ffff040224 */ /* 0x000fe200078e0009 */
[----:B------:R-:W3:Y:S04]  /*db30*/  LDL.LU R14, [R1+0x83c] ;  /* 0x00083c00010e7983 */ /* 0x000ee80000300800 */
[----:B------:R-:W3:Y:S01]  /*db40*/  LDL.LU R9, [R1+0x838] ;  /* 0x0008380001097983 */ /* 0x000ee20000300800 */
[----:B------:R-:W-:-:S06]  /*db50*/  PRMT R15, RZ, 0x7610, R15 ;  /* 0x00007610ff0f7816 */ /* 0x000fcc000000000f */
[----:B------:R0:W3:Y:S01]  /*db60*/  @P0 LDG.E.U16 R15, desc[UR20][R4.64] ;  /* 0x00000014040f0981 */ /* 0x0000e2000c1e1500 */
[----:B------:R-:W-:Y:S02]  /*db70*/  PRMT R43, RZ, 0x7610, R43 ;  /* 0x00007610ff2b7816 */ /* 0x000fe4000000002b */
[----:B0-----:R-:W-:Y:S02]  /*db80*/  PRMT R5, RZ, 0x7610, R5 ;  /* 0x00007610ff057816 */ /* 0x001fe40000000005 */
[----:B----4-:R-:W-:-:S06]  /*db90*/  PRMT R10, RZ, 0x7610, R10 ;  /* 0x00007610ff0a7816 */ /* 0x010fcc000000000a */
[----:B------:R0:W4:Y:S02]  /*dba0*/  @P0 LDG.E.U16 R10, desc[UR20][R24.64] ;  /* 0x00000014180a0981 */ /* 0x000124000c1e1500 */
[----:B0-----:R-:W-:Y:S02]  /*dbb0*/  @P0 IMAD.MOV.U32 R24, RZ, RZ, R19 ;  /* 0x000000ffff180224 */ /* 0x001fe400078e0013 */
[----:B------:R-:W-:Y:S01]  /*dbc0*/  @P0 IMAD.MOV.U32 R25, RZ, RZ, R70 ;  /* 0x000000ffff190224 */ /* 0x000fe200078e0046 */
[----:B------:R-:W4:Y:S04]  /*dbd0*/  LDL.LU R19, [R1+0x834] ;  /* 0x0008340001137983 */ /* 0x000f280000300800 */
[----:B------:R0:W4:Y:S04]  /*dbe0*/  @P0 LDG.E.U16 R5, desc[UR20][R24.64] ;  /* 0x0000001418050981 */ /* 0x000128000c1e1500 */
[----:B------:R-:W4:Y:S04]  /*dbf0*/  LDL R3, [R1+0x13c] ;  /* 0x00013c0001037983 */ /* 0x000f280000100800 */
[----:B------:R-:W4:Y:S01]  /*dc00*/  LDL R64, [R1+0x140] ;  /* 0x0001400001407983 */ /* 0x000f220000100800 */
[----:B0-----:R-:W-:-:S02]  /*dc10*/  @P0 IMAD.MOV.U32 R24, RZ, RZ, R52 ;  /* 0x000000ffff180224 */ /* 0x001fc400078e0034 */
[----:B------:R-:W-:Y:S01]  /*dc20*/  @P0 IMAD.MOV.U32 R25, RZ, RZ, R53 ;  /* 0x000000ffff190224 */ /* 0x000fe200078e0035 */
[----:B------:R-:W4:Y:S01]  /*dc30*/  LDL R70, [R1+0x17c] ;  /* 0x00017c0001467983 */ /* 0x000f220000100800 */
[----:B--2---:R-:W-:-:S03]  /*dc40*/  PRMT R31, RZ, 0x7610, R31 ;  /* 0x00007610ff1f7816 */ /* 0x004fc6000000001f */
[----:B------:R3:W2:Y:S04]  /*dc50*/  @P0 LDG.E.U16 R43, desc[UR20][R24.64] ;  /* 0x00000014182b0981 */ /* 0x0006a8000c1e1500 */
[----:B------:R-:W2:Y:S04]  /*dc60*/  LDL R53, [R1+0x180] ;  /* 0x0001800001357983 */ /* 0x000ea80000100800 */
[----:B------:R0:W2:Y:S01]  /*dc70*/  @P0 LDG.E.U16 R31, desc[UR20][R48.64] ;  /* 0x00000014301f0981 */ /* 0x0000a2000c1e1500 */
[----:B---3--:R-:W-:-:S03]  /*dc80*/  @P0 IMAD.MOV.U32 R25, RZ, RZ, R14 ;  /* 0x000000ffff190224 */ /* 0x008fc600078e000e */
[----:B------:R-:W3:Y:S01]  /*dc90*/  LDL.LU R14, [R1+0x830] ;  /* 0x00083000010e7983 */ /* 0x000ee20000300800 */
[----:B------:R-:W-:-:S03]  /*dca0*/  @P0 IMAD.MOV.U32 R24, RZ, RZ, R9 ;  /* 0x000000ffff180224 */ /* 0x000fc600078e0009 */
[----:B------:R-:W2:Y:S04]  /*dcb0*/  LDL.LU R9, [R1+0x82c] ;  /* 0x00082c0001097983 */ /* 0x000ea80000300800 */
[----:B------:R-:W2:Y:S01]  /*dcc0*/  LDL R49, [R1+0x1b4] ;  /* 0x0001b40001317983 */ /* 0x000ea20000100800 */
[----:B------:R-:W-:Y:S01]  /*dcd0*/  PRMT R37, RZ, 0x7610, R37 ;  /* 0x00007610ff257816 */ /* 0x000fe20000000025 */
[----:B0-----:R-:W-:Y:S02]  /*dce0*/  @P0 IMAD.MOV.U32 R48, RZ, RZ, R57 ;  /* 0x000000ffff300224 */ /* 0x001fe400078e0039 */
[----:B------:R-:W2:Y:S04]  /*dcf0*/  LDL R52, [R1+0x1c0] ;  /* 0x0001c00001347983 */ /* 0x000ea80000100800 */
[----:B------:R0:W2:Y:S02]  /*dd00*/  @P0 LDG.E.U16 R37, desc[UR20][R24.64] ;  /* 0x0000001418250981 */ /* 0x0000a4000c1e1500 */
[----:B0-----:R-:W-:-:S02]  /*dd10*/  PRMT R25, RZ, 0x7610, R25 ;  /* 0x00007610ff197816 */ /* 0x001fc40000000019 */
[----:B------:R-:W-:Y:S02]  /*dd20*/  PRMT R4, RZ, 0x7610, R4 ;  /* 0x00007610ff047816 */ /* 0x000fe40000000004 */
[----:B----4-:R-:W-:Y:S02]  /*dd30*/  PRMT R19, RZ, 0x7610, R19 ;  /* 0x00007610ff137816 */ /* 0x010fe40000000013 */
[----:B---3--:R-:W-:Y:S01]  /*dd40*/  PRMT R14, RZ, 0x7610, R14 ;  /* 0x00007610ff0e7816 */ /* 0x008fe2000000000e */
[----:B--2---:R0:W2:Y:S02]  /*dd50*/  @P0 LDG.E.U16 R25, desc[UR20][R48.64] ;  /* 0x0000001430190981 */ /* 0x0040a4000c1e1500 */
[----:B0-----:R-:W-:Y:S02]  /*dd60*/  @P0 IMAD.MOV.U32 R48, RZ, RZ, R56 ;  /* 0x000000ffff300224 */ /* 0x001fe400078e0038 */
[----:B------:R-:W-:Y:S01]  /*dd70*/  @P0 IMAD.MOV.U32 R49, RZ, RZ, R85 ;  /* 0x000000ffff310224 */ /* 0x000fe200078e0055 */
[----:B------:R-:W-:Y:S01]  /*dd80*/  PRMT R9, RZ, 0x7610, R9 ;  /* 0x00007610ff097816 */ /* 0x000fe20000000009 */
[----:B------:R-:W3:Y:S04]  /*dd90*/  LDL.LU R85, [R1+0x828] ;  /* 0x0008280001557983 */ /* 0x000ee80000300800 */
[----:B------:R0:W4:Y:S02]  /*dda0*/  @P0 LDG.E.U16 R19, desc[UR20][R48.64] ;  /* 0x0000001430130981 */ /* 0x000124000c1e1500 */
[----:B0-----:R-:W-:-:S02]  /*ddb0*/  @P0 IMAD.MOV.U32 R48, RZ, RZ, R36 ;  /* 0x000000ffff300224 */ /* 0x001fc400078e0024 */
[----:B------:R-:W-:Y:S02]  /*ddc0*/  @P0 IMAD.MOV.U32 R49, RZ, RZ, R81 ;  /* 0x000000ffff310224 */ /* 0x000fe400078e0051 */
[----:B------:R-:W2:Y:S04]  /*ddd0*/  LDL.LU R81, [R1+0x824] ;  /* 0x0008240001517983 */ /* 0x000ea80000300800 */
[----:B------:R0:W2:Y:S04]  /*dde0*/  @P0 LDG.E.U16 R14, desc[UR20][R48.64] ;  /* 0x00000014300e0981 */ /* 0x0000a8000c1e1500 */
[----:B------:R-:W2:Y:S04]  /*ddf0*/  LDL.LU R36, [R1+0x820] ;  /* 0x0008200001247983 */ /* 0x000ea80000300800 */
[----:B------:R-:W3:Y:S01]  /*de00*/  LDL R57, [R1+0xec] ;  /* 0x0000ec0001397983 */ /* 0x000ee20000100800 */
[----:B0-----:R-:W-:-:S02]  /*de10*/  @P0 IMAD.MOV.U32 R48, RZ, RZ, R30 ;  /* 0x000000ffff300224 */ /* 0x001fc400078e001e */
[----:B------:R-:W-:Y:S01]  /*de20*/  @P0 IMAD.MOV.U32 R49, RZ, RZ, R68 ;  /* 0x000000ffff310224 */ /* 0x000fe200078e0044 */
[----:B------:R-:W3:Y:S04]  /*de30*/  LDL R56, [R1+0xf0] ;  /* 0x0000f00001387983 */ /* 0x000ee80000100800 */
[----:B------:R0:W3:Y:S04]  /*de40*/  @P0 LDG.E.U16 R9, desc[UR20][R48.64] ;  /* 0x0000001430090981 */ /* 0x0000e8000c1e1500 */
[----:B------:R-:W3:Y:S04]  /*de50*/  LDL.LU R68, [R1+0x81c] ;  /* 0x00081c0001447983 */ /* 0x000ee80000300800 */
[----:B------:R-:W3:Y:S01]  /*de60*/  LDL.LU R30, [R1+0x818] ;  /* 0x00081800011e7983 */ /* 0x000ee20000300800 */
[----:B0-----:R-:W-:-:S02]  /*de70*/  @P0 IMAD.MOV.U32 R48, RZ, RZ, R80 ;  /* 0x000000ffff300224 */ /* 0x001fc400078e0050 */
[----:B------:R-:W-:Y:S02]  /*de80*/  @P0 IMAD.MOV.U32 R49, RZ, RZ, R2 ;  /* 0x000000ffff310224 */ /* 0x000fe400078e0002 */
[----:B------:R-:W4:Y:S04]  /*de90*/  LDL.LU R2, [R1+0x814] ;  /* 0x0008140001027983 */ /* 0x000f280000300800 */
[----:B------:R-:W4:Y:S04]  /*dea0*/  LDL.LU R80, [R1+0x810] ;  /* 0x0008100001507983 */ /* 0x000f280000300800 */
[----:B------:R0:W4:Y:S04]  /*deb0*/  @P0 LDG.E.U16 R4, desc[UR20][R48.64] ;  /* 0x0000001430040981 */ /* 0x000128000c1e1500 */
[----:B------:R-:W0:Y:S04]  /*dec0*/  LDL R48, [R1+0xe4] ;  /* 0x0000e40001307983 */ /* 0x000e280000100800 */
[----:B------:R-:W0:Y:S01]  /*ded0*/  LDL R49, [R1+0xe8] ;  /* 0x0000e80001317983 */ /* 0x000e220000100800 */
[----:B------:R-:W-:-:S02]  /*dee0*/  PRMT R42, RZ, 0x7610, R42 ;  /* 0x00007610ff2a7816 */ /* 0x000fc4000000002a */
[----:B------:R-:W-:Y:S02]  /*def0*/  PRMT R24, RZ, 0x7610, R24 ;  /* 0x00007610ff187816 */ /* 0x000fe40000000018 */
[----:B------:R-:W-:Y:S02]  /*df00*/  PRMT R50, RZ, 0x7610, R50 ;  /* 0x00007610ff327816 */ /* 0x000fe40000000032 */
[----:B--2---:R-:W-:Y:S02]  /*df10*/  PRMT R36, RZ, 0x7610, R36 ;  /* 0x00007610ff247816 */ /* 0x004fe40000000024 */
[----:B---3--:R-:W-:Y:S02]  /*df20*/  PRMT R30, RZ, 0x7610, R30 ;  /* 0x00007610ff1e7816 */ /* 0x008fe4000000001e */
[----:B0-----:R-:W-:-:S04]  /*df30*/  @P0 LOP3.LUT R49, R49, R48, RZ, 0x3c, !PT ;  /* 0x0000003031310212 */ /* 0x001fc800078e3cff */
[----:B------:R-:W-:-:S04]  /*df40*/  @P0 LOP3.LUT R48, R49, R48, RZ, 0x3c, !PT ;  /* 0x0000003031300212 */ /* 0x000fc800078e3cff */
[----:B------:R-:W-:-:S05]  /*df50*/  @P0 LOP3.LUT R49, R49, R48, RZ, 0x3c, !PT ;  /* 0x0000003031310212 */ /* 0x000fca00078e3cff */
[----:B------:R0:W2:Y:S02]  /*df60*/  @P0 LDG.E.U16 R42, desc[UR20][R48.64] ;  /* 0x00000014302a0981 */ /* 0x0000a4000c1e1500 */
[----:B0-----:R-:W-:Y:S02]  /*df70*/  @P0 IMAD.MOV.U32 R48, RZ, RZ, R64 ;  /* 0x000000ffff300224 */ /* 0x001fe400078e0040 */
[----:B------:R-:W-:-:S05]  /*df80*/  @P0 IMAD.MOV.U32 R49, RZ, RZ, R3 ;  /* 0x000000ffff310224 */ /* 0x000fca00078e0003 */
[----:B------:R0:W3:Y:S02]  /*df90*/  @P0 LDG.E.U16 R36, desc[UR20][R48.64] ;  /* 0x0000001430240981 */ /* 0x0000e4000c1e1500 */
[----:B0-----:R-:W-:Y:S02]  /*dfa0*/  @P0 IMAD.MOV.U32 R48, RZ, RZ, R53 ;  /* 0x000000ffff300224 */ /* 0x001fe400078e0035 */
[----:B------:R-:W-:-:S05]  /*dfb0*/  @P0 IMAD.MOV.U32 R49, RZ, RZ, R70 ;  /* 0x000000ffff310224 */ /* 0x000fca00078e0046 */
[----:B------:R0:W2:Y:S01]  /*dfc0*/  @P0 LDG.E.U16 R30, desc[UR20][R48.64] ;  /* 0x00000014301e0981 */ /* 0x0000a2000c1e1500 */
[----:B------:R-:W-:Y:S02]  /*dfd0*/  @P0 IMAD.MOV.U32 R53, RZ, RZ, R82 ;  /* 0x000000ffff350224 */ /* 0x000fe400078e0052 */
[----:B0-----:R-:W-:Y:S02]  /*dfe0*/  @P0 IMAD.MOV.U32 R48, RZ, RZ, R52 ;  /* 0x000000ffff300224 */ /* 0x001fe400078e0034 */
[----:B----4-:R-:W-:Y:S02]  /*dff0*/  @P0 IMAD.MOV.U32 R49, RZ, RZ, R2 ;  /* 0x000000ffff310224 */ /* 0x010fe400078e0002 */
[----:B------:R-:W-:Y:S01]  /*e000*/  @P0 IMAD.MOV.U32 R52, RZ, RZ, R71 ;  /* 0x000000ffff340224 */ /* 0x000fe200078e0047 */
[----:B------:R-:W4:Y:S04]  /*e010*/  LDL.LU R2, [R1+0x80c] ;  /* 0x00080c0001027983 */ /* 0x000f280000300800 */
[----:B------:R0:W2:Y:S04]  /*e020*/  @P0 LDG.E.U16 R24, desc[UR20][R48.64] ;  /* 0x0000001430180981 */ /* 0x0000a8000c1e1500 */
[----:B------:R1:W2:Y:S01]  /*e030*/  @P0 LDG.E.U16 R50, desc[UR20][R52.64] ;  /* 0x0000001434320981 */ /* 0x0002a2000c1e1500 */
[----:B0-----:R-:W-:-:S02]  /*e040*/  @P0 IMAD.MOV.U32 R49, RZ, RZ, R83 ;  /* 0x000000ffff310224 */ /* 0x001fc400078e0053 */
[----:B------:R-:W-:Y:S01]  /*e050*/  @P0 IMAD.MOV.U32 R48, RZ, RZ, R85 ;  /* 0x000000ffff300224 */ /* 0x000fe200078e0055 */
[----:B------:R-:W2:Y:S01]  /*e060*/  LDL.LU R83, [R1+0x808] ;  /* 0x0008080001537983 */ /* 0x000ea20000300800 */
[----:B-1----:R-:W-:-:S03]  /*e070*/  @P0 IMAD.MOV.U32 R53, RZ, RZ, R86 ;  /* 0x000000ffff350224 */ /* 0x002fc600078e0056 */
[----:B------:R-:W2:Y:S04]  /*e080*/  LDL.LU R85, [R1+0x804] ;  /* 0x0008040001557983 */ /* 0x000ea80000300800 */
[----:B------:R-:W2:Y:S04]  /*e090*/  LDL.LU R82, [R1+0x800] ;  /* 0x0008000001527983 */ /* 0x000ea80000300800 */
[----:B------:R-:W2:Y:S04]  /*e0a0*/  LDL.LU R71, [R1+0x7fc] ;  /* 0x0007fc0001477983 */ /* 0x000ea80000300800 */
[----:B------:R-:W3:Y:S01]  /*e0b0*/  LDL.LU R86, [R1+0x7f8] ;  /* 0x0007f80001567983 */ /* 0x000ee20000300800 */
[----:B------:R-:W-:-:S03]  /*e0c0*/  @P0 IMAD.MOV.U32 R52, RZ, RZ, R69 ;  /* 0x000000ffff340224 */ /* 0x000fc600078e0045 */
[----:B------:R-:W4:Y:S01]  /*e0d0*/  LDL.LU R69, [R1+0x7f4] ;  /* 0x0007f40001457983 */ /* 0x000f220000300800 */
[----:B------:R-:W-:-:S06]  /*e0e0*/  PRMT R51, RZ, 0x7610, R51 ;  /* 0x00007610ff337816 */ /* 0x000fcc0000000033 */
[----:B------:R0:W4:Y:S02]  /*e0f0*/  @P0 LDG.E.U16 R51, desc[UR20][R48.64] ;  /* 0x0000001430330981 */ /* 0x000124000c1e1500 */
[----:B0-----:R-:W-:Y:S02]  /*e100*/  PRMT R49, RZ, 0x7610, R49 ;  /* 0x00007610ff317816 */ /* 0x001fe40000000031 */
[----:B------:R-:W-:-:S04]  /*e110*/  PRMT R48, RZ, 0x7610, R48 ;  /* 0x00007610ff307816 */ /* 0x000fc80000000030 */
[----:B------:R0:W4:Y:S01]  /*e120*/  @P0 LDG.E.U16 R49, desc[UR20][R52.64] ;  /* 0x0000001434310981 */ /* 0x000122000c1e1500 */
[----:B------:R-:W-:Y:S01]  /*e130*/  PRMT R54, RZ, 0x7610, R54 ;  /* 0x00007610ff367816 */ /* 0x000fe20000000036 */
[----:B0-----:R-:W-:Y:S02]  /*e140*/  @P0 IMAD.MOV.U32 R52, RZ, RZ, R84 ;  /* 0x000000ffff340224 */ /* 0x001fe400078e0054 */
[----:B------:R-:W-:Y:S01]  /*e150*/  @P0 IMAD.MOV.U32 R53, RZ, RZ, R65 ;  /* 0x000000ffff350224 */ /* 0x000fe200078e0041 */
[----:B------:R-:W4:Y:S04]  /*e160*/  LDL.LU R84, [R1+0x7f0] ;  /* 0x0007f00001547983 */ /* 0x000f280000300800 */
[----:B------:R0:W4:Y:S02]  /*e170*/  @P0 LDG.E.U16 R48, desc[UR20][R52.64] ;  /* 0x0000001434300981 */ /* 0x000124000c1e1500 */
[----:B0-----:R-:W-:-:S02]  /*e180*/  @P0 IMAD.MOV.U32 R52, RZ, RZ, R56 ;  /* 0x000000ffff340224 */ /* 0x001fc400078e0038 */
[----:B------:R-:W-:Y:S02]  /*e190*/  @P0 IMAD.MOV.U32 R53, RZ, RZ, R57 ;  /* 0x000000ffff350224 */ /* 0x000fe400078e0039 */
[----:B--2---:R-:W-:Y:S02]  /*e1a0*/  @P0 IMAD.MOV.U32 R57, RZ, RZ, R71 ;  /* 0x000000ffff390224 */ /* 0x004fe400078e0047 */
[----:B------:R-:W2:Y:S01]  /*e1b0*/  LDL.LU R71, [R1+0x7ec] ;  /* 0x0007ec0001477983 */ /* 0x000ea20000300800 */
[----:B---3--:R-:W-:-:S03]  /*e1c0*/  @P0 IMAD.MOV.U32 R56, RZ, RZ, R86 ;  /* 0x000000ffff380224 */ /* 0x008fc600078e0056 */
[----:B------:R-:W3:Y:S04]  /*e1d0*/  LDL.LU R86, [R1+0x7e8] ;  /* 0x0007e80001567983 */ /* 0x000ee80000300800 */
[----:B------:R0:W3:Y:S02]  /*e1e0*/  @P0 LDG.E.U16 R54, desc[UR20][R56.64] ;  /* 0x0000001438360981 */ /* 0x0000e4000c1e1500 */
[----:B0-----:R-:W-:Y:S02]  /*e1f0*/  @P0 IMAD.MOV.U32 R57, RZ, RZ, R85 ;  /* 0x000000ffff390224 */ /* 0x001fe400078e0055 */
[----:B------:R-:W3:Y:S01]  /*e200*/  LDL.LU R85, [R1+0x7e4] ;  /* 0x0007e40001557983 */ /* 0x000ee20000300800 */
[----:B------:R-:W-:Y:S01]  /*e210*/  PRMT R55, RZ, 0x7610, R55 ;  /* 0x00007610ff377816 */ /* 0x000fe20000000037 */
[----:B----4-:R-:W-:Y:S01]  /*e220*/  @P0 IMAD.MOV.U32 R56, RZ, RZ, R69 ;  /* 0x000000ffff380224 */ /* 0x010fe200078e0045 */
[----:B------:R-:W-:-:S02]  /*e230*/  PRMT R63, RZ, 0x7610, R63 ;  /* 0x00007610ff3f7816 */ /* 0x000fc4000000003f */
[----:B------:R-:W-:Y:S01]  /*e240*/  PRMT R61, RZ, 0x7610, R61 ;  /* 0x00007610ff3d7816 */ /* 0x000fe2000000003d */
[----:B------:R-:W-:Y:S01]  /*e250*/  @P0 IMAD.MOV.U32 R64, RZ, RZ, R89 ;  /* 0x000000ffff400224 */ /* 0x000fe200078e0059 */
[----:B------:R0:W4:Y:S01]  /*e260*/  @P0 LDG.E.U16 R55, desc[UR20][R52.64] ;  /* 0x0000001434370981 */ /* 0x000122000c1e1500 */
[----:B------:R-:W-:Y:S01]  /*e270*/  PRMT R59, RZ, 0x7610, R59 ;  /* 0x00007610ff3b7816 */ /* 0x000fe2000000003b */
[----:B------:R-:W-:Y:S01]  /*e280*/  @P0 IMAD.MOV.U32 R65, RZ, RZ, R90 ;  /* 0x000000ffff410224 */ /* 0x000fe200078e005a */
[----:B------:R-:W-:Y:S01]  /*e290*/  PRMT R67, RZ, 0x7610, R67 ;  /* 0x00007610ff437816 */ /* 0x000fe20000000043 */
[----:B------:R-:W4:Y:S04]  /*e2a0*/  LDL.LU R69, [R1+0x7e0] ;  /* 0x0007e00001457983 */ /* 0x000f280000300800 */
[----:B------:R-:W4:Y:S01]  /*e2b0*/  @P0 LDG.E.U16 R59, desc[UR20][R64.64] ;  /* 0x00000014403b0981 */ /* 0x000f22000c1e1500 */
[----:B0-----:R-:W-:-:S02]  /*e2c0*/  PRMT R53, RZ, 0x7610, R53 ;  /* 0x00007610ff357816 */ /* 0x001fc40000000035 */
[----:B------:R-:W-:-:S04]  /*e2d0*/  PRMT R52, RZ, 0x7610, R52 ;  /* 0x00007610ff347816 */ /* 0x000fc80000000034 */
[----:B------:R0:W4:Y:S02]  /*e2e0*/  @P0 LDG.E.U16 R53, desc[UR20][R56.64] ;  /* 0x0000001438350981 */ /* 0x000124000c1e1500 */
[----:B0-----:R-:W-:Y:S02]  /*e2f0*/  @P0 IMAD.MOV.U32 R56, RZ, RZ, R2 ;  /* 0x000000ffff380224 */ /* 0x001fe400078e0002 */
[----:B------:R-:W-:Y:S02]  /*e300*/  @P0 IMAD.MOV.U32 R57, RZ, RZ, R68 ;  /* 0x000000ffff390224 */ /* 0x000fe400078e0044 */
[----:B------:R-:W-:Y:S01]  /*e310*/  @P0 IMAD.MOV.U32 R64, RZ, RZ, R87 ;  /* 0x000000ffff400224 */ /* 0x000fe200078e0057 */
[----:B------:R-:W-:Y:S01]  /*e320*/  PRMT R66, RZ, 0x7610, R66 ;  /* 0x00007610ff427816 */ /* 0x000fe20000000042 */
[----:B------:R-:W-:Y:S01]  /*e330*/  @P0 IMAD.MOV.U32 R65, RZ, RZ, R88 ;  /* 0x000000ffff410224 */ /* 0x000fe200078e0058 */
[----:B------:R0:W4:Y:S01]  /*e340*/  @P0 LDG.E.U16 R52, desc[UR20][R56.64] ;  /* 0x0000001438340981 */ /* 0x000122000c1e1500 */
[----:B------:R-:W-:-:S02]  /*e350*/  PRMT R62, RZ, 0x7610, R62 ;  /* 0x00007610ff3e7816 */ /* 0x000fc4000000003e */
[----:B------:R-:W-:Y:S01]  /*e360*/  PRMT R60, RZ, 0x7610, R60 ;  /* 0x00007610ff3c7816 */ /* 0x000fe2000000003c */
[----:B------:R-:W5:Y:S01]  /*e370*/  LDL.LU R68, [R1+0x7dc] ;  /* 0x0007dc0001447983 */ /* 0x000f620000300800 */
[----:B------:R-:W-:-:S03]  /*e380*/  PRMT R58, RZ, 0x7610, R58 ;  /* 0x00007610ff3a7816 */ /* 0x000fc6000000003a */
[----:B------:R-:W5:Y:S01]  /*e390*/  LDL.LU R2, [R1+0x7d8] ;  /* 0x0007d80001027983 */ /* 0x000f620000300800 */
[----:B0-----:R-:W-:Y:S02]  /*e3a0*/  @P0 IMAD.MOV.U32 R56, RZ, RZ, R93 ;  /* 0x000000ffff380224 */ /* 0x001fe400078e005d */
[----:B------:R-:W-:Y:S02]  /*e3b0*/  @P0 IMAD.MOV.U32 R57, RZ, RZ, R0 ;  /* 0x000000ffff390224 */ /* 0x000fe400078e0000 */
[----:B------:R-:W5:Y:S04]  /*e3c0*/  LDL.LU R0, [R1+0x7d4] ;  /* 0x0007d40001007983 */ /* 0x000f680000300800 */
[----:B------:R0:W4:Y:S02]  /*e3d0*/  @P0 LDG.E.U16 R63, desc[UR20][R56.64] ;  /* 0x00000014383f0981 */ /* 0x000124000c1e1500 */
[----:B0-----:R-:W-:-:S02]  /*e3e0*/  @P0 IMAD.MOV.U32 R56, RZ, RZ, R91 ;  /* 0x000000ffff380224 */ /* 0x001fc400078e005b */
[----:B------:R-:W-:-:S05]  /*e3f0*/  @P0 IMAD.MOV.U32 R57, RZ, RZ, R92 ;  /* 0x000000ffff390224 */ /* 0x000fca00078e005c */
[----:B------:R0:W4:Y:S02]  /*e400*/  @P0 LDG.E.U16 R61, desc[UR20][R56.64] ;  /* 0x00000014383d0981 */ /* 0x000124000c1e1500 */
[----:B0-----:R-:W-:-:S06]  /*e410*/  PRMT R57, RZ, 0x7610, R57 ;  /* 0x00007610ff397816 */ /* 0x001fcc0000000039 */
[----:B------:R3:W4:Y:S01]  /*e420*/  @P0 LDG.E.U16 R57, desc[UR20][R64.64] ;  /* 0x0000001440390981 */ /* 0x000722000c1e1500 */
[----:B------:R-:W-:Y:S01]  /*e430*/  PRMT R56, RZ, 0x7610, R56 ;  /* 0x00007610ff387816 */ /* 0x000fe20000000038 */
[----:B--2---:R-:W-:Y:S02]  /*e440*/  @P0 IMAD.MOV.U32 R70, RZ, RZ, R71 ;  /* 0x000000ffff460224 */ /* 0x004fe400078e0047 */
[----:B------:R-:W-:Y:S02]  /*e450*/  @P0 IMAD.MOV.U32 R71, RZ, RZ, R84 ;  /* 0x000000ffff470224 */ /* 0x000fe400078e0054 */
[----:B---3--:R-:W-:-:S03]  /*e460*/  @P0 IMAD.MOV.U32 R65, RZ, RZ, R86 ;  /* 0x000000ffff410224 */ /* 0x008fc600078e0056 */
[----:B------:R0:W2:Y:S01]  /*e470*/  @P0 LDG.E.U16 R66, desc[UR20][R70.64] ;  /* 0x0000001446420981 */ /* 0x0000a2000c1e1500 */
[----:B------:R-:W-:Y:S02]  /*e480*/  @P0 IMAD.MOV.U32 R64, RZ, RZ, R85 ;  /* 0x000000ffff400224 */ /* 0x000fe400078e0055 */
[----:B0-----:R-:W-:-:S03]  /*e490*/  @P0 IMAD.MOV.U32 R70, RZ, RZ, R82 ;  /* 0x000000ffff460224 */ /* 0x001fc600078e0052 */
[----:B------:R0:W3:Y:S01]  /*e4a0*/  @P0 LDG.E.U16 R67, desc[UR20][R64.64] ;  /* 0x0000001440430981 */ /* 0x0000e2000c1e1500 */
[----:B------:R-:W-:Y:S01]  /*e4b0*/  @P0 IMAD.MOV.U32 R71, RZ, RZ, R83 ;  /* 0x000000ffff470224 */ /* 0x000fe200078e0053 */
[----:B0-----:R-:W-:Y:S02]  /*e4c0*/  PRMT R65, RZ, 0x7610, R65 ;  /* 0x00007610ff417816 */ /* 0x001fe40000000041 */
[----:B------:R-:W-:-:S04]  /*e4d0*/  PRMT R64, RZ, 0x7610, R64 ;  /* 0x00007610ff407816 */ /* 0x000fc80000000040 */
[----:B------:R0:W2:Y:S02]  /*e4e0*/  @P0 LDG.E.U16 R65, desc[UR20][R70.64] ;  /* 0x0000001446410981 */ /* 0x0000a4000c1e1500 */
[----:B0-----:R-:W-:Y:S02]  /*e4f0*/  @P0 IMAD.MOV.U32 R70, RZ, RZ, R80 ;  /* 0x000000ffff460224 */ /* 0x001fe400078e0050 */
[----:B------:R-:W-:-:S05]  /*e500*/  @P0 IMAD.MOV.U32 R71, RZ, RZ, R81 ;  /* 0x000000ffff470224 */ /* 0x000fca00078e0051 */
        /* <DEDUP_REMOVED lines=12> */
[----:B------:R0:W2:Y:S01]  /*e5d0*/  @P0 LDG.E.U16 R56, desc[UR20][R70.64] ;  /* 0x0000001446380981 */ /* 0x0000a2000c1e1500 */
[----:B------:R-:W0:Y:S02]  /*e5e0*/  S2R R73, SR_TID.X ;  /* 0x0000000000497919 */ /* 0x000e240000002100 */
[C---:B0-----:R-:W-:Y:S02]  /*e5f0*/  IMAD.SHL.U32 R70, R73.reuse, 0x2, RZ ;  /* 0x0000000249467824 */ /* 0x041fe400078e00ff */
[----:B------:R-:W-:-:S05]  /*e600*/  IMAD.SHL.U32 R3, R73, 0x80, RZ ;  /* 0x0000008049037824 */ /* 0x000fca00078e00ff */
[----:B------:R-:W-:-:S04]  /*e610*/  LOP3.LUT R3, R3, 0x207e, R70, 0xc8, !PT ;  /* 0x0000207e03037812 */ /* 0x000fc800078ec846 */
[C---:B------:R-:W-:Y:S01]  /*e620*/  LOP3.LUT R71, R3.reuse, 0x10, RZ, 0x3c, !PT ;  /* 0x0000001003477812 */ /* 0x040fe200078e3cff */
[----:B------:R-:W-:Y:S04]  /*e630*/  STS.U16 [R3+UR9], R47 ;  /* 0x0000002f03007988 */ /* 0x000fe80008000409 */
[----:B------:R-:W-:Y:S04]  /*e640*/  STS.U16 [R3+UR9+0x400], R41 ;  /* 0x0004002903007988 */ /* 0x000fe80008000409 */
[----:B------:R-:W-:Y:S04]  /*e650*/  STS.U16 [R3+UR9+0x800], R35 ;  /* 0x0008002303007988 */ /* 0x000fe80008000409 */
[----:B------:R-:W-:Y:S04]  /*e660*/  STS.U16 [R3+UR9+0xc00], R29 ;  /* 0x000c001d03007988 */ /* 0x000fe80008000409 */
[----:B------:R-:W-:Y:S04]  /*e670*/  STS.U16 [R3+UR9+0x1000], R23 ;  /* 0x0010001703007988 */ /* 0x000fe80008000409 */
[----:B------:R-:W-:Y:S04]  /*e680*/  STS.U16 [R3+UR9+0x1400], R18 ;  /* 0x0014001203007988 */ /* 0x000fe80008000409 */
[----:B------:R-:W-:Y:S04]  /*e690*/  STS.U16 [R3+UR9+0x1800], R13 ;  /* 0x0018000d03007988 */ /* 0x000fe80008000409 */
[----:B------:R-:W-:Y:S01]  /*e6a0*/  STS.U16 [R3+UR9+0x1c00], R8 ;  /* 0x001c000803007988 */ /* 0x000fe20008000409 */
[----:B------:R-:W-:-:S03]  /*e6b0*/  LOP3.LUT R70, R3, 0x20, RZ, 0x3c, !PT ;  /* 0x0000002003467812 */ /* 0x000fc600078e3cff */
[----:B------:R-:W-:Y:S04]  /*e6c0*/  STS.U16 [R71+UR9+0x80], R46 ;  /* 0x0000802e47007988 */ /* 0x000fe80008000409 */
[----:B------:R-:W-:Y:S04]  /*e6d0*/  STS.U16 [R71+UR9+0x480], R40 ;  /* 0x0004802847007988 */ /* 0x000fe80008000409 */
[----:B------:R-:W-:Y:S01]  /*e6e0*/  STS.U16 [R71+UR9+0x880], R34 ;  /* 0x0008802247007988 */ /* 0x000fe20008000409 */
[----:B------:R-:W-:-:S03]  /*e6f0*/  SHF.R.U32.HI R72, RZ, 0x5, R73 ;  /* 0x00000005ff487819 */ /* 0x000fc60000011649 */
[----:B------:R-:W-:Y:S04]  /*e700*/  STS.U16 [R71+UR9+0xc80], R28 ;  /* 0x000c801c47007988 */ /* 0x000fe80008000409 */
[----:B------:R-:W-:Y:S04]  /*e710*/  STS.U16 [R71+UR9+0x1080], R22 ;  /* 0x0010801647007988 */ /* 0x000fe80008000409 */
[----:B------:R-:W-:Y:S04]  /*e720*/  STS.U16 [R71+UR9+0x1480], R17 ;  /* 0x0014801147007988 */ /* 0x000fe80008000409 */
[----:B------:R0:W-:Y:S04]  /*e730*/  STS.U16 [R71+UR9+0x1880], R12 ;  /* 0x0018800c47007988 */ /* 0x0001e80008000409 */
[----:B------:R1:W-:Y:S01]  /*e740*/  STS.U16 [R71+UR9+0x1c80], R7 ;  /* 0x001c800747007988 */ /* 0x0003e20008000409 */
[----:B------:R-:W-:-:S02]  /*e750*/  ISETP.NE.U32.AND P0, PT, R72, RZ, PT ;  /* 0x000000ff4800720c */ /* 0x000fc40003f05070 */
[----:B------:R-:W1:Y:S01]  /*e760*/  LDC R72, c[0x0][0x3a0] ;  /* 0x0000e800ff487b82 */ /* 0x000e620000000800 */
[----:B------:R-:W-:Y:S01]  /*e770*/  STS.U16 [R70+UR9+0x100], R45 ;  /* 0x0001002d46007988 */ /* 0x000fe20008000409 */
[----:B0-----:R-:W-:-:S03]  /*e780*/  LOP3.LUT R12, R3, 0x30, RZ, 0x3c, !PT ;  /* 0x00000030030c7812 */ /* 0x001fc600078e3cff */
[----:B------:R-:W-:Y:S04]  /*e790*/  STS.U16 [R70+UR9+0x500], R39 ;  /* 0x0005002746007988 */ /* 0x000fe80008000409 */
[----:B------:R-:W-:Y:S04]  /*e7a0*/  STS.U16 [R70+UR9+0x900], R33 ;  /* 0x0009002146007988 */ /* 0x000fe80008000409 */
[----:B------:R-:W-:Y:S04]  /*e7b0*/  STS.U16 [R70+UR9+0xd00], R27 ;  /* 0x000d001b46007988 */ /* 0x000fe80008000409 */
[----:B------:R-:W-:Y:S04]  /*e7c0*/  STS.U16 [R70+UR9+0x1100], R21 ;  /* 0x0011001546007988 */ /* 0x000fe80008000409 */
[----:B------:R-:W-:Y:S04]  /*e7d0*/  STS.U16 [R70+UR9+0x1500], R16 ;  /* 0x0015001046007988 */ /* 0x000fe80008000409 */
[----:B------:R-:W-:Y:S04]  /*e7e0*/  STS.U16 [R70+UR9+0x1900], R11 ;  /* 0x0019000b46007988 */ /* 0x000fe80008000409 */
[----:B------:R0:W-:Y:S01]  /*e7f0*/  STS.U16 [R70+UR9+0x1d00], R6 ;  /* 0x001d000646007988 */ /* 0x0001e20008000409 */
[----:B------:R-:W-:-:S03]  /*e800*/  LOP3.LUT R8, R3, 0x40, RZ, 0x3c, !PT ;  /* 0x0000004003087812 */ /* 0x000fc600078e3cff */
[----:B------:R-:W-:Y:S04]  /*e810*/  STS.U16 [R12+UR9+0x180], R44 ;  /* 0x0001802c0c007988 */ /* 0x000fe80008000409 */
[----:B------:R-:W-:Y:S04]  /*e820*/  STS.U16 [R12+UR9+0x580], R38 ;  /* 0x000580260c007988 */ /* 0x000fe80008000409 */
[----:B------:R-:W-:Y:S04]  /*e830*/  STS.U16 [R12+UR9+0x980], R32 ;  /* 0x000980200c007988 */ /* 0x000fe80008000409 */
[----:B------:R-:W-:Y:S04]  /*e840*/  STS.U16 [R12+UR9+0xd80], R26 ;  /* 0x000d801a0c007988 */ /* 0x000fe80008000409 */
[----:B------:R-:W-:Y:S04]  /*e850*/  STS.U16 [R12+UR9+0x1180], R20 ;  /* 0x001180140c007988 */ /* 0x000fe80008000409 */
[----:B------:R-:W-:Y:S04]  /*e860*/  STS.U16 [R12+UR9+0x1580], R15 ;  /* 0x0015800f0c007988 */ /* 0x000fe80008000409 */
[----:B------:R-:W-:Y:S04]  /*e870*/  STS.U16 [R12+UR9+0x1980], R10 ;  /* 0x0019800a0c007988 */ /* 0x000fe80008000409 */
[----:B------:R-:W-:Y:S01]  /*e880*/  STS.U16 [R12+UR9+0x1d80], R5 ;  /* 0x001d80050c007988 */ /* 0x000fe20008000409 */
[----:B-1----:R-:W-:-:S03]  /*e890*/  LOP3.LUT R7, R3, 0x50, RZ, 0x3c, !PT ;  /* 0x0000005003077812 */ /* 0x002fc600078e3cff */
[----:B------:R-:W-:Y:S04]  /*e8a0*/  STS.U16 [R8+UR9+0x200], R43 ;  /* 0x0002002b08007988 */ /* 0x000fe80008000409 */
[----:B------:R-:W-:Y:S04]  /*e8b0*/  STS.U16 [R8+UR9+0x600], R37 ;  /* 0x0006002508007988 */ /* 0x000fe80008000409 */
[----:B------:R-:W-:Y:S04]  /*e8c0*/  STS.U16 [R8+UR9+0xa00], R31 ;  /* 0x000a001f08007988 */ /* 0x000fe80008000409 */
[----:B------:R-:W-:Y:S04]  /*e8d0*/  STS.U16 [R8+UR9+0xe00], R25 ;  /* 0x000e001908007988 */ /* 0x000fe80008000409 */
[----:B------:R-:W-:Y:S04]  /*e8e0*/  STS.U16 [R8+UR9+0x1200], R19 ;  /* 0x0012001308007988 */ /* 0x000fe80008000409 */
[----:B------:R-:W-:Y:S04]  /*e8f0*/  STS.U16 [R8+UR9+0x1600], R14 ;  /* 0x0016000e08007988 */ /* 0x000fe80008000409 */
[----:B------:R-:W-:Y:S04]  /*e900*/  STS.U16 [R8+UR9+0x1a00], R9 ;  /* 0x001a000908007988 */ /* 0x000fe80008000409 */
[----:B------:R1:W-:Y:S01]  /*e910*/  STS.U16 [R8+UR9+0x1e00], R4 ;  /* 0x001e000408007988 */ /* 0x0003e20008000409 */
[----:B0-----:R-:W-:-:S03]  /*e920*/  LOP3.LUT R6, R3, 0x60, RZ, 0x3c, !PT ;  /* 0x0000006003067812 */ /* 0x001fc600078e3cff */
[----:B------:R0:W-:Y:S01]  /*e930*/  STS.U16 [R7+UR9+0x280], R42 ;  /* 0x0002802a07007988 */ /* 0x0001e20008000409 */
[----:B------:R-:W-:-:S03]  /*e940*/  VIADD R72, R72, 0x7f ;  /* 0x0000007f48487836 */ /* 0x000fc60000000000 */
[----:B------:R0:W-:Y:S04]  /*e950*/  STS.U16 [R7+UR9+0x680], R36 ;  /* 0x0006802407007988 */ /* 0x0001e80008000409 */
[----:B------:R0:W-:Y:S04]  /*e960*/  STS.U16 [R7+UR9+0xa80], R30 ;  /* 0x000a801e07007988 */ /* 0x0001e80008000409 */
[----:B------:R0:W-:Y:S04]  /*e970*/  STS.U16 [R7+UR9+0xe80], R24 ;  /* 0x000e801807007988 */ /* 0x0001e80008000409 */
[----:B------:R0:W-:Y:S04]  /*e980*/  STS.U16 [R7+UR9+0x1280], R51 ;  /* 0x0012803307007988 */ /* 0x0001e80008000409 */
[----:B------:R0:W-:Y:S01]  /*e990*/  STS.U16 [R7+UR9+0x1680], R50 ;  /* 0x0016803207007988 */ /* 0x0001e20008000409 */
[----:B-1----:R-:W-:-:S03]  /*e9a0*/  SHF.R.S32.HI R4, RZ, 0x1f, R72 ;  /* 0x0000001fff047819 */ /* 0x002fc60000011448 */
[----:B------:R0:W-:Y:S04]  /*e9b0*/  STS.U16 [R7+UR9+0x1a80], R49 ;  /* 0x001a803107007988 */ /* 0x0001e80008000409 */
[----:B------:R0:W-:Y:S01]  /*e9c0*/  STS.U16 [R7+UR9+0x1e80], R48 ;  /* 0x001e803007007988 */ /* 0x0001e20008000409 */
[----:B------:R-:W-:-:S03]  /*e9d0*/  LOP3.LUT R5, R3, 0x70, RZ, 0x3c, !PT ;  /* 0x0000007003057812 */ /* 0x000fc600078e3cff */
[----:B----4-:R0:W-:Y:S04]  /*e9e0*/  STS.U16 [R6+UR9+0x300], R55 ;  /* 0x0003003706007988 */ /* 0x0101e80008000409 */
[----:B------:R0:W-:Y:S01]  /*e9f0*/  STS.U16 [R6+UR9+0x700], R54 ;  /* 0x0007003606007988 */ /* 0x0001e20008000409 */
[----:B------:R-:W-:-:S03]  /*ea00*/  LEA.HI R4, R4, R72, RZ, 0x7 ;  /* 0x0000004804047211 */ /* 0x000fc600078f38ff */
[----:B------:R0:W-:Y:S04]  /*ea10*/  STS.U16 [R6+UR9+0xb00], R53 ;  /* 0x000b003506007988 */ /* 0x0001e80008000409 */
[----:B------:R0:W-:Y:S04]  /*ea20*/  STS.U16 [R6+UR9+0xf00], R52 ;  /* 0x000f003406007988 */ /* 0x0001e80008000409 */
[----:B------:R0:W-:Y:S04]  /*ea30*/  STS.U16 [R6+UR9+0x1300], R63 ;  /* 0x0013003f06007988 */ /* 0x0001e80008000409 */
[----:B------:R0:W-:Y:S01]  /*ea40*/  STS.U16 [R6+UR9+0x1700], R61 ;  /* 0x0017003d06007988 */ /* 0x0001e20008000409 */
[----:B------:R-:W-:-:S03]  /*ea50*/  SHF.R.S32.HI R4, RZ, 0x7, R4 ;  /* 0x00000007ff047819 */ /* 0x000fc60000011404 */
[----:B------:R0:W-:Y:S04]  /*ea60*/  STS.U16 [R6+UR9+0x1b00], R59 ;  /* 0x001b003b06007988 */ /* 0x0001e80008000409 */
[----:B------:R0:W-:Y:S04]  /*ea70*/  STS.U16 [R6+UR9+0x1f00], R57 ;  /* 0x001f003906007988 */ /* 0x0001e80008000409 */
[----:B---3--:R0:W-:Y:S04]  /*ea80*/  STS.U16 [R5+UR9+0x380], R67 ;  /* 0x0003804305007988 */ /* 0x0081e80008000409 */
[----:B--2---:R0:W-:Y:S01]  /*ea90*/  STS.U16 [R5+UR9+0x780], R66 ;  /* 0x0007804205007988 */ /* 0x0041e20008000409 */
[----:B------:R-:W-:-:S03]  /*eaa0*/  VIMNMX R4, PT, PT, R4, 0x1, !PT ;  /* 0x0000000104047848 */ /* 0x000fc60007fe0100 */
[----:B------:R0:W-:Y:S04]  /*eab0*/  STS.U16 [R5+UR9+0xb80], R65 ;  /* 0x000b804105007988 */ /* 0x0001e80008000409 */
[----:B------:R0:W-:Y:S04]  /*eac0*/  STS.U16 [R5+UR9+0xf80], R64 ;  /* 0x000f804005007988 */ /* 0x0001e80008000409 */
[----:B------:R0:W-:Y:S04]  /*ead0*/  STS.U16 [R5+UR9+0x1380], R62 ;  /* 0x0013803e05007988 */ /* 0x0001e80008000409 */
[----:B------:R0:W-:Y:S04]  /*eae0*/  STS.U16 [R5+UR9+0x1780], R60 ;  /* 0x0017803c05007988 */ /* 0x0001e80008000409 */
[----:B------:R0:W-:Y:S01]  /*eaf0*/  STS.U16 [R5+UR9+0x1b80], R58 ;  /* 0x001b803a05007988 */ /* 0x0001e20008000409 */
[----:B------:R-:W-:-:S03]  /*eb00*/  VIADD R4, R4, 0xffffffff ;  /* 0xffffffff04047836 */ /* 0x000fc60000000000 */
[----:B------:R0:W-:Y:S01]  /*eb10*/  STS.U16 [R5+UR9+0x1f80], R56 ;  /* 0x001f803805007988 */ /* 0x0001e20008000409 */
[----:B------:R1:W-:Y:S06]  /*eb20*/  MEMBAR.ALL.CTA ;  /* 0x0000000000007992 */ /* 0x0003ec0000008000 */
[----:B-1----:R-:W1:Y:S01]  /*eb30*/  FENCE.VIEW.ASYNC.S ;  /* 0x00000000000073c6 */ /* 0x002e620000000000 */
[----:B------:R-:W-:-:S03]  /*eb40*/  UIADD3 UR4, UPT, UPT, UR9, 0x4000, URZ ;  /* 0x0000400009047890 */ /* 0x000fc6000fffe0ff */
[----:B------:R0:W-:Y:S01]  /*eb50*/  STL [R1+0x6b4], R4 ;  /* 0x0006b40401007387 */ /* 0x0001e20000100800 */
[----:B------:R-:W-:Y:S01]  /*eb60*/  USHF.R.U32.HI UR4, URZ, 0x4, UR4 ;  /* 0x00000004ff047899 */ /* 0x000fe20008011604 */
[----:B-1----:R-:W-:Y:S01]  /*eb70*/  BAR.SYNC.DEFER_BLOCKING 0x0 ;  /* 0x0000000000007b1d */ /* 0x002fe20000010000 */
[----:B------:R-:W-:Y:S02]  /*eb80*/  ISETP.LT.OR P1, PT, R72, 0x80, P0 ;  /* 0x000000804800780c */ /* 0x000fe40000721670 */
[----:B------:R-:W-:-:S04]  /*eb90*/  USGXT.U32 UR12, UR4, 0xe ;  /* 0x0000000e040c789a */ /* 0x000fc80008000000 */
[----:B------:R-:W-:Y:S01]  /*eba0*/  UIADD3 UR7, UP1, UPT, UR12, 0x2, URZ ;  /* 0x000000020c077890 */ /* 0x000fe2000ff3e0ff */
[----:B------:R-:W-:Y:S01]  /*ebb0*/  UMOV UR4, URZ ;  /* 0x000000ff00047c82 */ /* 0x000fe20008000000 */
[----:B------:R-:W-:Y:S02]  /*ebc0*/  UIADD3 UR11, UPT, UPT, UR8, 0x40, URZ ;  /* 0x00000040080b7890 */ /* 0x000fe4000fffe0ff */
[----:B------:R-:W-:Y:S01]  /*ebd0*/  UIADD3.X UR13, UPT, UPT, UR4, 0x40004040, URZ, UP1, !UPT ;  /* 0x40004040040d7890 */ /* 0x000fe20008ffe4ff */
[----:B------:R-:W-:Y:S01]  /*ebe0*/  ISETP.NE.U32.AND P3, PT, R4, RZ, PT ;  /* 0x000000ff0400720c */ /* 0x000fe20003f65070 */
[----:B------:R-:W-:Y:S01]  /*ebf0*/  IMAD.SHL.U32 R69, R69, 0x80, RZ ;  /* 0x0000008045457824 */ /* 0x000fe200078e00ff */
[----:B0-----:R-:W-:Y:S11]  /*ec00*/  @P1 BRA `(.L_x_7) ;  /* 0x0000000000c01947 */ /* 0x001ff60003800000 */
[----:B------:R-:W-:Y:S01]  /*ec10*/  USHF.R.U32.HI UR14, URZ, 0x4, UR9 ;  /* 0x00000004ff0e7899 */ /* 0x000fe20008011609 */
[----:B------:R-:W-:Y:S01]  /*ec20*/  UMOV UR4, URZ ;  /* 0x000000ff00047c82 */ /* 0x000fe20008000000 */
[----:B------:R-:W-:Y:S02]  /*ec30*/  UIADD3 UR16, UPT, UPT, UR8, 0x48, URZ ;  /* 0x0000004808107890 */ /* 0x000fe4000fffe0ff */
[----:B------:R-:W-:Y:S02]  /*ec40*/  USGXT.U32 UR14, UR14, 0xe ;  /* 0x0000000e0e0e789a */ /* 0x000fe40008000000 */
[----:B------:R-:W-:Y:S02]  /*ec50*/  UIADD3 UR17, UPT, UPT, UR8, 0x50, URZ ;  /* 0x0000005008117890 */ /* 0x000fe4000fffe0ff */
[----:B------:R-:W-:Y:S02]  /*ec60*/  UIADD3 UR38, UP1, UPT, UR14, 0x2, URZ ;  /* 0x000000020e267890 */ /* 0x000fe4000ff3e0ff */
[----:B------:R-:W-:-:S02]  /*ec70*/  UIADD3 UR24, UPT, UPT, UR8, 0x58, URZ ;  /* 0x0000005808187890 */ /* 0x000fc4000fffe0ff */
[----:B------:R-:W-:Y:S02]  /*ec80*/  UIADD3.X UR39, UPT, UPT, UR4, 0x40004040, URZ, UP1, !UPT ;  /* 0x4000404004277890 */ /* 0x000fe40008ffe4ff */
[----:B------:R-:W-:Y:S02]  /*ec90*/  UIADD3 UR25, UPT, UPT, UR8, 0x60, URZ ;  /* 0x0000006008197890 */ /* 0x000fe4000fffe0ff */
[----:B------:R-:W-:Y:S02]  /*eca0*/  UIADD3.64 UR18, UPT, UPT, UR38, 0x2, URZ ;  /* 0x0000000226127897 */ /* 0x000fe4000fffe0ff */
[----:B------:R-:W-:Y:S02]  /*ecb0*/  UIADD3.64 UR22, UPT, UPT, UR38, 0x4, URZ ;  /* 0x0000000426167897 */ /* 0x000fe4000fffe0ff */
[----:B------:R-:W-:Y:S02]  /*ecc0*/  UIADD3.64 UR26, UPT, UPT, UR38, 0x1fe, URZ ;  /* 0x000001fe261a7897 */ /* 0x000fe4000fffe0ff */
[----:B------:R-:W-:-:S02]  /*ecd0*/  UIADD3 UR30, UPT, UPT, UR8, 0x68, URZ ;  /* 0x00000068081e7890 */ /* 0x000fc4000fffe0ff */
[----:B------:R-:W-:Y:S02]  /*ece0*/  UIADD3.64 UR28, UPT, UPT, UR38, 0x200, URZ ;  /* 0x00000200261c7897 */ /* 0x000fe4000fffe0ff */
[----:B------:R-:W-:Y:S02]  /*ecf0*/  UIADD3 UR31, UPT, UPT, UR8, 0x70, URZ ;  /* 0x00000070081f7890 */ /* 0x000fe4000fffe0ff */
[----:B------:R-:W-:Y:S01]  /*ed00*/  UIADD3.64 UR32, UPT, UPT, UR38, 0x202, URZ ;  /* 0x0000020226207897 */ /* 0x000fe2000fffe0ff */
[----:B------:R-:W-:Y:S01]  /*ed10*/  UMOV UR40, 0x0 ;  /* 0x0000000000287882 */ /* 0x000fe20000000000 */
[----:B------:R-:W-:Y:S01]  /*ed20*/  UMOV UR41, 0x8100490 ;  /* 0x0810049000297882 */ /* 0x000fe20000000000 */
[----:B------:R-:W-:Y:S02]  /*ed30*/  UIADD3 UR36, UPT, UPT, UR8, 0x78, URZ ;  /* 0x0000007808247890 */ /* 0x000fe4000fffe0ff */
[----:B------:R-:W-:Y:S01]  /*ed40*/  UIADD3.64 UR34, UPT, UPT, UR38, 0x204, URZ ;  /* 0x0000020426227897 */ /* 0x000fe2000fffe0ff */
[----:B------:R-:W-:Y:S01]  /*ed50*/  UMOV UR15, 0x40004040 ;  /* 0x40004040000f7882 */ /* 0x000fe20000000000 */
[----:B------:R-:W-:Y:S01]  /*ed60*/  UMOV UR42, 0x0 ;  /* 0x00000000002a7882 */ /* 0x000fe20000000000 */
[----:B------:R-:W-:Y:S01]  /*ed70*/  UMOV UR43, 0x8100490 ;  /* 0x08100490002b7882 */ /* 0x000fe20000000000 */
[----:B------:R-:W-:Y:S01]  /*ed80*/  UMOV UR44, 0x0 ;  /* 0x00000000002c7882 */ /* 0x000fe20000000000 */
[----:B------:R-:W-:Y:S01]  /*ed90*/  UMOV UR45, 0x8100490 ;  /* 0x08100490002d7882 */ /* 0x000fe20000000000 */
[----:B------:R0:W-:Y:S01]  /*eda0*/  UTCHMMA tmem[UR11], gdesc[UR14], tmem[UR8], tmem[UR40], idesc[UR41], !UPT ;  /* 0x00ff280e0b0079ea */ /* 0x0001e2000f800008 */
[----:B------:R-:W-:Y:S01]  /*edb0*/  UMOV UR46, 0x0 ;  /* 0x00000000002e7882 */ /* 0x000fe20000000000 */
[----:B------:R-:W-:Y:S01]  /*edc0*/  UMOV UR47, 0x8100490 ;  /* 0x08100490002f7882 */ /* 0x000fe20000000000 */
[----:B------:R0:W-:Y:S01]  /*edd0*/  UTCHMMA tmem[UR16], gdesc[UR38], tmem[UR8], tmem[UR42], idesc[UR43], UPT ;  /* 0x00ff2a26100079ea */ /* 0x0001e2000b800008 */
        /* <DEDUP_REMOVED lines=8> */
[----:B------:R-:W-:Y:S01]  /*ee60*/  UMOV UR4, UR6 ;  /* 0x0000000600047c82 */ /* 0x000fe20008000000 */
[----:B------:R-:W-:Y:S01]  /*ee70*/  UMOV UR5, URZ ;  /* 0x000000ff00057c82 */ /* 0x000fe20008000000 */
[----:B------:R0:W-:Y:S01]  /*ee80*/  UTCHMMA tmem[UR25], gdesc[UR26], tmem[UR8], tmem[UR48], idesc[UR49], UPT ;  /* 0x00ff301a190079ea */ /* 0x0001e2000b800008 */
[----:B------:R-:W-:Y:S01]  /*ee90*/  UMOV UR54, 0x0 ;  /* 0x0000000000367882 */ /* 0x000fe20000000000 */
[----:B------:R-:W-:Y:S01]  /*eea0*/  UMOV UR55, 0x8100490 ;  /* 0x0810049000377882 */ /* 0x000fe20000000000 */
[----:B------:R0:W-:Y:S01]  /*eeb0*/  UTCHMMA tmem[UR30], gdesc[UR28], tmem[UR8], tmem[UR50], idesc[UR51], UPT ;  /* 0x00ff321c1e0079ea */ /* 0x0001e2000b800008 */
[----:B------:R-:W-:Y:S01]  /*eec0*/  UMOV UR4, UR4 ;  /* 0x0000000400047c82 */ /* 0x000fe20008000000 */
[----:B------:R0:W-:Y:S01]  /*eed0*/  UTCHMMA tmem[UR31], gdesc[UR32], tmem[UR8], tmem[UR52], idesc[UR53], UPT ;  /* 0x00ff34201f0079ea */ /* 0x0001e2000b800008 */
[----:B------:R0:W-:Y:S01]  /*eee0*/  UTCHMMA tmem[UR36], gdesc[UR34], tmem[UR8], tmem[UR54], idesc[UR55], UPT ;  /* 0x00ff3622240079ea */ /* 0x0001e2000b800008 */
[----:B------:R0:W-:Y:S01]  /*eef0*/  UTCBAR [UR4], URZ ;  /* 0x000000ff040073e9 */ /* 0x0001e200080000ff */
[----:B------:R-:W-:Y:S01]  /*ef00*/  NOP ;  /* 0x0000000000007918 */ /* 0x000fe20000000000 */
.L_x_7:
[----:B------:R1:W-:Y:S01]  /*ef10*/  STL [R1+0xb4], RZ ;  /* 0x0000b4ff01007387 */ /* 0x0003e20000100800 */
[----:B0-----:R-:W-:Y:S01]  /*ef20*/  UMOV UR4, URZ ;  /* 0x000000ff00047c82 */ /* 0x001fe20008000000 */
[----:B------:R-:W-:Y:S01]  /*ef30*/  UMOV UR14, UR7 ;  /* 0x00000007000e7c82 */ /* 0x000fe20008000000 */
[----:B------:R-:W-:Y:S01]  /*ef40*/  UMOV UR15, UR13 ;  /* 0x0000000d000f7c82 */ /* 0x000fe20008000000 */
[----:B-----5:R-:W-:Y:S01]  /*ef50*/  IMAD.SHL.U32 R71, R68, 0x80, RZ ;  /* 0x0000008044477824 */ /* 0x020fe200078e00ff */
[----:B------:R-:W-:Y:S06]  /*ef60*/  @!P3 BRA `(.L_x_8) ;  /* 0x0000009c00e0b947 */ /* 0x000fec0003800000 */
[----:B------:R-:W-:Y:S01]  /*ef70*/  SHF.R.S32.HI R68, RZ, 0x1f, R69 ;  /* 0x0000001fff447819 */ /* 0x000fe20000011445 */
[----:B------:R-:W-:Y:S01]  /*ef80*/  UIADD3.64 UR22, UPT, UPT, UR14, 0x2, URZ ;  /* 0x000000020e167897 */ /* 0x000fe2000fffe0ff */
[----:B------:R-:W-:Y:S01]  /*ef90*/  SHF.R.S32.HI R70, RZ, 0x1f, R71 ;  /* 0x0000001fff467819 */ /* 0x000fe20000011447 */
[----:B------:R-:W-:Y:S01]  /*efa0*/  UIADD3.64 UR24, UPT, UPT, UR14, 0x4, URZ ;  /* 0x000000040e187897 */ /* 0x000fe2000fffe0ff */
[C---:B------:R-:W-:Y:S01]  /*efb0*/  SHF.L.U64.HI R68, R69.reuse, 0x1, R68 ;  /* 0x0000000145447819 */ /* 0x040fe20000010244 */
[----:B------:R-:W-:Y:S01]  /*efc0*/  IMAD.SHL.U32 R69, R69, 0x2, RZ ;  /* 0x0000000245457824 */ /* 0x000fe200078e00ff */
[C---:B------:R-:W-:Y:S01]  /*efd0*/  SHF.L.U64.HI R70, R71.reuse, 0x1, R70 ;  /* 0x0000000147467819 */ /* 0x040fe20000010246 */
[----:B------:R-:W-:Y:S01]  /*efe0*/  IMAD.SHL.U32 R71, R71, 0x2, RZ ;  /* 0x0000000247477824 */ /* 0x000fe200078e00ff */
[----:B------:R-:W-:Y:S02]  /*eff0*/  UIADD3.64 UR26, UPT, UPT, UR14, 0x1fe, URZ ;  /* 0x000001fe0e1a7897 */ /* 0x000fe4000fffe0ff */
[----:B------:R-:W-:-:S02]  /*f000*/  UIADD3.64 UR28, UPT, UPT, UR14, 0x200, URZ ;  /* 0x000002000e1c7897 */ /* 0x000fc4000fffe0ff */
[----:B------:R-:W-:Y:S02]  /*f010*/  UIADD3.64 UR30, UPT, UPT, UR14, 0x202, URZ ;  /* 0x000002020e1e7897 */ /* 0x000fe4000fffe0ff */
[----:B------:R-:W-:Y:S01]  /*f020*/  UIADD3.64 UR32, UPT, UPT, UR14, 0x204, URZ ;  /* 0x000002040e207897 */ /* 0x000fe2000fffe0ff */
[----:B------:R-:W-:Y:S01]  /*f030*/  UMOV UR18, 0x1 ;  /* 0x0000000100127882 */ /* 0x000fe20000000000 */
[----:B------:R-:W-:-:S10]  /*f040*/  UMOV UR5, URZ ;  /* 0x000000ff00057c82 */ /* 0x000fd40008000000 */
.L_x_11:
[----:B------:R-:W2:Y:S01]  /*f050*/  LDL.LU R4, [R1+0xb4] ;  /* 0x0000b40001047983 */ /* 0x000ea20000300800 */
[----:B------:R-:W0:Y:S03]  /*f060*/  LDC R42, c[0x0][0x3a0] ;  /* 0x0000e800ff2a7b82 */ /* 0x000e260000000800 */
[----:B------:R3:W-:Y:S04]  /*f070*/  STL [R1+0x8a0], R22 ;  /* 0x0008a01601007387 */ /* 0x0007e80000100800 */
[----:B---3--:R-:W3:Y:S04]  /*f080*/  LDL.LU R22, [R1+0x2c8] ;  /* 0x0002c80001167983 */ /* 0x008ee80000300800 */
[----:B------:R4:W-:Y:S04]  /*f090*/  STL [R1+0x894], R44 ;  /* 0x0008942c01007387 */ /* 0x0009e80000100800 */
[----:B----4-:R-:W4:Y:S04]  /*f0a0*/  LDL.LU R44, [R1+0x2c0] ;  /* 0x0002c000012c7983 */ /* 0x010f280000300800 */
[----:B------:R-:W-:Y:S04]  /*f0b0*/  STL [R1+0x890], R45 ;  /* 0x0008902d01007387 */ /* 0x000fe80000100800 */
[----:B------:R-:W-:Y:S04]  /*f0c0*/  STL [R1+0x898], R45 ;  /* 0x0008982d01007387 */ /* 0x000fe80000100800 */
[----:B------:R1:W-:Y:S04]  /*f0d0*/  STL [R1+0x88c], R93 ;  /* 0x00088c5d01007387 */ /* 0x0003e80000100800 */
[----:B-1----:R-:W3:Y:S04]  /*f0e0*/  LDL.LU R93, [R1+0x2bc] ;  /* 0x0002bc00015d7983 */ /* 0x002ee80000300800 */
[----:B------:R-:W-:Y:S04]  /*f0f0*/  STL [R1+0x888], R46 ;  /* 0x0008882e01007387 */ /* 0x000fe80000100800 */
[----:B------:R1:W-:Y:S04]  /*f100*/  STL [R1+0x89c], R46 ;  /* 0x00089c2e01007387 */ /* 0x0003e80000100800 */
[----:B------:R-:W-:Y:S04]  /*f110*/  STL [R1+0x884], R92 ;  /* 0x0008845c01007387 */ /* 0x000fe80000100800 */
        /* <DEDUP_REMOVED lines=40> */
[----:B------:R0:W-:Y:S04]  /*f3a0*/  STL [R1+0x7e0], R72 ;  /* 0x0007e04801007387 */ /* 0x0001e80000100800 */
[----:B------:R-:W-:Y:S04]  /*f3b0*/  STL [R1+0x7dc], R69 ;  /* 0x0007dc4501007387 */ /* 0x000fe80000100800 */
[----:B------:R-:W-:Y:S04]  /*f3c0*/  STL [R1+0x7d8], R68 ;  /* 0x0007d84401007387 */ /* 0x000fe80000100800 */
[----:B------:R0:W-:Y:S01]  /*f3d0*/  STL [R1+0x7d4], R3 ;  /* 0x0007d40301007387 */ /* 0x0001e20000100800 */
[----:B--2---:R-:W-:-:S04]  /*f3e0*/  VIADD R4, R4, 0x1 ;  /* 0x0000000104047836 */ /* 0x004fc80000000000 */
[----:B0-----:R-:W-:Y:S01]  /*f3f0*/  IMAD R42, R4, -0x80, R42 ;  /* 0xffffff80042a7824 */ /* 0x001fe200078e022a */
[----:B------:R0:W-:Y:S04]  /*f400*/  STL [R1+0xb4], R4 ;  /* 0x0000b40401007387 */ /* 0x0001e80000100800 */
[----:B-1----:R-:W2:Y:S04]  /*f410*/  LDL.LU R46, [R1+0x2c4] ;  /* 0x0002c400012e7983 */ /* 0x002ea80000300800 */
[----:B------:R-:W2:Y:S04]  /*f420*/  LDL.LU R72, [R1+0x2d0] ;  /* 0x0002d00001487983 */ /* 0x000ea80000300800 */
[----:B------:R-:W2:Y:S01]  /*f430*/  LDL.LU R3, [R1+0x2d8] ;  /* 0x0002d80001037983 */ /* 0x000ea20000300800 */
[----:B------:R-:W-:-:S02]  /*f440*/  ISETP.GT.AND P4, PT, R42, RZ, PT ;  /* 0x000000ff2a00720c */ /* 0x000fc40003f84270 */
[-C--:B-----5:R-:W-:Y:S02]  /*f450*/  IADD3 R2, P5, PT, R2, R71.reuse, RZ ;  /* 0x0000004702027210 */ /* 0x0a0fe40007fbe0ff */
[----:B------:R-:W-:Y:S02]  /*f460*/  ISETP.GT.AND P1, PT, R42, 0x1, PT ;  /* 0x000000012a00780c */ /* 0x000fe40003f24270 */
[----:B------:R-:W-:Y:S01]  /*f470*/  PRMT R41, RZ, 0x7610, R41 ;  /* 0x00007610ff297816 */ /* 0x000fe20000000029 */
[----:B------:R-:W-:Y:S01]  /*f480*/  IMAD.X R0, R0, 0x1, R70, P5 ;  /* 0x0000000100007824 */ /* 0x000fe200028e0646 */
[----:B------:R-:W-:Y:S02]  /*f490*/  PRMT R43, RZ, 0x7610, R43 ;  /* 0x00007610ff2b7816 */ /* 0x000fe4000000002b */
[----:B----4-:R-:W-:-:S03]  /*f4a0*/  IADD3 R44, P3, PT, R44, R71, RZ ;  /* 0x000000472c2c7210 */ /* 0x010fc60007f7e0ff */
[----:B0-----:R-:W-:Y:S02]  /*f4b0*/  @P4 IMAD.MOV.U32 R4, RZ, RZ, R2 ;  /* 0x000000ffff044224 */ /* 0x001fe400078e0002 */
[----:B------:R-:W-:Y:S01]  /*f4c0*/  @P4 IMAD.MOV.U32 R5, RZ, RZ, R0 ;  /* 0x000000ffff054224 */ /* 0x000fe200078e0000 */
[----:B---3--:R-:W-:Y:S01]  /*f4d0*/  IADD3 R22, P5, PT, R22, R71, RZ ;  /* 0x0000004716167210 */ /* 0x008fe20007fbe0ff */
[----:B------:R0:W-:Y:S04]  /*f4e0*/  STL [R1+0x2c0], R44 ;  /* 0x0002c02c01007387 */ /* 0x0001e80000100800 */
[----:B------:R1:W3:Y:S01]  /*f4f0*/  @P4 LDG.E.U16 R41, desc[UR20][R4.64] ;  /* 0x0000001404294981 */ /* 0x0002e2000c1e1500 */
[----:B------:R-:W-:Y:S01]  /*f500*/  IMAD.X R93, R93, 0x1, R70, P3 ;  /* 0x000000015d5d7824 */ /* 0x000fe200018e0646 */
[----:B------:R-:W-:Y:S01]  /*f510*/  ISETP.GT.AND P3, PT, R42, 0x2, PT ;  /* 0x000000022a00780c */ /* 0x000fe20003f64270 */
[----:B-1----:R-:W-:-:S02]  /*f520*/  @P1 IMAD.MOV.U32 R4, RZ, RZ, R44 ;  /* 0x000000ffff041224 */ /* 0x002fc400078e002c */
[----:B------:R-:W-:Y:S01]  /*f530*/  @P1 IMAD.MOV.U32 R5, RZ, RZ, R93 ;  /* 0x000000ffff051224 */ /* 0x000fe200078e005d */
[----:B------:R-:W-:Y:S01]  /*f540*/  STL [R1+0x2bc], R93 ;  /* 0x0002bc5d01007387 */ /* 0x000fe20000100800 */
[----:B------:R-:W-:-:S03]  /*f550*/  PRMT R40, RZ, 0x7610, R40 ;  /* 0x00007610ff287816 */ /* 0x000fc60000000028 */
[----:B------:R-:W4:Y:S04]  /*f560*/  LDL.LU R47, [R1+0x2d4] ;  /* 0x0002d400012f7983 */ /* 0x000f280000300800 */
[----:B0-----:R-:W3:Y:S04]  /*f570*/  LDL.LU R44, [R1+0x2e0] ;  /* 0x0002e000012c7983 */ /* 0x001ee80000300800 */
[----:B------:R-:W-:Y:S04]  /*f580*/  STL [R1+0x2c8], R22 ;  /* 0x0002c81601007387 */ /* 0x000fe80000100800 */
[----:B------:R0:W3:Y:S02]  /*f590*/  @P1 LDG.E.U16 R43, desc[UR20][R4.64] ;  /* 0x00000014042b1981 */ /* 0x0000e4000c1e1500 */
[----:B0-----:R-:W-:-:S02]  /*f5a0*/  @P3 IMAD.MOV.U32 R4, RZ, RZ, R22 ;  /* 0x000000ffff043224 */ /* 0x001fc400078e0016 */
[----:B--2---:R-:W-:Y:S01]  /*f5b0*/  IMAD.X R46, R46, 0x1, R70, P5 ;  /* 0x000000012e2e7824 */ /* 0x004fe200028e0646 */
[----:B------:R-:W-:-:S04]  /*f5c0*/  IADD3 R72, P6, PT, R72, R71, RZ ;  /* 0x0000004748487210 */ /* 0x000fc80007fde0ff */
[----:B------:R0:W-:Y:S01]  /*f5d0*/  STL [R1+0x2c4], R46 ;  /* 0x0002c42e01007387 */ /* 0x0001e20000100800 */
[----:B------:R-:W-:Y:S01]  /*f5e0*/  @P3 IMAD.MOV.U32 R5, RZ, RZ, R46 ;  /* 0x000000ffff053224 */ /* 0x000fe200078e002e */
[----:B------:R-:W-:-:S04]  /*f5f0*/  IADD3 R3, P5, PT, R3, R71, RZ ;  /* 0x0000004703037210 */ /* 0x000fc80007fbe0ff */
[----:B------:R1:W5:Y:S04]  /*f600*/  @P3 LDG.E.U16 R40, desc[UR20][R4.64] ;  /* 0x0000001404283981 */ /* 0x000368000c1e1500 */
[----:B0-----:R-:W2:Y:S04]  /*f610*/  LDL.LU R46, [R1+0x2dc] ;  /* 0x0002dc00012e7983 */ /* 0x001ea80000300800 */
[----:B------:R-:W-:Y:S04]  /*f620*/  STL [R1+0x2d0], R72 ;  /* 0x0002d04801007387 */ /* 0x000fe80000100800 */
[----:B------:R-:W2:Y:S04]  /*f630*/  LDL.LU R93, [R1+0x2e8] ;  /* 0x0002e800015d7983 */ /* 0x000ea80000300800 */
[----:B------:R-:W-:Y:S04]  /*f640*/  STL [R1+0x2d8], R3 ;  /* 0x0002d80301007387 */ /* 0x000fe80000100800 */
[----:B------:R-:W2:Y:S04]  /*f650*/  LDL.LU R22, [R1+0x2f0] ;  /* 0x0002f00001167983 */ /* 0x000ea80000300800 */
[----:B------:R-:W2:Y:S01]  /*f660*/  LDL.LU R5, [R1+0x2cc] ;  /* 0x0002cc0001057983 */ /* 0x000ea20000300800 */
[----:B------:R-:W-:-:S02]  /*f670*/  ISETP.GT.AND P4, PT, R42, 0x3, PT ;  /* 0x000000032a00780c */ /* 0x000fc40003f84270 */
[C---:B------:R-:W-:Y:S02]  /*f680*/  ISETP.GT.AND P1, PT, R42.reuse, 0x4, PT ;  /* 0x000000042a00780c */ /* 0x040fe40003f24270 */
[----:B------:R-:W-:Y:S02]  /*f690*/  PRMT R39, RZ, 0x7610, R39 ;  /* 0x00007610ff277816 */ /* 0x000fe40000000027 */
[----:B------:R-:W-:Y:S02]  /*f6a0*/  ISETP.GT.AND P3, PT, R42, 0x5, PT ;  /* 0x000000052a00780c */ /* 0x000fe40003f64270 */
[----:B------:R-:W-:-:S05]  /*f6b0*/  PRMT R6, RZ, 0x7610, R6 ;  /* 0x00007610ff067816 */ /* 0x000fca0000000006 */
[----:B-1----:R-:W-:Y:S02]  /*f6c0*/  @P4 IMAD.MOV.U32 R4, RZ, RZ, R72 ;  /* 0x000000ffff044224 */ /* 0x002fe400078e0048 */
[----:B----4-:R-:W-:Y:S01]  /*f6d0*/  IMAD.X R47, R47, 0x1, R70, P5 ;  /* 0x000000012f2f7824 */ /* 0x010fe200028e0646 */
[----:B---3--:R-:W-:Y:S02]  /*f6e0*/  IADD3 R44, P5, PT, R44, R71, RZ ;  /* 0x000000472c2c7210 */ /* 0x008fe40007fbe0ff */
[----:B------:R-:W-:-:S03]  /*f6f0*/  PRMT R38, RZ, 0x7610, R38 ;  /* 0x00007610ff267816 */ /* 0x000fc60000000026 */
[--C-:B--2---:R-:W-:Y:S02]  /*f700*/  IMAD.X R46, R46, 0x1, R70.reuse, P5 ;  /* 0x000000012e2e7824 */ /* 0x104fe400028e0646 */
[----:B------:R-:W-:Y:S01]  /*f710*/  IMAD.X R5, R5, 0x1, R70, P6 ;  /* 0x0000000105057824 */ /* 0x000fe200030e0646 */
[----:B------:R-:W-:-:S04]  /*f720*/  IADD3 R93, P6, PT, R93, R71, RZ ;  /* 0x000000475d5d7210 */ /* 0x000fc80007fde0ff */
[----:B------:R0:W-:Y:S04]  /*f730*/  STL [R1+0x2cc], R5 ;  /* 0x0002cc0501007387 */ /* 0x0001e80000100800 */
[----:B------:R1:W5:Y:S01]  /*f740*/  @P4 LDG.E.U16 R39, desc[UR20][R4.64] ;  /* 0x0000001404274981 */ /* 0x000362000c1e1500 */
[----:B------:R-:W-:-:S03]  /*f750*/  IADD3 R22, P5, PT, R22, R71, RZ ;  /* 0x0000004716167210 */ /* 0x000fc60007fbe0ff */
[----:B------:R2:W-:Y:S01]  /*f760*/  STL [R1+0x2d4], R47 ;  /* 0x0002d42f01007387 */ /* 0x0005e20000100800 */
[----:B-1----:R-:W-:Y:S02]  /*f770*/  @P1 IMAD.MOV.U32 R4, RZ, RZ, R3 ;  /* 0x000000ffff041224 */ /* 0x002fe400078e0003 */
[----:B0-----:R-:W-:Y:S02]  /*f780*/  @P1 IMAD.MOV.U32 R5, RZ, RZ, R47 ;  /* 0x000000ffff051224 */ /* 0x001fe400078e002f */
[----:B--2---:R-:W2:Y:S04]  /*f790*/  LDL.LU R47, [R1+0x2ec] ;  /* 0x0002ec00012f7983 */ /* 0x004ea80000300800 */
[----:B------:R-:W3:Y:S04]  /*f7a0*/  LDL.LU R3, [R1+0x2f8] ;  /* 0x0002f80001037983 */ /* 0x000ee80000300800 */
[----:B------:R-:W-:Y:S04]  /*f7b0*/  STL [R1+0x2e0], R44 ;  /* 0x0002e02c01007387 */ /* 0x000fe80000100800 */
[----:B------:R0:W5:Y:S04]  /*f7c0*/  @P1 LDG.E.U16 R6, desc[UR20][R4.64] ;  /* 0x0000001404061981 */ /* 0x000168000c1e1500 */
[----:B------:R1:W-:Y:S01]  /*f7d0*/  STL [R1+0x2dc], R46 ;  /* 0x0002dc2e01007387 */ /* 0x0003e20000100800 */
[----:B0-----:R-:W-:-:S02]  /*f7e0*/  @P3 IMAD.MOV.U32 R4, RZ, RZ, R44 ;  /* 0x000000ffff043224 */ /* 0x001fc400078e002c */
[----:B------:R-:W-:Y:S02]  /*f7f0*/  @P3 IMAD.MOV.U32 R5, RZ, RZ, R46 ;  /* 0x000000ffff053224 */ /* 0x000fe400078e002e */
[----:B-1----:R-:W4:Y:S04]  /*f800*/  LDL.LU R46, [R1+0x2f4] ;  /* 0x0002f400012e7983 */ /* 0x002f280000300800 */
[----:B------:R-:W-:Y:S04]  /*f810*/  STL [R1+0x2e8], R93 ;  /* 0x0002e85d01007387 */ /* 0x000fe80000100800 */
[----:B------:R-:W4:Y:S04]  /*f820*/  LDL.LU R72, [R1+0x300] ;  /* 0x0003000001487983 */ /* 0x000f280000300800 */
[----:B------:R-:W-:Y:S04]  /*f830*/  STL [R1+0x2f0], R22 ;  /* 0x0002f01601007387 */ /* 0x000fe80000100800 */
[----:B------:R-:W4:Y:S04]  /*f840*/  LDL.LU R44, [R1+0x308] ;  /* 0x00030800012c7983 */ /* 0x000f280000300800 */
[----:B------:R0:W5:Y:S04]  /*f850*/  @P3 LDG.E.U16 R38, desc[UR20][R4.64] ;  /* 0x0000001404263981 */ /* 0x000168000c1e1500 */
[----:B------:R-:W4:Y:S01]  /*f860*/  LDL.LU R5, [R1+0x2e4] ;  /* 0x0002e40001057983 */ /* 0x000f220000300800 */
[----:B------:R-:W-:-:S02]  /*f870*/  ISETP.GT.AND P4, PT, R42, 0x6, PT ;  /* 0x000000062a00780c */ /* 0x000fc40003f84270 */
[C---:B------:R-:W-:Y:S02]  /*f880*/  ISETP.GT.AND P1, PT, R42.reuse, 0x7, PT ;  /* 0x000000072a00780c */ /* 0x040fe40003f24270 */
[----:B------:R-:W-:Y:S02]  /*f890*/  PRMT R7, RZ, 0x7610, R7 ;  /* 0x00007610ff077816 */ /* 0x000fe40000000007 */
[----:B------:R-:W-:Y:S02]  /*f8a0*/  ISETP.GT.AND P3, PT, R42, 0x8, PT ;  /* 0x000000082a00780c */ /* 0x000fe40003f64270 */
[----:B------:R-:W-:-:S05]  /*f8b0*/  PRMT R37, RZ, 0x7610, R37 ;  /* 0x00007610ff257816 */ /* 0x000fca0000000025 */
[----:B0-----:R-:W-:Y:S01]  /*f8c0*/  @P4 IMAD.MOV.U32 R4, RZ, RZ, R93 ;  /* 0x000000ffff044224 */ /* 0x001fe200078e005d */
[----:B------:R-:W-:Y:S01]  /*f8d0*/  PRMT R36, RZ, 0x7610, R36 ;  /* 0x00007610ff247816 */ /* 0x000fe20000000024 */
[----:B--2---:R-:W-:Y:S01]  /*f8e0*/  IMAD.X R47, R47, 0x1, R70, P5 ;  /* 0x000000012f2f7824 */ /* 0x004fe200028e0646 */
[----:B---3--:R-:W-:-:S05]  /*f8f0*/  IADD3 R3, P5, PT, R3, R71, RZ ;  /* 0x0000004703037210 */ /* 0x008fca0007fbe0ff */
[--C-:B----4-:R-:W-:Y:S01]  /*f900*/  IMAD.X R46, R46, 0x1, R70.reuse, P5 ;  /* 0x000000012e2e7824 */ /* 0x110fe200028e0646 */
[-C--:B------:R-:W-:Y:S01]  /*f910*/  IADD3 R44, P5, PT, R44, R71.reuse, RZ ;  /* 0x000000472c2c7210 */ /* 0x080fe20007fbe0ff */
[----:B------:R-:W-:Y:S01]  /*f920*/  IMAD.X R5, R5, 0x1, R70, P6 ;  /* 0x0000000105057824 */ /* 0x000fe200030e0646 */
[----:B------:R-:W-:-:S04]  /*f930*/  IADD3 R72, P6, PT, R72, R71, RZ ;  /* 0x0000004748487210 */ /* 0x000fc80007fde0ff */
[----:B------:R0:W-:Y:S04]  /*f940*/  STL [R1+0x2e4], R5 ;  /* 0x0002e40501007387 */ /* 0x0001e80000100800 */
[----:B------:R1:W5:Y:S04]  /*f950*/  @P4 LDG.E.U16 R7, desc[UR20][R4.64] ;  /* 0x0000001404074981 */ /* 0x000368000c1e1500 */
[----:B------:R2:W-:Y:S01]  /*f960*/  STL [R1+0x2ec], R47 ;  /* 0x0002ec2f01007387 */ /* 0x0005e20000100800 */
[----:B-1----:R-:W-:Y:S02]  /*f970*/  @P1 IMAD.MOV.U32 R4, RZ, RZ, R22 ;  /* 0x000000ffff041224 */ /* 0x002fe400078e0016 */
[----:B0-----:R-:W-:-:S02]  /*f980*/  @P1 IMAD.MOV.U32 R5, RZ, RZ, R47 ;  /* 0x000000ffff051224 */ /* 0x001fc400078e002f */
        /* <DEDUP_REMOVED lines=162> */
[----:B------:R0:W-:Y:S04]  /*103b0*/  STL [R1+0x370], R44 ;  /* 0x0003702c01007387 */ /* 0x0001e80000100800 */
[----:B------:R1:W5:Y:S04]  /*103c0*/  @P1 LDG.E.U16 R15, desc[UR20][R4.64] ;  /* 0x00000014040f1981 */ /* 0x000368000c1e1500 */
[----:B------:R4:W-:Y:S01]  /*103d0*/  STL [R1+0x36c], R46 ;  /* 0x00036c2e01007387 */ /* 0x0009e20000100800 */
[----:B-1----:R-:W-:-:S02]  /*103e0*/  @P3 IMAD.MOV.U32 R4, RZ, RZ, R44 ;  /* 0x000000ffff043224 */ /* 0x002fc400078e002c */
[----:B------:R-:W-:Y:S01]  /*103f0*/  @P3 IMAD.MOV.U32 R5, RZ, RZ, R46 ;  /* 0x000000ffff053224 */ /* 0x000fe200078e002e */
[----:B0-----:R-:W3:Y:S04]  /*10400*/  LDL.LU R44, [R1+0x384] ;  /* 0x00038400012c7983 */ /* 0x001ee80000300800 */
[----:B------:R-:W-:Y:S04]  /*10410*/  STL [R1+0x378], R93 ;  /* 0x0003785d01007387 */ /* 0x000fe80000100800 */
[----:B------:R-:W3:Y:S04]  /*10420*/  LDL.LU R72, [R1+0x390] ;  /* 0x0003900001487983 */ /* 0x000ee80000300800 */
[----:B------:R-:W-:Y:S04]  /*10430*/  STL [R1+0x380], R22 ;  /* 0x0003801601007387 */ /* 0x000fe80000100800 */
[----:B----4-:R-:W4:Y:S04]  /*10440*/  LDL.LU R46, [R1+0x398] ;  /* 0x00039800012e7983 */ /* 0x010f280000300800 */
        /* <DEDUP_REMOVED lines=11> */
[--C-:B------:R-:W-:Y:S01]  /*10500*/  IMAD.X R44, R44, 0x1, R70.reuse, P5 ;  /* 0x000000012c2c7824 */ /* 0x100fe200028e0646 */
[-C--:B----4-:R-:W-:Y:S01]  /*10510*/  IADD3 R46, P5, PT, R46, R71.reuse, RZ ;  /* 0x000000472e2e7210 */ /* 0x090fe20007fbe0ff */
        /* <DEDUP_REMOVED lines=15> */
[----:B------:R0:W-:Y:S04]  /*10610*/  STL [R1+0x390], R72 ;  /* 0x0003904801007387 */ /* 0x0001e80000100800 */
        /* <DEDUP_REMOVED lines=10> */
[----:B-1----:R-:W-:Y:S01]  /*106c0*/  @P4 IMAD.MOV.U32 R4, RZ, RZ, R72 ;  /* 0x000000ffff044224 */ /* 0x002fe200078e0048 */
        /* <DEDUP_REMOVED lines=9> */
[----:B------:R3:W-:Y:S04]  /*10760*/  STL [R1+0x394], R47 ;  /* 0x0003942f01007387 */ /* 0x0007e80000100800 */
[----:B0-----:R-:W4:Y:S01]  /*10770*/  LDL.LU R72, [R1+0x3ac] ;  /* 0x0003ac0001487983 */ /* 0x001f220000300800 */
[----:B--2---:R-:W-:-:S02]  /*10780*/  @P1 IMAD.MOV.U32 R4, RZ, RZ, R46 ;  /* 0x000000ffff041224 */ /* 0x004fc400078e002e */
[----:B-1----:R-:W-:Y:S01]  /*10790*/  @P1 IMAD.MOV.U32 R5, RZ, RZ, R47 ;  /* 0x000000ffff051224 */ /* 0x002fe200078e002f */
[----:B------:R-:W2:Y:S04]  /*107a0*/  LDL.LU R46, [R1+0x3b8] ;  /* 0x0003b800012e7983 */ /* 0x000ea80000300800 */
[----:B------:R0:W-:Y:S04]  /*107b0*/  STL [R1+0x3a0], R22 ;  /* 0x0003a01601007387 */ /* 0x0001e80000100800 */
[----:B------:R1:W5:Y:S04]  /*107c0*/  @P1 LDG.E.U16 R18, desc[UR20][R4.64] ;  /* 0x0000001404121981 */ /* 0x000368000c1e1500 */
[----:B------:R0:W-:Y:S04]  /*107d0*/  STL [R1+0x39c], R44 ;  /* 0x00039c2c01007387 */ /* 0x0001e80000100800 */
[----:B---3--:R-:W3:Y:S01]  /*107e0*/  LDL.LU R47, [R1+0x3b4] ;  /* 0x0003b400012f7983 */ /* 0x008ee20000300800 */
[----:B-1----:R-:W-:-:S02]  /*107f0*/  @P3 IMAD.MOV.U32 R4, RZ, RZ, R22 ;  /* 0x000000ffff043224 */ /* 0x002fc400078e0016 */
[----:B------:R-:W-:Y:S01]  /*10800*/  @P3 IMAD.MOV.U32 R5, RZ, RZ, R44 ;  /* 0x000000ffff053224 */ /* 0x000fe200078e002c */
[----:B------:R1:W-:Y:S04]  /*10810*/  STL [R1+0x3a8], R93 ;  /* 0x0003a85d01007387 */ /* 0x0003e80000100800 */
[----:B0-----:R-:W3:Y:S04]  /*10820*/  LDL.LU R22, [R1+0x3c0] ;  /* 0x0003c00001167983 */ /* 0x001ee80000300800 */
[----:B------:R-:W-:Y:S04]  /*10830*/  STL [R1+0x3b0], R3 ;  /* 0x0003b00301007387 */ /* 0x000fe80000100800 */
[----:B------:R-:W3:Y:S04]  /*10840*/  LDL.LU R44, [R1+0x3c8] ;  /* 0x0003c800012c7983 */ /* 0x000ee80000300800 */
[----:B------:R0:W5:Y:S04]  /*10850*/  @P3 LDG.E.U16 R26, desc[UR20][R4.64] ;  /* 0x00000014041a3981 */ /* 0x000168000c1e1500 */
[----:B------:R-:W3:Y:S01]  /*10860*/  LDL.LU R5, [R1+0x3a4] ;  /* 0x0003a40001057983 */ /* 0x000ee20000300800 */
[----:B------:R-:W-:-:S02]  /*10870*/  ISETP.GT.AND P4, PT, R42, 0x1e, PT ;  /* 0x0000001e2a00780c */ /* 0x000fc40003f84270 */
[C---:B------:R-:W-:Y:S02]  /*10880*/  ISETP.GT.AND P1, PT, R42.reuse, 0x1f, PT ;  /* 0x0000001f2a00780c */ /* 0x040fe40003f24270 */
[----:B------:R-:W-:Y:S02]  /*10890*/  PRMT R19, RZ, 0x7610, R19 ;  /* 0x00007610ff137816 */ /* 0x000fe40000000013 */
[----:B------:R-:W-:Y:S02]  /*108a0*/  ISETP.GT.AND P3, PT, R42, 0x20, PT ;  /* 0x000000202a00780c */ /* 0x000fe40003f64270 */
[----:B------:R-:W-:-:S05]  /*108b0*/  PRMT R25, RZ, 0x7610, R25 ;  /* 0x00007610ff197816 */ /* 0x000fca0000000019 */
[----:B0-----:R-:W-:Y:S01]  /*108c0*/  @P4 IMAD.MOV.U32 R4, RZ, RZ, R93 ;  /* 0x000000ffff044224 */ /* 0x001fe200078e005d */
[----:B------:R-:W-:Y:S01]  /*108d0*/  PRMT R20, RZ, 0x7610, R20 ;  /* 0x00007610ff147816 */ /* 0x000fe20000000014 */
[----:B----4-:R-:W-:Y:S01]  /*108e0*/  IMAD.X R72, R72, 0x1, R70, P5 ;  /* 0x0000000148487824 */ /* 0x010fe200028e0646 */
[----:B--2---:R-:W-:-:S05]  /*108f0*/  IADD3 R46, P5, PT, R46, R71, RZ ;  /* 0x000000472e2e7210 */ /* 0x004fca0007fbe0ff */
[--C-:B---3--:R-:W-:Y:S01]  /*10900*/  IMAD.X R47, R47, 0x1, R70.reuse, P5 ;  /* 0x000000012f2f7824 */ /* 0x108fe200028e0646 */
[----:B------:R-:W-:Y:S01]  /*10910*/  IADD3 R44, P5, PT, R44, R71, RZ ;  /* 0x000000472c2c7210 */ /* 0x000fe20007fbe0ff */
[----:B------:R-:W-:-:S05]  /*10920*/  IMAD.X R5, R5, 0x1, R70, P6 ;  /* 0x0000000105057824 */ /* 0x000fca00030e0646 */
[----:B------:R0:W-:Y:S04]  /*10930*/  STL [R1+0x3a4], R5 ;  /* 0x0003a40501007387 */ /* 0x0001e80000100800 */
[----:B------:R2:W5:Y:S01]  /*10940*/  @P4 LDG.E.U16 R19, desc[UR20][R4.64] ;  /* 0x0000001404134981 */ /* 0x000562000c1e1500 */
[----:B------:R-:W-:-:S03]  /*10950*/  IADD3 R22, P6, PT, R22, R71, RZ ;  /* 0x0000004716167210 */ /* 0x000fc60007fde0ff */
[----:B------:R-:W-:Y:S04]  /*10960*/  STL [R1+0x3ac], R72 ;  /* 0x0003ac4801007387 */ /* 0x000fe80000100800 */
[----:B-1----:R-:W3:Y:S01]  /*10970*/  LDL.LU R93, [R1+0x3c4] ;  /* 0x0003c400015d7983 */ /* 0x002ee20000300800 */
[----:B--2---:R-:W-:Y:S02]  /*10980*/  @P1 IMAD.MOV.U32 R4, RZ, RZ, R3 ;  /* 0x000000ffff041224 */ /* 0x004fe400078e0003 */
[----:B0-----:R-:W-:Y:S01]  /*10990*/  @P1 IMAD.MOV.U32 R5, RZ, RZ, R72 ;  /* 0x000000ffff051224 */ /* 0x001fe200078e0048 */
[----:B------:R-:W2:Y:S04]  /*109a0*/  LDL.LU R3, [R1+0x3d0] ;  /* 0x0003d00001037983 */ /* 0x000ea80000300800 */
[----:B------:R0:W5:Y:S04]  /*109b0*/  @P1 LDG.E.U16 R25, desc[UR20][R4.64] ;  /* 0x0000001404191981 */ /* 0x000168000c1e1500 */
[----:B------:R-:W-:Y:S04]  /*109c0*/  STL [R1+0x3b8], R46 ;  /* 0x0003b82e01007387 */ /* 0x000fe80000100800 */
[----:B------:R1:W-:Y:S01]  /*109d0*/  STL [R1+0x3b4], R47 ;  /* 0x0003b42f01007387 */ /* 0x0003e20000100800 */
[----:B0-----:R-:W-:-:S02]  /*109e0*/  @P3 IMAD.MOV.U32 R4, RZ, RZ, R46 ;  /* 0x000000ffff043224 */ /* 0x001fc400078e002e */
[----:B------:R-:W-:-:S05]  /*109f0*/  @P3 IMAD.MOV.U32 R5, RZ, RZ, R47 ;  /* 0x000000ffff053224 */ /* 0x000fca00078e002f */
[----:B------:R0:W5:Y:S04]  /*10a00*/  @P3 LDG.E.U16 R20, desc[UR20][R4.64] ;  /* 0x0000001404143981 */ /* 0x000168000c1e1500 */
[----:B-1----:R-:W4:Y:S04]  /*10a10*/  LDL.LU R47, [R1+0x3cc] ;  /* 0x0003cc00012f7983 */ /* 0x002f280000300800 */
[----:B------:R1:W-:Y:S01]  /*10a20*/  STL [R1+0x3c0], R22 ;  /* 0x0003c01601007387 */ /* 0x0003e20000100800 */
[----:B0-----:R-:W-:-:S03]  /*10a30*/  IMAD.MOV.U32 R5, RZ, RZ, R22 ;  /* 0x000000ffff057224 */ /* 0x001fc600078e0016 */
[----:B------:R-:W4:Y:S04]  /*10a40*/  LDL.LU R46, [R1+0x3d8] ;  /* 0x0003d800012e7983 */ /* 0x000f280000300800 */
[----:B------:R-:W-:Y:S04]  /*10a50*/  STL [R1+0x3c8], R44 ;  /* 0x0003c82c01007387 */ /* 0x000fe80000100800 */
[----:B------:R-:W4:Y:S04]  /*10a60*/  LDL.LU R72, [R1+0x3e0] ;  /* 0x0003e00001487983 */ /* 0x000f280000300800 */
[----:B-1----:R-:W4:Y:S04]  /*10a70*/  LDL.LU R22, [R1+0x8a0] ;  /* 0x0008a00001167983 */ /* 0x002f280000300800 */
[----:B------:R-:W4:Y:S01]  /*10a80*/  LDL.LU R4, [R1+0x3bc] ;  /* 0x0003bc0001047983 */ /* 0x000f220000300800 */
[----:B------:R-:W-:-:S02]  /*10a90*/  ISETP.GT.AND P4, PT, R42, 0x21, PT ;  /* 0x000000212a00780c */ /* 0x000fc40003f84270 */
[C---:B------:R-:W-:Y:S02]  /*10aa0*/  ISETP.GT.AND P1, PT, R42.reuse, 0x22, PT ;  /* 0x000000222a00780c */ /* 0x040fe40003f24270 */
[----:B------:R-:W-:Y:S02]  /*10ab0*/  PRMT R24, RZ, 0x7610, R24 ;  /* 0x00007610ff187816 */ /* 0x000fe40000000018 */
[----:B------:R-:W-:Y:S02]  /*10ac0*/  ISETP.GT.AND P3, PT, R42, 0x23, PT ;  /* 0x000000232a00780c */ /* 0x000fe40003f64270 */
[----:B------:R-:W-:Y:S02]  /*10ad0*/  PRMT R21, RZ, 0x7610, R21 ;  /* 0x00007610ff157816 */ /* 0x000fe40000000015 */
[----:B------:R-:W-:Y:S01]  /*10ae0*/  PRMT R23, RZ, 0x7610, R23 ;  /* 0x00007610ff177816 */ /* 0x000fe20000000017 */
[----:B---3--:R-:W-:Y:S01]  /*10af0*/  IMAD.X R93, R93, 0x1, R70, P5 ;  /* 0x000000015d5d7824 */ /* 0x008fe200028e0646 */
[----:B--2---:R-:W-:-:S05]  /*10b00*/  IADD3 R3, P5, PT, R3, R71, RZ ;  /* 0x0000004703037210 */ /* 0x004fca0007fbe0ff */
[--C-:B----4-:R-:W-:Y:S02]  /*10b10*/  IMAD.X R47, R47, 0x1, R70.reuse, P5 ;  /* 0x000000012f2f7824 */ /* 0x110fe400028e0646 */
[----:B------:R-:W-:-:S05]  /*10b20*/  IMAD.X R4, R4, 0x1, R70, P6 ;  /* 0x0000000104047824 */ /* 0x000fca00030e0646 */
[-C--:B------:R-:W-:Y:S01]  /*10b30*/  @P4 LOP3.LUT R5, R5, R4.reuse, RZ, 0x3c, !PT ;  /* 0x0000000405054212 */ /* 0x080fe200078e3cff */
[----:B------:R0:W-:Y:S03]  /*10b40*/  STL [R1+0x3bc], R4 ;  /* 0x0003bc0401007387 */ /* 0x0001e60000100800 */
[----:B0-----:R-:W-:-:S04]  /*10b50*/  @P4 LOP3.LUT R4, R5, R4, RZ, 0x3c, !PT ;  /* 0x0000000405044212 */ /* 0x001fc800078e3cff */
[----:B------:R-:W-:-:S05]  /*10b60*/  @P4 LOP3.LUT R5, R5, R4, RZ, 0x3c, !PT ;  /* 0x0000000405054212 */ /* 0x000fca00078e3cff */
[----:B------:R0:W5:Y:S01]  /*10b70*/  @P4 LDG.E.U16 R24, desc[UR20][R4.64] ;  /* 0x0000001404184981 */ /* 0x000162000c1e1500 */
[----:B------:R-:W-:-:S03]  /*10b80*/  IADD3 R46, P6, PT, R46, R71, RZ ;  /* 0x000000472e2e7210 */ /* 0x000fc60007fde0ff */
[----:B------:R1:W-:Y:S01]  /*10b90*/  STL [R1+0x3c4], R93 ;  /* 0x0003c45d01007387 */ /* 0x0003e20000100800 */
[----:B0-----:R-:W-:Y:S02]  /*10ba0*/  @P1 IMAD.MOV.U32 R4, RZ, RZ, R44 ;  /* 0x000000ffff041224 */ /* 0x001fe400078e002c */
[----:B------:R-:W-:Y:S02]  /*10bb0*/  @P1 IMAD.MOV.U32 R5, RZ, RZ, R93 ;  /* 0x000000ffff051224 */ /* 0x000fe400078e005d */
[----:B-1----:R-:W2:Y:S01]  /*10bc0*/  LDL.LU R93, [R1+0x3dc] ;  /* 0x0003dc00015d7983 */ /* 0x002ea20000300800 */
[----:B------:R-:W-:-:S03]  /*10bd0*/  IADD3 R72, P5, PT, R72, R71, RZ ;  /* 0x0000004748487210 */ /* 0x000fc60007fbe0ff */
[----:B------:R0:W5:Y:S04]  /*10be0*/  @P1 LDG.E.U16 R21, desc[UR20][R4.64] ;  /* 0x0000001404151981 */ /* 0x000168000c1e1500 */
[----:B------:R-:W3:Y:S04]  /*10bf0*/  LDL.LU R44, [R1+0x3e8] ;  /* 0x0003e800012c7983 */ /* 0x000ee80000300800 */
[----:B------:R1:W-:Y:S01]  /*10c00*/  STL [R1+0x3d0], R3 ;  /* 0x0003d00301007387 */ /* 0x0003e20000100800 */
[----:B0-----:R-:W-:Y:S02]  /*10c10*/  @P3 IMAD.MOV.U32 R4, RZ, RZ, R3 ;  /* 0x000000ffff043224 */ /* 0x001fe400078e0003 */
[----:B------:R-:W-:Y:S01]  /*10c20*/  @P3 IMAD.MOV.U32 R5, RZ, RZ, R47 ;  /* 0x000000ffff053224 */ /* 0x000fe200078e002f */
[----:B------:R0:W-:Y:S04]  /*10c30*/  STL [R1+0x3cc], R47 ;  /* 0x0003cc2f01007387 */ /* 0x0001e80000100800 */
[----:B------:R4:W5:Y:S04]  /*10c40*/  @P3 LDG.E.U16 R23, desc[UR20][R4.64] ;  /* 0x0000001404173981 */ /* 0x000968000c1e1500 */
[----:B-1----:R-:W2:Y:S04]  /*10c50*/  LDL.LU R3, [R1+0x3f0] ;  /* 0x0003f00001037983 */ /* 0x002ea80000300800 */
[----:B------:R1:W-:Y:S01]  /*10c60*/  STL [R1+0x3d8], R46 ;  /* 0x0003d82e01007387 */ /* 0x0003e20000100800 */
[----:B----4-:R-:W-:-:S03]  /*10c70*/  IMAD.MOV.U32 R5, RZ, RZ, R46 ;  /* 0x000000ffff057224 */ /* 0x010fc600078e002e */
[----:B0-----:R-:W4:Y:S04]  /*10c80*/  LDL.LU R47, [R1+0x3f8] ;  /* 0x0003f800012f7983 */ /* 0x001f280000300800 */
[----:B------:R-:W-:Y:S04]  /*10c90*/  STL [R1+0x3e0], R72 ;  /* 0x0003e04801007387 */ /* 0x000fe80000100800 */
[----:B-1----:R-:W2:Y:S04]  /*10ca0*/  LDL.LU R46, [R1+0x89c] ;  /* 0x00089c00012e7983 */ /* 0x002ea80000300800 */
[----:B------:R-:W2:Y:S01]  /*10cb0*/  LDL.LU R4, [R1+0x3d4] ;  /* 0x0003d40001047983 */ /* 0x000ea20000300800 */
[----:B------:R-:W-:-:S02]  /*10cc0*/  ISETP.GT.AND P4, PT, R42, 0x24, PT ;  /* 0x000000242a00780c */ /* 0x000fc40003f84270 */
[----:B------:R-:W-:Y:S01]  /*10cd0*/  PRMT R45, RZ, 0x7610, R45 ;  /* 0x00007610ff2d7816 */ /* 0x000fe2000000002d */
[----:B--2---:R-:W-:-:S10]  /*10ce0*/  IMAD.X R4, R4, 0x1, R70, P6 ;  /* 0x0000000104047824 */ /* 0x004fd400030e0646 */
[-C--:B------:R-:W-:Y:S01]  /*10cf0*/  @P4 LOP3.LUT R5, R5, R4.reuse, RZ, 0x3c, !PT ;  /* 0x0000000405054212 */ /* 0x080fe200078e3cff */
[----:B------:R0:W-:Y:S03]  /*10d00*/  STL [R1+0x3d4], R4 ;  /* 0x0003d40401007387 */ /* 0x0001e60000100800 */
[----:B0-----:R-:W-:-:S04]  /*10d10*/  @P4 LOP3.LUT R4, R5, R4, RZ, 0x3c, !PT ;  /* 0x0000000405044212 */ /* 0x001fc800078e3cff */
[----:B------:R-:W-:-:S05]  /*10d20*/  @P4 LOP3.LUT R5, R5, R4, RZ, 0x3c, !PT ;  /* 0x0000000405054212 */ /* 0x000fca00078e3cff */
[----:B------:R0:W2:Y:S01]  /*10d30*/  @P4 LDG.E.U16 R45, desc[UR20][R4.64] ;  /* 0x00000014042d4981 */ /* 0x0000a2000c1e1500 */
[----:B------:R-:W-:Y:S01]  /*10d40*/  ISETP.GT.AND P1, PT, R42, 0x25, PT ;  /* 0x000000252a00780c */ /* 0x000fe20003f24270 */
[----:B------:R-:W-:Y:S01]  /*10d50*/  IMAD.X R93, R93, 0x1, R70, P5 ;  /* 0x000000015d5d7824 */ /* 0x000fe200028e0646 */
[----:B------:R-:W-:Y:S02]  /*10d60*/  PRMT R22, RZ, 0x7610, R22 ;  /* 0x00007610ff167816 */ /* 0x000fe40000000016 */
[----:B---3--:R-:W-:Y:S02]  /*10d70*/  IADD3 R44, P5, PT, R44, R71, RZ ;  /* 0x000000472c2c7210 */ /* 0x008fe40007fbe0ff */
[----:B------:R-:W-:Y:S07]  /*10d80*/  STL [R1+0x3dc], R93 ;  /* 0x0003dc5d01007387 */ /* 0x000fee0000100800 */
[----:B0-----:R-:W-:-:S02]  /*10d90*/  @P1 IMAD.MOV.U32 R4, RZ, RZ, R72 ;  /* 0x000000ffff041224 */ /* 0x001fc400078e0048 */
[----:B------:R-:W-:-:S05]  /*10da0*/  @P1 IMAD.MOV.U32 R5, RZ, RZ, R93 ;  /* 0x000000ffff051224 */ /* 0x000fca00078e005d */
[----:B------:R0:W5:Y:S02]  /*10db0*/  @P1 LDG.E.U16 R22, desc[UR20][R4.64] ;  /* 0x0000001404161981 */ /* 0x000164000c1e1500 */
[----:B0-----:R-:W-:Y:S02]  /*10dc0*/  IMAD.MOV.U32 R5, RZ, RZ, R44 ;  /* 0x000000ffff057224 */ /* 0x001fe400078e002c */
[----:B--2---:R0:W-:Y:S04]  /*10dd0*/  STL [R1+0xb0], R45 ;  /* 0x0000b02d01007387 */ /* 0x0041e80000100800 */
[----:B0-----:R-:W2:Y:S04]  /*10de0*/  LDL.LU R45, [R1+0x898] ;  /* 0x00089800012d7983 */ /* 0x001ea80000300800 */
[----:B------:R-:W3:Y:S04]  /*10df0*/  LDL.LU R93, [R1+0x3f4] ;  /* 0x0003f400015d7983 */ /* 0x000ee80000300800 */
[----:B------:R-:W2:Y:S04]  /*10e00*/  LDL.LU R72, [R1+0x400] ;  /* 0x0004000001487983 */ /* 0x000ea80000300800 */
[----:B------:R0:W-:Y:S04]  /*10e10*/  STL [R1+0x3e8], R44 ;  /* 0x0003e82c01007387 */ /* 0x0001e80000100800 */
[----:B0-----:R-:W2:Y:S04]  /*10e20*/  LDL.LU R44, [R1+0x894] ;  /* 0x00089400012c7983 */ /* 0x001ea80000300800 */
[----:B------:R-:W2:Y:S01]  /*10e30*/  LDL.LU R4, [R1+0x3e4] ;  /* 0x0003e40001047983 */ /* 0x000ea20000300800 */
[----:B------:R-:W-:-:S02]  /*10e40*/  ISETP.GT.AND P3, PT, R42, 0x26, PT ;  /* 0x000000262a00780c */ /* 0x000fc40003f64270 */
[----:B------:R-:W-:Y:S02]  /*10e50*/  PRMT R90, RZ, 0x7610, R90 ;  /* 0x00007610ff5a7816 */ /* 0x000fe4000000005a */
[----:B------:R-:W-:Y:S01]  /*10e60*/  IADD3 R3, P6, PT, R3, R71, RZ ;  /* 0x0000004703037210 */ /* 0x000fe20007fde0ff */
[----:B--2---:R-:W-:-:S08]  /*10e70*/  IMAD.X R4, R4, 0x1, R70, P5 ;  /* 0x0000000104047824 */ /* 0x004fd000028e0646 */
[-C--:B------:R-:W-:Y:S01]  /*10e80*/  @P3 LOP3.LUT R5, R5, R4.reuse, RZ, 0x3c, !PT ;  /* 0x0000000405053212 */ /* 0x080fe200078e3cff */
[----:B------:R0:W-:Y:S03]  /*10e90*/  STL [R1+0x3e4], R4 ;  /* 0x0003e40401007387 */ /* 0x0001e60000100800 */
[----:B0-----:R-:W-:-:S04]  /*10ea0*/  @P3 LOP3.LUT R4, R5, R4, RZ, 0x3c, !PT ;  /* 0x0000000405043212 */ /* 0x001fc800078e3cff */
[----:B------:R-:W-:Y:S01]  /*10eb0*/  @P3 LOP3.LUT R5, R5, R4, RZ, 0x3c, !PT ;  /* 0x0000000405053212 */ /* 0x000fe200078e3cff */
[----:B------:R0:W-:Y:S04]  /*10ec0*/  STL [R1+0x3f0], R3 ;  /* 0x0003f00301007387 */ /* 0x0001e80000100800 */
[----:B------:R1:W2:Y:S04]  /*10ed0*/  @P3 LDG.E.U16 R90, desc[UR20][R4.64] ;  /* 0x00000014045a3981 */ /* 0x0002a8000c1e1500 */
[----:B------:R-:W2:Y:S01]  /*10ee0*/  LDL.LU R4, [R1+0x3ec] ;  /* 0x0003ec0001047983 */ /* 0x000ea20000300800 */
[C---:B------:R-:W-:Y:S01]  /*10ef0*/  ISETP.GT.AND P4, PT, R42.reuse, 0x27, PT ;  /* 0x000000272a00780c */ /* 0x040fe20003f84270 */
[----:B-1----:R-:W-:Y:S01]  /*10f00*/  IMAD.MOV.U32 R5, RZ, RZ, R3 ;  /* 0x000000ffff057224 */ /* 0x002fe200078e0003 */
[----:B----4-:R-:W-:Y:S01]  /*10f10*/  IADD3 R47, P5, PT, R47, R71, RZ ;  /* 0x000000472f2f7210 */ /* 0x010fe20007fbe0ff */
[----:B0-----:R-:W4:Y:S01]  /*10f20*/  LDL.LU R3, [R1+0x408] ;  /* 0x0004080001037983 */ /* 0x001f220000300800 */
[----:B------:R-:W-:-:S03]  /*10f30*/  ISETP.GT.AND P1, PT, R42, 0x28, PT ;  /* 0x000000282a00780c */ /* 0x000fc60003f24270 */
[----:B------:R-:W-:Y:S01]  /*10f40*/  STL [R1+0x3f8], R47 ;  /* 0x0003f82f01007387 */ /* 0x000fe20000100800 */
[----:B------:R-:W-:Y:S01]  /*10f50*/  PRMT R45, RZ, 0x7610, R45 ;  /* 0x00007610ff2d7816 */ /* 0x000fe2000000002d */
[----:B---3--:R-:W-:Y:S01]  /*10f60*/  IMAD.X R93, R93, 0x1, R70, P5 ;  /* 0x000000015d5d7824 */ /* 0x008fe200028e0646 */
[----:B------:R-:W-:Y:S01]  /*10f70*/  PRMT R46, RZ, 0x7610, R46 ;  /* 0x00007610ff2e7816 */ /* 0x000fe2000000002e */
[----:B--2---:R0:W-:Y:S01]  /*10f80*/  STL [R1+0xac], R90 ;  /* 0x0000ac5a01007387 */ /* 0x0041e20000100800 */
[----:B------:R-:W-:-:S03]  /*10f90*/  IMAD.X R4, R4, 0x1, R70, P6 ;  /* 0x0000000104047824 */ /* 0x000fc600030e0646 */
[----:B0-----:R-:W2:Y:S02]  /*10fa0*/  LDL.LU R90, [R1+0x410] ;  /* 0x00041000015a7983 */ /* 0x001ea40000300800 */
[-C--:B------:R-:W-:Y:S02]  /*10fb0*/  @P4 LOP3.LUT R5, R5, R4.reuse, RZ, 0x3c, !PT ;  /* 0x0000000405054212 */ /* 0x080fe400078e3cff */
[----:B------:R0:W-:Y:S02]  /*10fc0*/  STL [R1+0x3ec], R4 ;  /* 0x0003ec0401007387 */ /* 0x0001e40000100800 */
[----:B0-----:R-:W-:-:S04]  /*10fd0*/  @P4 LOP3.LUT R4, R5, R4, RZ, 0x3c, !PT ;  /* 0x0000000405044212 */ /* 0x001fc800078e3cff */
[----:B------:R-:W-:-:S05]  /*10fe0*/  @P4 LOP3.LUT R5, R5, R4, RZ, 0x3c, !PT ;  /* 0x0000000405054212 */ /* 0x000fca00078e3cff */
[----:B------:R0:W3:Y:S02]  /*10ff0*/  @P4 LDG.E.U16 R45, desc[UR20][R4.64] ;  /* 0x00000014042d4981 */ /* 0x0000e4000c1e1500 */
[----:B0-----:R-:W-:Y:S02]  /*11000*/  IMAD.MOV.U32 R5, RZ, RZ, R93 ;  /* 0x000000ffff057224 */ /* 0x001fe400078e005d */
[----:B------:R-:W-:-:S05]  /*11010*/  @P1 IMAD.MOV.U32 R4, RZ, RZ, R47 ;  /* 0x000000ffff041224 */ /* 0x000fca00078e002f */
[----:B------:R-:W2:Y:S01]  /*11020*/  @P1 LDG.E.U16 R46, desc[UR20][R4.64] ;  /* 0x00000014042e1981 */ /* 0x000ea2000c1e1500 */
[----:B------:R-:W-:-:S03]  /*11030*/  IADD3 R72, P5, PT, R72, R71, RZ ;  /* 0x0000004748487210 */ /* 0x000fc60007fbe0ff */
[----:B------:R-:W-:Y:S04]  /*11040*/  STL [R1+0x3f4], R93 ;  /* 0x0003f45d01007387 */ /* 0x000fe80000100800 */
[----:B---3--:R0:W-:Y:S04]  /*11050*/  STL [R1+0xa4], R45 ;  /* 0x0000a42d01007387 */ /* 0x0081e80000100800 */
[----:B0-----:R-:W3:Y:S04]  /*11060*/  LDL.LU R45, [R1+0x890] ;  /* 0x00089000012d7983 */ /* 0x001ee80000300800 */
[----:B------:R-:W3:Y:S04]  /*11070*/  LDL.LU R93, [R1+0x88c] ;  /* 0x00088c00015d7983 */ /* 0x000ee80000300800 */
[----:B------:R-:W3:Y:S04]  /*11080*/  LDL.LU R47, [R1+0x40c] ;  /* 0x00040c00012f7983 */ /* 0x000ee80000300800 */
[----:B--2---:R0:W-:Y:S04]  /*11090*/  STL [R1+0xa8], R46 ;  /* 0x0000a82e01007387 */ /* 0x0041e80000100800 */
[----:B0-----:R-:W2:Y:S04]  /*110a0*/  LDL.LU R46, [R1+0x888] ;  /* 0x00088800012e7983 */ /* 0x001ea80000300800 */
[----:B------:R0:W-:Y:S04]  /*110b0*/  STL [R1+0x400], R72 ;  /* 0x0004004801007387 */ /* 0x0001e80000100800 */
[----:B------:R-:W2:Y:S01]  /*110c0*/  LDL.LU R4, [R1+0x3fc] ;  /* 0x0003fc0001047983 */ /* 0x000ea20000300800 */
[----:B------:R-:W-:Y:S01]  /*110d0*/  ISETP.GT.AND P3, PT, R42, 0x29, PT ;  /* 0x000000292a00780c */ /* 0x000fe20003f64270 */
[----:B------:R-:W-:-:S02]  /*110e0*/  IMAD.MOV.U32 R5, RZ, RZ, R72 ;  /* 0x000000ffff057224 */ /* 0x000fc400078e0048 */
[----:B0-----:R-:W3:Y:S01]  /*110f0*/  LDL.LU R72, [R1+0x418] ;  /* 0x0004180001487983 */ /* 0x001ee20000300800 */
[----:B------:R-:W-:Y:S02]  /*11100*/  PRMT R50, RZ, 0x7610, R50 ;  /* 0x00007610ff327816 */ /* 0x000fe40000000032 */
[----:B----4-:R-:W-:Y:S01]  /*11110*/  IADD3 R3, P6, PT, R3, R71, RZ ;  /* 0x0000004703037210 */ /* 0x010fe20007fde0ff */
[----:B--2---:R-:W-:-:S06]  /*11120*/  IMAD.X R4, R4, 0x1, R70, P5 ;  /* 0x0000000104047824 */ /* 0x004fcc00028e0646 */
[-C--:B------:R-:W-:Y:S01]  /*11130*/  @P3 LOP3.LUT R5, R5, R4.reuse, RZ, 0x3c, !PT ;  /* 0x0000000405053212 */ /* 0x080fe200078e3cff */
[----:B------:R0:W-:Y:S03]  /*11140*/  STL [R1+0x3fc], R4 ;  /* 0x0003fc0401007387 */ /* 0x0001e60000100800 */
[----:B0-----:R-:W-:-:S04]  /*11150*/  @P3 LOP3.LUT R4, R5, R4, RZ, 0x3c, !PT ;  /* 0x0000000405043212 */ /* 0x001fc800078e3cff */
[----:B------:R-:W-:Y:S01]  /*11160*/  @P3 LOP3.LUT R5, R5, R4, RZ, 0x3c, !PT ;  /* 0x0000000405053212 */ /* 0x000fe200078e3cff */
[----:B------:R0:W-:Y:S04]  /*11170*/  STL [R1+0x408], R3 ;  /* 0x0004080301007387 */ /* 0x0001e80000100800 */
[----:B------:R1:W2:Y:S04]  /*11180*/  @P3 LDG.E.U16 R50, desc[UR20][R4.64] ;  /* 0x0000001404323981 */ /* 0x0002a8000c1e1500 */
[----:B------:R-:W4:Y:S01]  /*11190*/  LDL.LU R4, [R1+0x404] ;  /* 0x0004040001047983 */ /* 0x000f220000300800 */
[----:B------:R-:W-:Y:S01]  /*111a0*/  ISETP.GT.AND P4, PT, R42, 0x2a, PT ;  /* 0x0000002a2a00780c */ /* 0x000fe20003f84270 */
[----:B-1----:R-:W-:Y:S01]  /*111b0*/  IMAD.MOV.U32 R5, RZ, RZ, R3 ;  /* 0x000000ffff057224 */ /* 0x002fe200078e0003 */
[----:B------:R-:W-:Y:S01]  /*111c0*/  IADD3 R90, P5, PT, R90, R71, RZ ;  /* 0x000000475a5a7210 */ /* 0x000fe20007fbe0ff */
[----:B0-----:R-:W4:Y:S01]  /*111d0*/  LDL.LU R3, [R1+0x420] ;  /* 0x0004200001037983 */ /* 0x001f220000300800 */
[----:B------:R-:W-:-:S03]  /*111e0*/  ISETP.GT.AND P1, PT, R42, 0x2b, PT ;  /* 0x0000002b2a00780c */ /* 0x000fc60003f24270 */
[----:B------:R-:W-:Y:S01]  /*111f0*/  STL [R1+0x410], R90 ;  /* 0x0004105a01007387 */ /* 0x000fe20000100800 */
[----:B------:R-:W-:Y:S01]  /*11200*/  PRMT R92, RZ, 0x7610, R92 ;  /* 0x00007610ff5c7816 */ /* 0x000fe2000000005c */
[--C-:B---3--:R-:W-:Y:S01]  /*11210*/  IMAD.X R47, R47, 0x1, R70.reuse, P5 ;  /* 0x000000012f2f7824 */ /* 0x108fe200028e0646 */
[----:B------:R-:W-:Y:S01]  /*11220*/  PRMT R91, RZ, 0x7610, R91 ;  /* 0x00007610ff5b7816 */ /* 0x000fe2000000005b */
[----:B--2---:R0:W-:Y:S01]  /*11230*/  STL [R1+0xa0], R50 ;  /* 0x0000a03201007387 */ /* 0x0041e20000100800 */
[----:B----4-:R-:W-:-:S03]  /*11240*/  IMAD.X R4, R4, 0x1, R70, P6 ;  /* 0x0000000104047824 */ /* 0x010fc600030e0646 */
        /* <DEDUP_REMOVED lines=8> */
[----:B------:R-:W4:Y:S01]  /*112d0*/  @P1 LDG.E.U16 R91, desc[UR20][R4.64] ;  /* 0x00000014045b1981 */ /* 0x000f22000c1e1500 */
[----:B------:R-:W-:-:S03]  /*112e0*/  IADD3 R72, P5, PT, R72, R71, RZ ;  /* 0x0000004748487210 */ /* 0x000fc60007fbe0ff */
[----:B------:R-:W-:Y:S04]  /*112f0*/  STL [R1+0x40c], R47 ;  /* 0x00040c2f01007387 */ /* 0x000fe80000100800 */
[----:B---3--:R0:W-:Y:S04]  /*11300*/  STL [R1+0x9c], R92 ;  /* 0x00009c5c01007387 */ /* 0x0081e80000100800 */
[----:B0-----:R-:W3:Y:S04]  /*11310*/  LDL.LU R92, [R1+0x884] ;  /* 0x00088400015c7983 */ /* 0x001ee80000300800 */
[----:B------:R-:W2:Y:S04]  /*11320*/  LDL.LU R47, [R1+0x880] ;  /* 0x00088000012f7983 */ /* 0x000ea80000300800 */
[----:B------:R-:W2:Y:S04]  /*11330*/  LDL.LU R90, [R1+0x424] ;  /* 0x00042400015a7983 */ /* 0x000ea80000300800 */
[----:B----4-:R0:W-:Y:S04]  /*11340*/  STL [R1+0x98], R91 ;  /* 0x0000985b01007387 */ /* 0x0101e80000100800 */
[----:B0-----:R-:W4:Y:S04]  /*11350*/  LDL.LU R91, [R1+0x87c] ;  /* 0x00087c00015b7983 */ /* 0x001f280000300800 */
[----:B------:R0:W-:Y:S04]  /*11360*/  STL [R1+0x418], R72 ;  /* 0x0004184801007387 */ /* 0x0001e80000100800 */
[----:B------:R-:W2:Y:S01]  /*11370*/  LDL.LU R4, [R1+0x414] ;  /* 0x0004140001047983 */ /* 0x000ea20000300800 */
[----:B------:R-:W-:Y:S01]  /*11380*/  ISETP.GT.AND P3, PT, R42, 0x2c, PT ;  /* 0x0000002c2a00780c */ /* 0x000fe20003f64270 */
[----:B------:R-:W-:-:S02]  /*11390*/  IMAD.MOV.U32 R5, RZ, RZ, R72 ;  /* 0x000000ffff057224 */ /* 0x000fc400078e0048 */
[----:B0-----:R-:W3:Y:S01]  /*113a0*/  LDL.LU R72, [R1+0x430] ;  /* 0x0004300001487983 */ /* 0x001ee20000300800 */
[----:B------:R-:W-:Y:S02]  /*113b0*/  PRMT R87, RZ, 0x7610, R87 ;  /* 0x00007610ff577816 */ /* 0x000fe40000000057 */
[----:B------:R-:W-:Y:S01]  /*113c0*/  IADD3 R3, P6, PT, R3, R71, RZ ;  /* 0x0000004703037210 */ /* 0x000fe20007fde0ff */
[----:B--2---:R-:W-:-:S06]  /*113d0*/  IMAD.X R4, R4, 0x1, R70, P5 ;  /* 0x0000000104047824 */ /* 0x004fcc00028e0646 */
[-C--:B------:R-:W-:Y:S01]  /*113e0*/  @P3 LOP3.LUT R5, R5, R4.reuse, RZ, 0x3c, !PT ;  /* 0x0000000405053212 */ /* 0x080fe200078e3cff */
[----:B------:R0:W-:Y:S03]  /*113f0*/  STL [R1+0x414], R4 ;  /* 0x0004140401007387 */ /* 0x0001e60000100800 */
[----:B0-----:R-:W-:-:S04]  /*11400*/  @P3 LOP3.LUT R4, R5, R4, RZ, 0x3c, !PT ;  /* 0x0000000405043212 */ /* 0x001fc800078e3cff */
[----:B------:R-:W-:Y:S01]  /*11410*/  @P3 LOP3.LUT R5, R5, R4, RZ, 0x3c, !PT ;  /* 0x0000000405053212 */ /* 0x000fe200078e3cff */
[----:B------:R0:W-:Y:S04]  /*11420*/  STL [R1+0x420], R3 ;  /* 0x0004200301007387 */ /* 0x0001e80000100800 */
[----:B------:R1:W2:Y:S04]  /*11430*/  @P3 LDG.E.U16 R87, desc[UR20][R4.64] ;  /* 0x0000001404573981 */ /* 0x0002a8000c1e1500 */
[----:B------:R-:W3:Y:S01]  /*11440*/  LDL.LU R4, [R1+0x41c] ;  /* 0x00041c0001047983 */ /* 0x000ee20000300800 */
[----:B------:R-:W-:Y:S01]  /*11450*/  ISETP.GT.AND P4, PT, R42, 0x2d, PT ;  /* 0x0000002d2a00780c */ /* 0x000fe20003f84270 */
[----:B-1----:R-:W-:Y:S01]  /*11460*/  IMAD.MOV.U32 R5, RZ, RZ, R3 ;  /* 0x000000ffff057224 */ /* 0x002fe200078e0003 */
[----:B------:R-:W-:Y:S01]  /*11470*/  IADD3 R50, P5, PT, R50, R71, RZ ;  /* 0x0000004732327210 */ /* 0x000fe20007fbe0ff */
[----:B0-----:R-:W4:Y:S01]  /*11480*/  LDL.LU R3, [R1+0x438] ;  /* 0x0004380001037983 */ /* 0x001f220000300800 */
[----:B------:R-:W-:-:S03]  /*11490*/  ISETP.GT.AND P1, PT, R42, 0x2e, PT ;  /* 0x0000002e2a00780c */ /* 0x000fc60003f24270 */
[----:B------:R-:W-:Y:S01]  /*114a0*/  STL [R1+0x428], R50 ;  /* 0x0004283201007387 */ /* 0x000fe20000100800 */
[----:B------:R-:W-:Y:S01]  /*114b0*/  PRMT R48, RZ, 0x7610, R48 ;  /* 0x00007610ff307816 */ /* 0x000fe20000000030 */
[--C-:B------:R-:W-:Y:S01]  /*114c0*/  IMAD.X R90, R90, 0x1, R70.reuse, P5 ;  /* 0x000000015a5a7824 */ /* 0x100fe200028e0646 */
[----:B------:R-:W-:Y:S01]  /*114d0*/  PRMT R49, RZ, 0x7610, R49 ;  /* 0x00007610ff317816 */ /* 0x000fe20000000031 */
[----:B--2---:R0:W-:Y:S01]  /*114e0*/  STL [R1+0x94], R87 ;  /* 0x0000945701007387 */ /* 0x0041e20000100800 */
[----:B---3--:R-:W-:-:S03]  /*114f0*/  IMAD.X R4, R4, 0x1, R70, P6 ;  /* 0x0000000104047824 */ /* 0x008fc600030e0646 */
        /* <DEDUP_REMOVED lines=32> */
[C---:B------:R-:W-:Y:S01]  /*11700*/  ISETP.GT.AND P4, PT, R42.reuse, 0x30, PT ;  /* 0x000000302a00780c */ /* 0x040fe20003f84270 */
[----:B-1----:R-:W-:Y:S01]  /*11710*/  IMAD.MOV.U32 R5, RZ, RZ, R3 ;  /* 0x000000ffff057224 */ /* 0x002fe200078e0003 */
[----:B------:R-:W-:Y:S01]  /*11720*/  IADD3 R87, P5, PT, R87, R71, RZ ;  /* 0x0000004757577210 */ /* 0x000fe20007fbe0ff */
[----:B0-----:R-:W4:Y:S01]  /*11730*/  LDL.LU R3, [R1+0x450] ;  /* 0x0004500001037983 */ /* 0x001f220000300800 */
[----:B------:R-:W-:-:S03]  /*11740*/  ISETP.GT.AND P1, PT, R42, 0x31, PT ;  /* 0x000000312a00780c */ /* 0x000fc60003f24270 */
[----:B------:R-:W-:Y:S01]  /*11750*/  STL [R1+0x440], R87 ;  /* 0x0004405701007387 */ /* 0x000fe20000100800 */
[----:B------:R-:W-:Y:S01]  /*11760*/  PRMT R89, RZ, 0x7610, R89 ;  /* 0x00007610ff597816 */ /* 0x000fe20000000059 */
[----:B---3--:R-:W-:Y:S01]  /*11770*/  IMAD.X R50, R50, 0x1, R70, P5 ;  /* 0x0000000132327824 */ /* 0x008fe200028e0646 */
        /* <DEDUP_REMOVED lines=35> */
[C---:B------:R-:W-:Y:S01]  /*119b0*/  ISETP.GT.AND P4, PT, R42.reuse, 0x33, PT ;  /* 0x000000332a00780c */ /* 0x040fe20003f84270 */
[----:B-1----:R-:W-:Y:S01]  /*119c0*/  IMAD.MOV.U32 R5, RZ, RZ, R3 ;  /* 0x000000ffff057224 */ /* 0x002fe200078e0003 */
[----:B------:R-:W-:Y:S01]  /*119d0*/  IADD3 R53, P5, PT, R53, R71, RZ ;  /* 0x0000004735357210 */ /* 0x000fe20007fbe0ff */
[----:B0-----:R-:W4:Y:S01]  /*119e0*/  LDL.LU R3, [R1+0x468] ;  /* 0x0004680001037983 */ /* 0x001f220000300800 */
[----:B------:R-:W-:-:S03]  /*119f0*/  ISETP.GT.AND P1, PT, R42, 0x34, PT ;  /* 0x000000342a00780c */ /* 0x000fc60003f24270 */
[----:B------:R-:W-:Y:S01]  /*11a00*/  STL [R1+0x458], R53 ;  /* 0x0004583501007387 */ /* 0x000fe20000100800 */
[----:B------:R-:W-:Y:S01]  /*11a10*/  PRMT R51, RZ, 0x7610, R51 ;  /* 0x00007610ff337816 */ /* 0x000fe20000000033 */
[----:B------:R-:W-:Y:S01]  /*11a20*/  IMAD.X R87, R87, 0x1, R70, P5 ;  /* 0x0000000157577824 */ /* 0x000fe200028e0646 */
        /* <DEDUP_REMOVED lines=382> */
[----:B0-----:R-:W3:Y:S04]  /*13210*/  LDL.LU R3, [R1+0x540] ;  /* 0x0005400001037983 */ /* 0x001ee80000300800 */
[----:B------:R-:W-:Y:S01]  /*13220*/  STL [R1+0x530], R73 ;  /* 0x0005304901007387 */ /* 0x000fe20000100800 */
[----:B------:R-:W-:-:S03]  /*13230*/  PRMT R65, RZ, 0x7610, R65 ;  /* 0x00007610ff417816 */ /* 0x000fc60000000041 */
[----:B--2---:R0:W-:Y:S01]  /*13240*/  STL [R1+0x10], R69 ;  /* 0x0000104501007387 */ /* 0x0041e20000100800 */
[----:B----4-:R-:W-:-:S03]  /*13250*/  IMAD.X R4, R4, 0x1, R70, P6 ;  /* 0x0000000104047824 */ /* 0x010fc600030e0646 */
[----:B0-----:R-:W2:Y:S02]  /*13260*/  LDL.LU R69, [R1+0x548] ;  /* 0x0005480001457983 */ /* 0x001ea40000300800 */
[-C--:B------:R-:W-:Y:S02]  /*13270*/  @P4 LOP3.LUT R5, R5, R4.reuse, RZ, 0x3c, !PT ;  /* 0x0000000405054212 */ /* 0x080fe400078e3cff */
[----:B------:R0:W-:Y:S02]  /*13280*/  STL [R1+0x524], R4 ;  /* 0x0005240401007387 */ /* 0x0001e40000100800 */
[----:B0-----:R-:W-:-:S04]  /*13290*/  @P4 LOP3.LUT R4, R5, R4, RZ, 0x3c, !PT ;  /* 0x0000000405044212 */ /* 0x001fc800078e3cff */
[----:B------:R-:W-:-:S05]  /*132a0*/  @P4 LOP3.LUT R5, R5, R4, RZ, 0x3c, !PT ;  /* 0x0000000405054212 */ /* 0x000fca00078e3cff */
[----:B------:R0:W4:Y:S01]  /*132b0*/  @P4 LDG.E.U16 R65, desc[UR20][R4.64] ;  /* 0x0000001404414981 */ /* 0x000122000c1e1500 */
[----:B------:R-:W-:Y:S01]  /*132c0*/  ISETP.GT.AND P1, PT, R42, 0x4f, PT ;  /* 0x0000004f2a00780c */ /* 0x000fe20003f24270 */
[----:B---3--:R-:W-:Y:S01]  /*132d0*/  IMAD.X R74, R74, 0x1, R70, P5 ;  /* 0x000000014a4a7824 */ /* 0x008fe200028e0646 */
[----:B------:R-:W-:-:S04]  /*132e0*/  PRMT R67, RZ, 0x7610, R67 ;  /* 0x00007610ff437816 */ /* 0x000fc80000000043 */
[----:B------:R-:W-:Y:S01]  /*132f0*/  STL [R1+0x52c], R74 ;  /* 0x00052c4a01007387 */ /* 0x000fe20000100800 */
[----:B0-----:R-:W-:-:S06]  /*13300*/  IMAD.MOV.U32 R5, RZ, RZ, R74 ;  /* 0x000000ffff057224 */ /* 0x001fcc00078e004a */
[----:B------:R-:W-:-:S05]  /*13310*/  @P1 IMAD.MOV.U32 R4, RZ, RZ, R73 ;  /* 0x000000ffff041224 */ /* 0x000fca00078e0049 */
[----:B------:R-:W3:Y:S04]  /*13320*/  @P1 LDG.E.U16 R67, desc[UR20][R4.64] ;  /* 0x0000001404431981 */ /* 0x000ee8000c1e1500 */
[----:B----4-:R0:W-:Y:S04]  /*13330*/  STL [R1+0xc], R65 ;  /* 0x00000c4101007387 */ /* 0x0101e80000100800 */
[----:B0-----:R-:W4:Y:S04]  /*13340*/  LDL.LU R65, [R1+0x7f4] ;  /* 0x0007f40001417983 */ /* 0x001f280000300800 */
[----:B------:R-:W2:Y:S04]  /*13350*/  LDL.LU R74, [R1+0x7f0] ;  /* 0x0007f000014a7983 */ /* 0x000ea80000300800 */
[----:B------:R-:W2:Y:S01]  /*13360*/  LDL.LU R5, [R1+0x534] ;  /* 0x0005340001057983 */ /* 0x000ea20000300800 */
[----:B------:R-:W-:-:S02]  /*13370*/  ISETP.GT.AND P3, PT, R42, 0x50, PT ;  /* 0x000000502a00780c */ /* 0x000fc40003f64270 */
[-C--:B------:R-:W-:Y:S01]  /*13380*/  IADD3 R72, P5, PT, R72, R71.reuse, RZ ;  /* 0x0000004748487210 */ /* 0x080fe20007fbe0ff */
[----:B------:R-:W4:Y:S01]  /*13390*/  LDL.LU R73, [R1+0x544] ;  /* 0x0005440001497983 */ /* 0x000f220000300800 */
[----:B------:R-:W-:Y:S02]  /*133a0*/  PRMT R68, RZ, 0x7610, R68 ;  /* 0x00007610ff447816 */ /* 0x000fe40000000044 */
[----:B------:R-:W-:Y:S01]  /*133b0*/  IADD3 R3, P6, PT, R3, R71, RZ ;  /* 0x0000004703037210 */ /* 0x000fe20007fde0ff */
[----:B------:R-:W-:Y:S04]  /*133c0*/  STL [R1+0x538], R72 ;  /* 0x0005384801007387 */ /* 0x000fe80000100800 */
[----:B---3--:R0:W-:Y:S02]  /*133d0*/  STL [R1+0x8], R67 ;  /* 0x0000084301007387 */ /* 0x0081e40000100800 */
[----:B------:R-:W-:-:S02]  /*133e0*/  @P3 IMAD.MOV.U32 R4, RZ, RZ, R72 ;  /* 0x000000ffff043224 */ /* 0x000fc400078e0048 */
[----:B0-----:R-:W3:Y:S01]  /*133f0*/  LDL.LU R67, [R1+0x550] ;  /* 0x0005500001437983 */ /* 0x001ee20000300800 */
[----:B--2---:R-:W-:-:S05]  /*13400*/  IMAD.X R5, R5, 0x1, R70, P5 ;  /* 0x0000000105057824 */ /* 0x004fca00028e0646 */
[----:B------:R0:W-:Y:S04]  /*13410*/  STL [R1+0x534], R5 ;  /* 0x0005340501007387 */ /* 0x0001e80000100800 */
[----:B------:R0:W2:Y:S04]  /*13420*/  @P3 LDG.E.U16 R68, desc[UR20][R4.64] ;  /* 0x0000001404443981 */ /* 0x0000a8000c1e1500 */
[----:B------:R-:W-:Y:S04]  /*13430*/  STL [R1+0x540], R3 ;  /* 0x0005400301007387 */ /* 0x000fe80000100800 */
[----:B------:R-:W3:Y:S01]  /*13440*/  LDL.LU R4, [R1+0x53c] ;  /* 0x00053c0001047983 */ /* 0x000ee20000300800 */
[----:B------:R-:W-:Y:S01]  /*13450*/  ISETP.GT.AND P4, PT, R42, 0x51, PT ;  /* 0x000000512a00780c */ /* 0x000fe20003f84270 */
[----:B0-----:R-:W-:Y:S01]  /*13460*/  IMAD.MOV.U32 R5, RZ, RZ, R3 ;  /* 0x000000ffff057224 */ /* 0x001fe200078e0003 */
[----:B------:R-:W-:-:S02]  /*13470*/  IADD3 R69, P5, PT, R69, R71, RZ ;  /* 0x0000004745457210 */ /* 0x000fc40007fbe0ff */
[----:B------:R-:W-:Y:S02]  /*13480*/  ISETP.GT.AND P1, PT, R42, 0x52, PT ;  /* 0x000000522a00780c */ /* 0x000fe40003f24270 */
[----:B------:R-:W-:Y:S01]  /*13490*/  PRMT R44, RZ, 0x7610, R44 ;  /* 0x00007610ff2c7816 */ /* 0x000fe2000000002c */
[----:B----4-:R-:W-:Y:S01]  /*134a0*/  IMAD.X R73, R73, 0x1, R70, P5 ;  /* 0x0000000149497824 */ /* 0x010fe200028e0646 */
[----:B------:R-:W-:Y:S01]  /*134b0*/  PRMT R66, RZ, 0x7610, R66 ;  /* 0x00007610ff427816 */ /* 0x000fe20000000042 */
[----:B--2---:R0:W-:Y:S01]  /*134c0*/  STL [R1+0x4], R68 ;  /* 0x0000044401007387 */ /* 0x0041e20000100800 */
[----:B---3--:R-:W-:-:S03]  /*134d0*/  IMAD.X R4, R4, 0x1, R70, P6 ;  /* 0x0000000104047824 */ /* 0x008fc600030e0646 */
[----:B0-----:R-:W2:Y:S04]  /*134e0*/  LDL.LU R68, [R1+0x54c] ;  /* 0x00054c0001447983 */ /* 0x001ea80000300800 */
[----:B------:R-:W-:Y:S01]  /*134f0*/  STL [R1+0x548], R69 ;  /* 0x0005484501007387 */ /* 0x000fe20000100800 */
[----:B------:R-:W-:-:S03]  /*13500*/  @P4 LOP3.LUT R5, R5, R4, RZ, 0x3c, !PT ;  /* 0x0000000405054212 */ /* 0x000fc600078e3cff */
[----:B------:R-:W3:Y:S04]  /*13510*/  LDL.LU R72, [R1+0x558] ;  /* 0x0005580001487983 */ /* 0x000ee80000300800 */
[----:B------:R-:W4:Y:S04]  /*13520*/  LDL.LU R3, [R1+0x560] ;  /* 0x0005600001037983 */ /* 0x000f280000300800 */
[----:B------:R0:W-:Y:S02]  /*13530*/  STL [R1+0x53c], R4 ;  /* 0x00053c0401007387 */ /* 0x0001e40000100800 */
[----:B0-----:R-:W-:-:S04]  /*13540*/  @P4 LOP3.LUT R4, R5, R4, RZ, 0x3c, !PT ;  /* 0x0000000405044212 */ /* 0x001fc800078e3cff */
[----:B------:R-:W-:-:S05]  /*13550*/  @P4 LOP3.LUT R5, R5, R4, RZ, 0x3c, !PT ;  /* 0x0000000405054212 */ /* 0x000fca00078e3cff */
[----:B------:R0:W5:Y:S02]  /*13560*/  @P4 LDG.E.U16 R44, desc[UR20][R4.64] ;  /* 0x00000014042c4981 */ /* 0x000164000c1e1500 */
[----:B0-----:R-:W-:Y:S02]  /*13570*/  @P1 IMAD.MOV.U32 R4, RZ, RZ, R69 ;  /* 0x000000ffff041224 */ /* 0x001fe400078e0045 */
[----:B------:R-:W-:-:S05]  /*13580*/  @P1 IMAD.MOV.U32 R5, RZ, RZ, R73 ;  /* 0x000000ffff051224 */ /* 0x000fca00078e0049 */
[----:B------:R0:W4:Y:S01]  /*13590*/  @P1 LDG.E.U16 R66, desc[UR20][R4.64] ;  /* 0x0000001404421981 */ /* 0x000122000c1e1500 */
[----:B------:R-:W-:Y:S02]  /*135a0*/  ISETP.GT.AND P3, PT, R42, 0x53, PT ;  /* 0x000000532a00780c */ /* 0x000fe40003f64270 */
[----:B------:R-:W-:Y:S01]  /*135b0*/  IADD3 R67, P5, PT, R67, R71, RZ ;  /* 0x0000004743437210 */ /* 0x000fe20007fbe0ff */
[----:B------:R-:W-:Y:S01]  /*135c0*/  STL [R1+0x544], R73 ;  /* 0x0005444901007387 */ /* 0x000fe20000100800 */
[----:B------:R-:W-:-:S03]  /*135d0*/  PRMT R45, RZ, 0x7610, R45 ;  /* 0x00007610ff2d7816 */ /* 0x000fc6000000002d */
[----:B------:R-:W4:Y:S04]  /*135e0*/  LDL.LU R69, [R1+0x55c] ;  /* 0x00055c0001457983 */ /* 0x000f280000300800 */
[----:B------:R-:W-:Y:S02]  /*135f0*/  STL [R1+0x550], R67 ;  /* 0x0005504301007387 */ /* 0x000fe40000100800 */
[----:B0-----:R-:W-:Y:S02]  /*13600*/  @P3 IMAD.MOV.U32 R4, RZ, RZ, R67 ;  /* 0x000000ffff043224 */ /* 0x001fe400078e0043 */
[----:B--2---:R-:W-:-:S04]  /*13610*/  IMAD.X R68, R68, 0x1, R70, P5 ;  /* 0x0000000144447824 */ /* 0x004fc800028e0646 */
[----:B------:R-:W-:Y:S01]  /*13620*/  @P3 IMAD.MOV.U32 R5, RZ, RZ, R68 ;  /* 0x000000ffff053224 */ /* 0x000fe200078e0044 */
[----:B---3--:R-:W-:-:S04]  /*13630*/  IADD3 R72, P6, PT, R72, R71, RZ ;  /* 0x0000004748487210 */ /* 0x008fc80007fde0ff */
[----:B------:R0:W5:Y:S01]  /*13640*/  @P3 LDG.E.U16 R45, desc[UR20][R4.64] ;  /* 0x00000014042d3981 */ /* 0x000162000c1e1500 */
[----:B----4-:R-:W-:-:S03]  /*13650*/  IADD3 R3, P5, PT, R3, R71, RZ ;  /* 0x0000004703037210 */ /* 0x010fc60007fbe0ff */
[----:B------:R1:W-:Y:S04]  /*13660*/  STL [R1], R66 ;  /* 0x0000004201007387 */ /* 0x0003e80000100800 */
[----:B-1----:R-:W2:Y:S04]  /*13670*/  LDL.LU R66, [R1+0x568] ;  /* 0x0005680001427983 */ /* 0x002ea80000300800 */
[----:B------:R1:W-:Y:S04]  /*13680*/  STL [R1+0x54c], R68 ;  /* 0x00054c4401007387 */ /* 0x0003e80000100800 */
[----:B-1----:R-:W3:Y:S04]  /*13690*/  LDL.LU R68, [R1+0x564] ;  /* 0x0005640001447983 */ /* 0x002ee80000300800 */
[----:B------:R1:W-:Y:S04]  /*136a0*/  STL [R1+0x558], R72 ;  /* 0x0005584801007387 */ /* 0x0003e80000100800 */
[----:B------:R-:W4:Y:S04]  /*136b0*/  LDL.LU R73, [R1+0x570] ;  /* 0x0005700001497983 */ /* 0x000f280000300800 */
[----:B------:R-:W-:Y:S04]  /*136c0*/  STL [R1+0x560], R3 ;  /* 0x0005600301007387 */ /* 0x000fe80000100800 */
[----:B------:R-:W4:Y:S04]  /*136d0*/  LDL.LU R67, [R1+0x578] ;  /* 0x0005780001437983 */ /* 0x000f280000300800 */
[----:B------:R-:W4:Y:S01]  /*136e0*/  LDL.LU R5, [R1+0x554] ;  /* 0x0005540001057983 */ /* 0x000f220000300800 */
[----:B------:R-:W-:-:S02]  /*136f0*/  ISETP.GT.AND P4, PT, R42, 0x54, PT ;  /* 0x000000542a00780c */ /* 0x000fc40003f84270 */
[C---:B------:R-:W-:Y:S02]  /*13700*/  ISETP.GT.AND P1, PT, R42.reuse, 0x55, PT ;  /* 0x000000552a00780c */ /* 0x040fe40003f24270 */
[----:B------:R-:W-:Y:S02]  /*13710*/  PRMT R93, RZ, 0x7610, R93 ;  /* 0x00007610ff5d7816 */ /* 0x000fe4000000005d */
[----:B------:R-:W-:Y:S01]  /*13720*/  ISETP.GT.AND P3, PT, R42, 0x56, PT ;  /* 0x000000562a00780c */ /* 0x000fe20003f64270 */
[----:B------:R-:W-:Y:S01]  /*13730*/  IMAD.X R69, R69, 0x1, R70, P5 ;  /* 0x0000000145457824 */ /* 0x000fe200028e0646 */
[----:B------:R-:W-:-:S05]  /*13740*/  PRMT R46, RZ, 0x7610, R46 ;  /* 0x00007610ff2e7816 */ /* 0x000fca000000002e */
[----:B0-----:R-:W-:Y:S01]  /*13750*/  @P4 IMAD.MOV.U32 R4, RZ, RZ, R72 ;  /* 0x000000ffff044224 */ /* 0x001fe200078e0048 */
[----:B------:R-:W-:Y:S02]  /*13760*/  PRMT R92, RZ, 0x7610, R92 ;  /* 0x00007610ff5c7816 */ /* 0x000fe4000000005c */
[----:B--2---:R-:W-:-:S05]  /*13770*/  IADD3 R66, P5, PT, R66, R71, RZ ;  /* 0x0000004742427210 */ /* 0x004fca0007fbe0ff */
[--C-:B---3--:R-:W-:Y:S02]  /*13780*/  IMAD.X R68, R68, 0x1, R70.reuse, P5 ;  /* 0x0000000144447824 */ /* 0x108fe400028e0646 */
[----:B----4-:R-:W-:Y:S01]  /*13790*/  IMAD.X R5, R5, 0x1, R70, P6 ;  /* 0x0000000105057824 */ /* 0x010fe200030e0646 */
[----:B------:R-:W-:-:S04]  /*137a0*/  IADD3 R73, P6, PT, R73, R71, RZ ;  /* 0x0000004749497210 */ /* 0x000fc80007fde0ff */
[----:B------:R0:W-:Y:S04]  /*137b0*/  STL [R1+0x554], R5 ;  /* 0x0005540501007387 */ /* 0x0001e80000100800 */
[----:B------:R2:W5:Y:S01]  /*137c0*/  @P4 LDG.E.U16 R93, desc[UR20][R4.64] ;  /* 0x00000014045d4981 */ /* 0x000562000c1e1500 */
[----:B------:R-:W-:-:S03]  /*137d0*/  IADD3 R67, P5, PT, R67, R71, RZ ;  /* 0x0000004743437210 */ /* 0x000fc60007fbe0ff */
[----:B------:R3:W-:Y:S04]  /*137e0*/  STL [R1+0x55c], R69 ;  /* 0x00055c4501007387 */ /* 0x0007e80000100800 */
[----:B-1----:R-:W4:Y:S01]  /*137f0*/  LDL.LU R72, [R1+0x574] ;  /* 0x0005740001487983 */ /* 0x002f220000300800 */
[----:B--2---:R-:W-:Y:S02]  /*13800*/  @P1 IMAD.MOV.U32 R4, RZ, RZ, R3 ;  /* 0x000000ffff041224 */ /* 0x004fe400078e0003 */
[----:B0-----:R-:W-:Y:S01]  /*13810*/  @P1 IMAD.MOV.U32 R5, RZ, RZ, R69 ;  /* 0x000000ffff051224 */ /* 0x001fe200078e0045 */
        /* <DEDUP_REMOVED lines=60> */
[----:B------:R-:W-:Y:S01]  /*13be0*/  @P4 LOP3.LUT R5, R5, R4, RZ, 0x3c, !PT ;  /* 0x0000000405054212 */ /* 0x000fe200078e3cff */
[----:B------:R0:W-:Y:S04]  /*13bf0*/  STL [R1+0x58c], R73 ;  /* 0x00058c4901007387 */ /* 0x0001e80000100800 */
[----:B------:R1:W5:Y:S01]  /*13c00*/  @P4 LDG.E.U16 R90, desc[UR20][R4.64] ;  /* 0x00000014045a4981 */ /* 0x000362000c1e1500 */
[-C--:B------:R-:W-:Y:S02]  /*13c10*/  IADD3 R72, P6, PT, R72, R71.reuse, RZ ;  /* 0x0000004748487210 */ /* 0x080fe40007fde0ff */
[----:B------:R-:W-:Y:S01]  /*13c20*/  IADD3 R3, P5, PT, R3, R71, RZ ;  /* 0x0000004703037210 */ /* 0x000fe20007fbe0ff */
[----:B-1----:R-:W-:Y:S02]  /*13c30*/  @P1 IMAD.MOV.U32 R4, RZ, RZ, R68 ;  /* 0x000000ffff041224 */ /* 0x002fe400078e0044 */
[----:B------:R-:W-:Y:S01]  /*13c40*/  @P1 IMAD.MOV.U32 R5, RZ, RZ, R73 ;  /* 0x000000ffff051224 */ /* 0x000fe200078e0049 */
[----:B------:R-:W2:Y:S04]  /*13c50*/  LDL.LU R68, [R1+0x5a4] ;  /* 0x0005a40001447983 */ /* 0x000ea80000300800 */
[----:B0-----:R-:W3:Y:S04]  /*13c60*/  LDL.LU R73, [R1+0x5b0] ;  /* 0x0005b00001497983 */ /* 0x001ee80000300800 */
[----:B------:R0:W5:Y:S04]  /*13c70*/  @P1 LDG.E.U16 R49, desc[UR20][R4.64] ;  /* 0x0000001404311981 */ /* 0x000168000c1e1500 */
[----:B------:R1:W-:Y:S04]  /*13c80*/  STL [R1+0x598], R67 ;  /* 0x0005984301007387 */ /* 0x0003e80000100800 */
[----:B------:R4:W-:Y:S01]  /*13c90*/  STL [R1+0x594], R69 ;  /* 0x0005944501007387 */ /* 0x0009e20000100800 */
[----:B0-----:R-:W-:-:S02]  /*13ca0*/  @P3 IMAD.MOV.U32 R4, RZ, RZ, R67 ;  /* 0x000000ffff043224 */ /* 0x001fc400078e0043 */
[----:B------:R-:W-:Y:S01]  /*13cb0*/  @P3 IMAD.MOV.U32 R5, RZ, RZ, R69 ;  /* 0x000000ffff053224 */ /* 0x000fe200078e0045 */
[----:B-1----:R-:W3:Y:S04]  /*13cc0*/  LDL.LU R67, [R1+0x5b8] ;  /* 0x0005b80001437983 */ /* 0x002ee80000300800 */
[----:B------:R0:W-:Y:S04]  /*13cd0*/  STL [R1+0x5a0], R72 ;  /* 0x0005a04801007387 */ /* 0x0001e80000100800 */
[----:B----4-:R-:W4:Y:S04]  /*13ce0*/  LDL.LU R69, [R1+0x5c0] ;  /* 0x0005c00001457983 */ /* 0x010f280000300800 */
[----:B------:R-:W-:Y:S04]  /*13cf0*/  STL [R1+0x5a8], R3 ;  /* 0x0005a80301007387 */ /* 0x000fe80000100800 */
[----:B------:R1:W5:Y:S04]  /*13d00*/  @P3 LDG.E.U16 R89, desc[UR20][R4.64] ;  /* 0x0000001404593981 */ /* 0x000368000c1e1500 */
[----:B------:R-:W4:Y:S01]  /*13d10*/  LDL.LU R5, [R1+0x59c] ;  /* 0x00059c0001057983 */ /* 0x000f220000300800 */
[----:B------:R-:W-:-:S02]  /*13d20*/  ISETP.GT.AND P4, PT, R42, 0x5d, PT ;  /* 0x0000005d2a00780c */ /* 0x000fc40003f84270 */
[----:B------:R-:W-:Y:S02]  /*13d30*/  ISETP.GT.AND P1, PT, R42, 0x5e, PT ;  /* 0x0000005e2a00780c */ /* 0x000fe40003f24270 */
[----:B------:R-:W-:Y:S02]  /*13d40*/  PRMT R50, RZ, 0x7610, R50 ;  /* 0x00007610ff327816 */ /* 0x000fe40000000032 */
[----:B------:R-:W-:-:S07]  /*13d50*/  PRMT R88, RZ, 0x7610, R88 ;  /* 0x00007610ff587816 */ /* 0x000fce0000000058 */
[----:B-1----:R-:W-:Y:S02]  /*13d60*/  @P4 IMAD.MOV.U32 R4, RZ, RZ, R72 ;  /* 0x000000ffff044224 */ /* 0x002fe400078e0048 */
[--C-:B--2---:R-:W-:Y:S01]  /*13d70*/  IMAD.X R68, R68, 0x1, R70.reuse, P5 ;  /* 0x0000000144447824 */ /* 0x104fe200028e0646 */
[----:B---3--:R-:W-:Y:S01]  /*13d80*/  IADD3 R73, P5, PT, R73, R71, RZ ;  /* 0x0000004749497210 */ /* 0x008fe20007fbe0ff */
[----:B----4-:R-:W-:-:S05]  /*13d90*/  IMAD.X R5, R5, 0x1, R70, P6 ;  /* 0x0000000105057824 */ /* 0x010fca00030e0646 */
[----:B------:R1:W-:Y:S04]  /*13da0*/  STL [R1+0x59c], R5 ;  /* 0x00059c0501007387 */ /* 0x0003e80000100800 */
[----:B------:R2:W5:Y:S04]  /*13db0*/  @P4 LDG.E.U16 R50, desc[UR20][R4.64] ;  /* 0x0000001404324981 */ /* 0x000568000c1e1500 */
[----:B------:R3:W-:Y:S04]  /*13dc0*/  STL [R1+0x5a4], R68 ;  /* 0x0005a44401007387 */ /* 0x0007e80000100800 */
[----:B0-----:R-:W4:Y:S01]  /*13dd0*/  LDL.LU R72, [R1+0x5bc] ;  /* 0x0005bc0001487983 */ /* 0x001f220000300800 */
[----:B--2---:R-:W-:-:S02]  /*13de0*/  @P1 IMAD.MOV.U32 R4, RZ, RZ, R3 ;  /* 0x000000ffff041224 */ /* 0x004fc400078e0003 */
[----:B-1----:R-:W-:Y:S02]  /*13df0*/  @P1 IMAD.MOV.U32 R5, RZ, RZ, R68 ;  /* 0x000000ffff051224 */ /* 0x002fe400078e0044 */
[----:B---3--:R-:W2:Y:S04]  /*13e00*/  LDL.LU R68, [R1+0x5c8] ;  /* 0x0005c80001447983 */ /* 0x008ea80000300800 */
[----:B------:R-:W3:Y:S04]  /*13e10*/  LDL.LU R3, [R1+0x5d0] ;  /* 0x0005d00001037983 */ /* 0x000ee80000300800 */
[----:B------:R0:W5:Y:S04]  /*13e20*/  @P1 LDG.E.U16 R88, desc[UR20][R4.64] ;  /* 0x0000001404581981 */ /* 0x000168000c1e1500 */
[----:B------:R1:W-:Y:S01]  /*13e30*/  STL [R1+0x5b0], R73 ;  /* 0x0005b04901007387 */ /* 0x0003e20000100800 */
[----:B0-----:R-:W-:-:S03]  /*13e40*/  IMAD.MOV.U32 R5, RZ, RZ, R73 ;  /* 0x000000ffff057224 */ /* 0x001fc600078e0049 */
[----:B-1----:R-:W2:Y:S04]  /*13e50*/  LDL.LU R73, [R1+0x7e8] ;  /* 0x0007e80001497983 */ /* 0x002ea80000300800 */
[----:B------:R-:W2:Y:S01]  /*13e60*/  LDL.LU R4, [R1+0x5ac] ;  /* 0x0005ac0001047983 */ /* 0x000ea20000300800 */
[----:B------:R-:W-:Y:S02]  /*13e70*/  ISETP.GT.AND P3, PT, R42, 0x5f, PT ;  /* 0x0000005f2a00780c */ /* 0x000fe40003f64270 */
        /* <DEDUP_REMOVED lines=8> */
[----:B------:R1:W5:Y:S02]  /*13f00*/  @P3 LDG.E.U16 R51, desc[UR20][R4.64] ;  /* 0x0000001404333981 */ /* 0x000364000c1e1500 */
[----:B-1----:R-:W-:Y:S02]  /*13f10*/  IMAD.MOV.U32 R5, RZ, RZ, R67 ;  /* 0x000000ffff057224 */ /* 0x002fe400078e0043 */
[----:B0-----:R-:W2:Y:S04]  /*13f20*/  LDL.LU R67, [R1+0x7e4] ;  /* 0x0007e40001437983 */ /* 0x001ea80000300800 */
[----:B------:R-:W2:Y:S01]  /*13f30*/  LDL.LU R4, [R1+0x5b4] ;  /* 0x0005b40001047983 */ /* 0x000ea20000300800 */
[----:B------:R-:W-:-:S02]  /*13f40*/  ISETP.GT.AND P4, PT, R42, 0x60, PT ;  /* 0x000000602a00780c */ /* 0x000fc40003f84270 */
[----:B------:R-:W-:-:S05]  /*13f50*/  IADD3 R69, P5, PT, R69, R71, RZ ;  /* 0x0000004745457210 */ /* 0x000fca0007fbe0ff */
[----:B------:R-:W-:Y:S01]  /*13f60*/  STL [R1+0x5c0], R69 ;  /* 0x0005c04501007387 */ /* 0x000fe20000100800 */
[----:B------:R-:W-:Y:S02]  /*13f70*/  ISETP.GT.AND P1, PT, R42, 0x61, PT ;  /* 0x000000612a00780c */ /* 0x000fe40003f24270 */
[----:B------:R-:W-:Y:S01]  /*13f80*/  PRMT R87, RZ, 0x7610, R87 ;  /* 0x00007610ff577816 */ /* 0x000fe20000000057 */
[----:B----4-:R-:W-:Y:S01]  /*13f90*/  IMAD.X R72, R72, 0x1, R70, P5 ;  /* 0x0000000148487824 */ /* 0x010fe200028e0646 */
[----:B------:R-:W-:Y:S01]  /*13fa0*/  PRMT R52, RZ, 0x7610, R52 ;  /* 0x00007610ff347816 */ /* 0x000fe20000000034 */
[----:B--2---:R-:W-:-:S05]  /*13fb0*/  IMAD.X R4, R4, 0x1, R70, P6 ;  /* 0x0000000104047824 */ /* 0x004fca00030e0646 */
[-C--:B------:R-:W-:Y:S01]  /*13fc0*/  @P4 LOP3.LUT R5, R5, R4.reuse, RZ, 0x3c, !PT ;  /* 0x0000000405054212 */ /* 0x080fe200078e3cff */
[----:B------:R0:W-:Y:S03]  /*13fd0*/  STL [R1+0x5b4], R4 ;  /* 0x0005b40401007387 */ /* 0x0001e60000100800 */
[----:B0-----:R-:W-:-:S04]  /*13fe0*/  @P4 LOP3.LUT R4, R5, R4, RZ, 0x3c, !PT ;  /* 0x0000000405044212 */ /* 0x001fc800078e3cff */
[----:B------:R-:W-:-:S05]  /*13ff0*/  @P4 LOP3.LUT R5, R5, R4, RZ, 0x3c, !PT ;  /* 0x0000000405054212 */ /* 0x000fca00078e3cff */
[----:B------:R0:W5:Y:S02]  /*14000*/  @P4 LDG.E.U16 R87, desc[UR20][R4.64] ;  /* 0x0000001404574981 */ /* 0x000164000c1e1500 */
[----:B0-----:R-:W-:Y:S02]  /*14010*/  IMAD.MOV.U32 R4, RZ, RZ, R72 ;  /* 0x000000ffff047224 */ /* 0x001fe400078e0048 */
[----:B------:R-:W-:-:S05]  /*14020*/  IMAD.MOV.U32 R5, RZ, RZ, R69 ;  /* 0x000000ffff057224 */ /* 0x000fca00078e0045 */
[----:B------:R-:W-:-:S04]  /*14030*/  @P1 LOP3.LUT R5, R5, R4, RZ, 0x3c, !PT ;  /* 0x0000000405051212 */ /* 0x000fc800078e3cff */
[C---:B------:R-:W-:Y:S02]  /*14040*/  @P1 LOP3.LUT R4, R5.reuse, R4, RZ, 0x3c, !PT ;  /* 0x0000000405041212 */ /* 0x040fe400078e3cff */
[----:B------:R-:W-:Y:S02]  /*14050*/  IADD3 R68, P4, PT, R68, R71, RZ ;  /* 0x0000004744447210 */ /* 0x000fe40007f9e0ff */
[----:B------:R-:W-:Y:S01]  /*14060*/  @P1 LOP3.LUT R5, R5, R4, RZ, 0x3c, !PT ;  /* 0x0000000405051212 */ /* 0x000fe200078e3cff */
[----:B------:R0:W-:Y:S04]  /*14070*/  STL [R1+0x5bc], R72 ;  /* 0x0005bc4801007387 */ /* 0x0001e80000100800 */
[----:B------:R1:W5:Y:S04]  /*14080*/  @P1 LDG.E.U16 R52, desc[UR20][R4.64] ;  /* 0x0000001404341981 */ /* 0x000368000c1e1500 */
[----:B0-----:R-:W2:Y:S04]  /*14090*/  LDL.LU R72, [R1+0x7e0] ;  /* 0x0007e00001487983 */ /* 0x001ea80000300800 */
[----:B------:R-:W5:Y:S01]  /*140a0*/  LDL.LU R69, [R1+0x7dc] ;  /* 0x0007dc0001457983 */ /* 0x000f620000300800 */
[----:B-1----:R-:W-:-:S03]  /*140b0*/  IMAD.MOV.U32 R5, RZ, RZ, R68 ;  /* 0x000000ffff057224 */ /* 0x002fc600078e0044 */
[----:B------:R0:W-:Y:S04]  /*140c0*/  STL [R1+0x5c8], R68 ;  /* 0x0005c84401007387 */ /* 0x0001e80000100800 */
[----:B0-----:R-:W5:Y:S04]  /*140d0*/  LDL.LU R68, [R1+0x7d8] ;  /* 0x0007d80001447983 */ /* 0x001f680000300800 */
[----:B------:R-:W4:Y:S01]  /*140e0*/  LDL.LU R4, [R1+0x5c4] ;  /* 0x0005c40001047983 */ /* 0x000f220000300800 */
[----:B------:R-:W-:Y:S02]  /*140f0*/  ISETP.GT.AND P3, PT, R42, 0x62, PT ;  /* 0x000000622a00780c */ /* 0x000fe40003f64270 */
[----:B------:R-:W-:Y:S01]  /*14100*/  PRMT R86, RZ, 0x7610, R86 ;  /* 0x00007610ff567816 */ /* 0x000fe20000000056 */
[----:B----4-:R-:W-:-:S10]  /*14110*/  IMAD.X R4, R4, 0x1, R70, P4 ;  /* 0x0000000104047824 */ /* 0x010fd400020e0646 */
[-C--:B------:R-:W-:Y:S01]  /*14120*/  @P3 LOP3.LUT R5, R5, R4.reuse, RZ, 0x3c, !PT ;  /* 0x0000000405053212 */ /* 0x080fe200078e3cff */
[----:B------:R0:W-:Y:S03]  /*14130*/  STL [R1+0x5c4], R4 ;  /* 0x0005c40401007387 */ /* 0x0001e60000100800 */
[----:B0-----:R-:W-:-:S04]  /*14140*/  @P3 LOP3.LUT R4, R5, R4, RZ, 0x3c, !PT ;  /* 0x0000000405043212 */ /* 0x001fc800078e3cff */
[----:B------:R-:W-:-:S05]  /*14150*/  @P3 LOP3.LUT R5, R5, R4, RZ, 0x3c, !PT ;  /* 0x0000000405053212 */ /* 0x000fca00078e3cff */
[----:B------:R0:W5:Y:S04]  /*14160*/  @P3 LDG.E.U16 R86, desc[UR20][R4.64] ;  /* 0x0000001404563981 */ /* 0x000168000c1e1500 */
[----:B------:R-:W4:Y:S01]  /*14170*/  LDL.LU R5, [R1+0x5cc] ;  /* 0x0005cc0001057983 */ /* 0x000f220000300800 */
[----:B------:R-:W-:Y:S02]  /*14180*/  ISETP.GT.AND P5, PT, R42, 0x63, PT ;  /* 0x000000632a00780c */ /* 0x000fe40003fa4270 */
[----:B---3--:R-:W-:Y:S02]  /*14190*/  IADD3 R3, P1, PT, R3, R71, RZ ;  /* 0x0000004703037210 */ /* 0x008fe40007f3e0ff */
[----:B------:R-:W-:-:S03]  /*141a0*/  PRMT R53, RZ, 0x7610, R53 ;  /* 0x00007610ff357816 */ /* 0x000fc60000000035 */
[----:B------:R1:W-:Y:S06]  /*141b0*/  STL [R1+0x5d0], R3 ;  /* 0x0005d00301007387 */ /* 0x0003ec0000100800 */
[----:B0-----:R-:W-:Y:S02]  /*141c0*/  @P5 IMAD.MOV.U32 R4, RZ, RZ, R3 ;  /* 0x000000ffff045224 */ /* 0x001fe400078e0003 */
[----:B----4-:R-:W-:-:S05]  /*141d0*/  IMAD.X R5, R5, 0x1, R70, P1 ;  /* 0x0000000105057824 */ /* 0x010fca00008e0646 */
[----:B------:R0:W-:Y:S04]  /*141e0*/  STL [R1+0x5cc], R5 ;  /* 0x0005cc0501007387 */ /* 0x0001e80000100800 */
[----:B-1----:R-:W5:Y:S04]  /*141f0*/  LDL.LU R3, [R1+0x7d4] ;  /* 0x0007d40001037983 */ /* 0x002f680000300800 */
[----:B------:R1:W5:Y:S04]  /*14200*/  @P5 LDG.E.U16 R53, desc[UR20][R4.64] ;  /* 0x0000001404355981 */ /* 0x000368000c1e1500 */
[----:B------:R-:W3:Y:S04]  /*14210*/  LDL.LU R4, [R1+0x5d4] ;  /* 0x0005d40001047983 */ /* 0x000ee80000300800 */
[----:B0-----:R-:W1:Y:S01]  /*14220*/  LDL.LU R5, [R1+0x5d8] ;  /* 0x0005d80001057983 */ /* 0x001e620000300800 */
[----:B------:R-:W-:-:S02]  /*14230*/  ISETP.GT.AND P3, PT, R42, 0x64, PT ;  /* 0x000000642a00780c */ /* 0x000fc40003f64270 */
[----:B------:R-:W-:Y:S02]  /*14240*/  PRMT R85, RZ, 0x7610, R85 ;  /* 0x00007610ff557816 */ /* 0x000fe40000000055 */
[----:B-1----:R-:W-:-:S05]  /*14250*/  IADD3 R5, P1, PT, R5, R71, RZ ;  /* 0x0000004705057210 */ /* 0x002fca0007f3e0ff */
[----:B---3--:R-:W-:Y:S01]  /*14260*/  IMAD.X R4, R4, 0x1, R70, P1 ;  /* 0x0000000104047824 */ /* 0x008fe200008e0646 */
[----:B------:R0:W-:Y:S04]  /*14270*/  STL [R1+0x5d8], R5 ;  /* 0x0005d80501007387 */ /* 0x0001e80000100800 */
[----:B------:R1:W-:Y:S01]  /*14280*/  STL [R1+0x5d4], R4 ;  /* 0x0005d40401007387 */ /* 0x0003e20000100800 */
[----:B0-----:R-:W-:-:S04]  /*14290*/  @P3 LOP3.LUT R5, R5, R4, RZ, 0x3c, !PT ;  /* 0x0000000405053212 */ /* 0x001fc800078e3cff */
[----:B-1----:R-:W-:-:S04]  /*142a0*/  @P3 LOP3.LUT R4, R5, R4, RZ, 0x3c, !PT ;  /* 0x0000000405043212 */ /* 0x002fc800078e3cff */
[----:B------:R-:W-:-:S05]  /*142b0*/  @P3 LOP3.LUT R5, R5, R4, RZ, 0x3c, !PT ;  /* 0x0000000405053212 */ /* 0x000fca00078e3cff */
[----:B------:R0:W5:Y:S04]  /*142c0*/  @P3 LDG.E.U16 R85, desc[UR20][R4.64] ;  /* 0x0000001404553981 */ /* 0x000168000c1e1500 */
[----:B------:R-:W3:Y:S04]  /*142d0*/  LDL.LU R4, [R1+0x5dc] ;  /* 0x0005dc0001047983 */ /* 0x000ee80000300800 */
[----:B------:R-:W0:Y:S01]  /*142e0*/  LDL.LU R5, [R1+0x5e0] ;  /* 0x0005e00001057983 */ /* 0x000e220000300800 */
[----:B------:R-:W-:Y:S02]  /*142f0*/  ISETP.GT.AND P3, PT, R42, 0x65, PT ;  /* 0x000000652a00780c */ /* 0x000fe40003f64270 */
[----:B------:R-:W-:-:S02]  /*14300*/  PRMT R54, RZ, 0x7610, R54 ;  /* 0x00007610ff367816 */ /* 0x000fc40000000036 */
[----:B0-----:R-:W-:-:S05]  /*14310*/  IADD3 R5, P1, PT, R5, R71, RZ ;  /* 0x0000004705057210 */ /* 0x001fca0007f3e0ff */
        /* <DEDUP_REMOVED lines=310> */
[----:B--2---:R-:W-:Y:S01]  /*15680*/  PRMT R72, RZ, 0x7610, R72 ;  /* 0x00007610ff487816 */ /* 0x004fe20000000048 */
[----:B------:R-:W-:Y:S01]  /*15690*/  USHF.L.U32 UR4, UR4, 0x1f, URZ ;  /* 0x0000001f04047899 */ /* 0x000fe200080006ff */
[----:B0-----:R-:W-:-:S05]  /*156a0*/  IADD3 R5, P1, PT, R5, R71, RZ ;  /* 0x0000004705057210 */ /* 0x001fca0007f3e0ff */
[----:B---3--:R-:W-:Y:S01]  /*156b0*/  IMAD.X R4, R4, 0x1, R70, P1 ;  /* 0x0000000104047824 */ /* 0x008fe200008e0646 */
[----:B------:R0:W-:Y:S04]  /*156c0*/  STL [R1+0x6b0], R5 ;  /* 0x0006b00501007387 */ /* 0x0001e80000100800 */
[----:B------:R1:W-:Y:S01]  /*156d0*/  STL [R1+0x6ac], R4 ;  /* 0x0006ac0401007387 */ /* 0x0003e20000100800 */
[----:B0-----:R-:W-:-:S04]  /*156e0*/  @P3 LOP3.LUT R5, R5, R4, RZ, 0x3c, !PT ;  /* 0x0000000405053212 */ /* 0x001fc800078e3cff */
[----:B-1----:R-:W-:-:S04]  /*156f0*/  @P3 LOP3.LUT R4, R5, R4, RZ, 0x3c, !PT ;  /* 0x0000000405043212 */ /* 0x002fc800078e3cff */
[----:B------:R-:W-:-:S05]  /*15700*/  @P3 LOP3.LUT R5, R5, R4, RZ, 0x3c, !PT ;  /* 0x0000000405053212 */ /* 0x000fca00078e3cff */
[----:B------:R0:W5:Y:S02]  /*15710*/  @P3 LDG.E.U16 R72, desc[UR20][R4.64] ;  /* 0x0000001404483981 */ /* 0x000164000c1e1500 */
[----:B0-----:R-:W0:Y:S02]  /*15720*/  S2R R5, SR_TID.X ;  /* 0x0000000000057919 */ /* 0x001e240000002100 */
[----:B0-----:R-:W-:Y:S01]  /*15730*/  LOP3.LUT R4, R5, 0x7f, RZ, 0xc0, !PT ;  /* 0x0000007f05047812 */ /* 0x001fe200078ec0ff */
[----:B------:R-:W-:-:S04]  /*15740*/  IMAD.U32 R5, RZ, RZ, UR4 ;  /* 0x00000004ff057e24 */ /* 0x000fc8000f8e00ff */
[----:B------:R-:W0:Y:S01]  /*15750*/  SYNCS.PHASECHK.TRANS64.TRYWAIT P3, [UR6], R5 ;  /* 0x00000005ff0075a7 */ /* 0x000e220008061106 */
[----:B------:R-:W-:Y:S02]  /*15760*/  ISETP.GE.AND P1, PT, R4, R42, PT ;  /* 0x0000002a0400720c */ /* 0x000fe40003f26270 */
[----:B------:R-:W-:Y:S01]  /*15770*/  PRMT R4, R41, 0x5410, R43 ;  /* 0x0000541029047816 */ /* 0x000fe2000000002b */
[----:B0-----:R-:W-:Y:S10]  /*15780*/  @!P3 BRA `(.L_x_9) ;  /* 0x0000005400e4b947 */ /* 0x001ff40003800000 */
.L_x_17:
[----:B------:R-:W2:Y:S04]  /*15790*/  LDL.LU R43, [R1+0x90] ;  /* 0x00009000012b7983 */ /* 0x000ea80000300800 */
[----:B------:R-:W3:Y:S04]  /*157a0*/  LDL.LU R42, [R1+0x80] ;  /* 0x00008000012a7983 */ /* 0x000ee80000300800 */
[----:B------:R-:W3:Y:S04]  /*157b0*/  LDL.LU R41, [R1+0x84] ;  /* 0x0000840001297983 */ /* 0x000ee80000300800 */
[----:B-----5:R0:W-:Y:S04]  /*157c0*/  STL [R1+0x814], R76 ;  /* 0x0008144c01007387 */ /* 0x0201e80000100800 */
[----:B0-----:R-:W2:Y:S04]  /*157d0*/  LDL.LU R76, [R1+0x88] ;  /* 0x00008800014c7983 */ /* 0x001ea80000300800 */
[----:B------:R0:W-:Y:S04]  /*157e0*/  STL [R1+0x810], R64 ;  /* 0x0008104001007387 */ /* 0x0001e80000100800 */
[----:B0-----:R-:W4:Y:S04]  /*157f0*/  LDL.LU R64, [R1+0x94] ;  /* 0x0000940001407983 */ /* 0x001f280000300800 */
        /* <DEDUP_REMOVED lines=15> */
[----:B0-----:R-:W4:Y:S01]  /*158f0*/  LDL.LU R72, [R1+0xb0] ;  /* 0x0000b00001487983 */ /* 0x001f220000300800 */
[----:B------:R-:W-:-:S02]  /*15900*/  PRMT R17, R17, 0x5410, R27 ;  /* 0x0000541011117816 */ /* 0x000fc4000000001b */
[----:B------:R-:W-:Y:S01]  /*15910*/  PRMT R15, R15, 0x5410, R29 ;  /* 0x000054100f0f7816 */ /* 0x000fe2000000001d */
[----:B------:R0:W-:Y:S01]  /*15920*/  STL [R1+0x7ec], R68 ;  /* 0x0007ec4401007387 */ /* 0x0001e20000100800 */
[----:B------:R-:W-:Y:S02]  /*15930*/  PRMT R18, R18, 0x5410, R26 ;  /* 0x0000541012127816 */ /* 0x000fe4000000001a */
[----:B------:R-:W-:Y:S01]  /*15940*/  PRMT R14, R14, 0x5410, R30 ;  /* 0x000054100e0e7816 */ /* 0x000fe2000000001e */
[----:B------:R1:W-:Y:S01]  /*15950*/  STL [R1+0x7e8], R4 ;  /* 0x0007e80401007387 */ /* 0x0003e20000100800 */
[----:B------:R-:W-:Y:S02]  /*15960*/  PRMT R13, R13, 0x5410, R31 ;  /* 0x000054100d0d7816 */ /* 0x000fe4000000001f */
[----:B------:R-:W-:Y:S01]  /*15970*/  PRMT R19, R19, 0x5410, R25 ;  /* 0x0000541013137816 */ /* 0x000fe20000000019 */
[----:B------:R0:W-:Y:S01]  /*15980*/  STL [R1+0x7e4], R3 ;  /* 0x0007e40301007387 */ /* 0x0001e20000100800 */
        /* <DEDUP_REMOVED lines=13> */
[----:B------:R-:W-:Y:S02]  /*15a60*/  PRMT R5, R40, 0x5410, R39 ;  /* 0x0000541028057816 */ /* 0x000fe40000000027 */
[----:B------:R-:W-:Y:S02]  /*15a70*/  PRMT R16, R16, 0x5410, R28 ;  /* 0x0000541010107816 */ /* 0x000fe4000000001c */
[----:B---3--:R-:W-:Y:S02]  /*15a80*/  PRMT R28, R41, 0x5410, R42 ;  /* 0x00005410291c7816 */ /* 0x008fe4000000002a */
[----:B--2---:R-:W-:-:S02]  /*15a90*/  PRMT R27, R43, 0x5410, R76 ;  /* 0x000054102b1b7816 */ /* 0x004fc4000000004c */
[----:B------:R-:W2:Y:S04]  /*15aa0*/  LDL.LU R76, [R1+0x74] ;  /* 0x00007400014c7983 */ /* 0x000ea80000300800 */
[----:B------:R-:W2:Y:S01]  /*15ab0*/  LDL.LU R29, [R1+0x7c] ;  /* 0x00007c00011d7983 */ /* 0x000ea20000300800 */
[----:B----4-:R-:W-:-:S03]  /*15ac0*/  PRMT R26, R64, 0x5410, R75 ;  /* 0x00005410401a7816 */ /* 0x010fc6000000004b */
[----:B------:R-:W3:Y:S04]  /*15ad0*/  LDL.LU R64, [R1+0x70] ;  /* 0x0000700001407983 */ /* 0x000ee80000300800 */
[----:B------:R-:W3:Y:S04]  /*15ae0*/  LDL.LU R30, [R1+0x78] ;  /* 0x00007800011e7983 */ /* 0x000ee80000300800 */
[----:B------:R-:W4:Y:S04]  /*15af0*/  LDL.LU R75, [R1+0x68] ;  /* 0x00006800014b7983 */ /* 0x000f280000300800 */
[----:B------:R-:W4:Y:S01]  /*15b00*/  LDL.LU R31, [R1+0x6c] ;  /* 0x00006c00011f7983 */ /* 0x000f220000300800 */
[----:B------:R-:W-:-:S03]  /*15b10*/  PRMT R25, R69, 0x5410, R65 ;  /* 0x0000541045197816 */ /* 0x000fc60000000041 */
[----:B------:R-:W4:Y:S04]  /*15b20*/  LDL.LU R69, [R1+0x5c] ;  /* 0x00005c0001457983 */ /* 0x000f280000300800 */
[----:B------:R-:W4:Y:S04]  /*15b30*/  LDL.LU R32, [R1+0x64] ;  /* 0x0000640001207983 */ /* 0x000f280000300800 */
        /* <DEDUP_REMOVED lines=10> */
[----:B------:R-:W4:Y:S01]  /*15be0*/  LDL.LU R67, [R1+0x38] ;  /* 0x0000380001437983 */ /* 0x000f220000300800 */
[----:B------:R-:W-:-:S03]  /*15bf0*/  PRMT R22, R72, 0x5410, R22 ;  /* 0x0000541048167816 */ /* 0x000fc60000000016 */
[----:B------:R-:W4:Y:S04]  /*15c00*/  LDL.LU R37, [R1+0x3c] ;  /* 0x00003c0001257983 */ /* 0x000f280000300800 */
[----:B------:R-:W4:Y:S04]  /*15c10*/  LDL.LU R72, [R1+0x2c] ;  /* 0x00002c0001487983 */ /* 0x000f280000300800 */
[----:B------:R-:W4:Y:S04]  /*15c20*/  LDL.LU R38, [R1+0x34] ;  /* 0x0000340001267983 */ /* 0x000f280000300800 */
[----:B0-----:R-:W4:Y:S04]  /*15c30*/  LDL.LU R68, [R1+0x28] ;  /* 0x0000280001447983 */ /* 0x001f280000300800 */
[----:B------:R-:W4:Y:S04]  /*15c40*/  LDL.LU R39, [R1+0x30] ;  /* 0x0000300001277983 */ /* 0x000f280000300800 */
[----:B-1----:R-:W4:Y:S04]  /*15c50*/  LDL.LU R4, [R1+0x20] ;  /* 0x0000200001047983 */ /* 0x002f280000300800 */
        /* <DEDUP_REMOVED lines=8> */
[----:B------:R-:W4:Y:S01]  /*15ce0*/  LDL.LU R0, [R1] ;  /* 0x0000000001007983 */ /* 0x000f220000300800 */
        /* <DEDUP_REMOVED lines=11> */
[----:B--2---:R-:W-:Y:S02]  /*15da0*/  PRMT R29, R29, 0x5410, R76 ;  /* 0x000054101d1d7816 */ /* 0x004fe4000000004c */
[----:B------:R-:W2:Y:S01]  /*15db0*/  LDL.LU R76, [R1+0x814] ;  /* 0x00081400014c7983 */ /* 0x000ea20000300800 */
[----:B---3--:R-:W-:-:S03]  /*15dc0*/  PRMT R30, R30, 0x5410, R64 ;  /* 0x000054101e1e7816 */ /* 0x008fc60000000040 */
[----:B------:R-:W3:Y:S01]  /*15dd0*/  LDL.LU R64, [R1+0x810] ;  /* 0x0008100001407983 */ /* 0x000ee20000300800 */
[----:B----4-:R-:W-:-:S03]  /*15de0*/  PRMT R31, R31, 0x5410, R75 ;  /* 0x000054101f1f7816 */ /* 0x010fc6000000004b */
[----:B------:R-:W3:Y:S01]  /*15df0*/  LDL.LU R75, [R1+0x80c] ;  /* 0x00080c00014b7983 */ /* 0x000ee20000300800 */
[----:B------:R-:W-:-:S03]  /*15e00*/  PRMT R32, R32, 0x5410, R69 ;  /* 0x0000541020207816 */ /* 0x000fc60000000045 */
[----:B------:R-:W4:Y:S01]  /*15e10*/  LDL.LU R69, [R1+0x808] ;  /* 0x0008080001457983 */ /* 0x000f220000300800 */
        /* <DEDUP_REMOVED lines=19> */
[----:B------:R-:W5:Y:S01]  /*15f50*/  LDL.LU R71, [R1+0x7e0] ;  /* 0x0007e00001477983 */ /* 0x000f620000300800 */
[----:B------:R-:W-:-:S03]  /*15f60*/  PRMT R43, R43, 0x5410, R70 ;  /* 0x000054102b2b7816 */ /* 0x000fc60000000046 */
[----:B------:R-:W5:Y:S01]  /*15f70*/  LDL.LU R70, [R1+0x7dc] ;  /* 0x0007dc0001467983 */ /* 0x000f620000300800 */
[----:B------:R-:W-:-:S03]  /*15f80*/  PRMT R44, R2, 0x5410, R44 ;  /* 0x00005410022c7816 */ /* 0x000fc6000000002c */
[----:B------:R-:W5:Y:S01]  /*15f90*/  LDL.LU R2, [R1+0x7d8] ;  /* 0x0007d80001027983 */ /* 0x000f620000300800 */
[----:B------:R-:W-:-:S03]  /*15fa0*/  PRMT R45, R0, 0x5410, R45 ;  /* 0x00005410002d7816 */ /* 0x000fc6000000002d */
[----:B------:R-:W5:Y:S04]  /*15fb0*/  LDL.LU R0, [R1+0x7d4] ;  /* 0x0007d40001007983 */ /* 0x000f680000300800 */
        /* <DEDUP_REMOVED lines=10> */
[----:B------:R-:W4:Y:S01]  /*16060*/  LDL.LU R83, [R1+0xbc] ;  /* 0x0000bc0001537983 */ /* 0x000f220000300800 */
[----:B------:R-:W-:-:S02]  /*16070*/  PRMT R57, R82, 0x5410, R57 ;  /* 0x0000541052397816 */ /* 0x000fc40000000039 */
[----:B------:R-:W-:Y:S02]  /*16080*/  PRMT R58, R81, 0x5410, R58 ;  /* 0x00005410513a7816 */ /* 0x000fe4000000003a */
[----:B------:R-:W-:Y:S02]  /*16090*/  PRMT R59, R80, 0x5410, R59 ;  /* 0x00005410503b7816 */ /* 0x000fe4000000003b */
[----:B------:R-:W-:Y:S02]  /*160a0*/  PRMT R60, R60, 0x5410, R79 ;  /* 0x000054103c3c7816 */ /* 0x000fe4000000004f */
[----:B------:R-:W-:Y:S02]  /*160b0*/  PRMT R61, R61, 0x5410, R78 ;  /* 0x000054103d3d7816 */ /* 0x000fe4000000004e */
[----:B------:R-:W-:Y:S02]  /*160c0*/  PRMT R62, R62, 0x5410, R77 ;  /* 0x000054103e3e7816 */ /* 0x000fe4000000004d */
[----:B--2---:R-:W-:-:S02]  /*160d0*/  PRMT R63, R63, 0x5410, R76 ;  /* 0x000054103f3f7816 */ /* 0x004fc4000000004c */
[----:B---3--:R-:W-:Y:S02]  /*160e0*/  PRMT R64, R64, 0x5410, R75 ;  /* 0x0000541040407816 */ /* 0x008fe4000000004b */
[----:B----4-:R-:W-:Y:S02]  /*160f0*/  PRMT R65, R65, 0x5410, R74 ;  /* 0x0000541041417816 */ /* 0x010fe4000000004a */
[----:B------:R-:W-:Y:S02]  /*16100*/  PRMT R66, R66, 0x5410, R73 ;  /* 0x0000541042427816 */ /* 0x000fe40000000049 */
[----:B------:R-:W-:-:S04]  /*16110*/  PRMT R67, R67, 0x5410, R72 ;  /* 0x0000541043437816 */ /* 0x000fc80000000048 */
[----:B------:R0:W-:Y:S01]  /*16120*/  STTM.x64 tmem[UR10+0x40], R4 ;  /* 0x00004004000079ed */ /* 0x0001e2000834000a */
[----:B------:R-:W1:Y:S01]  /*16130*/  FENCE.VIEW.ASYNC.T ;  /* 0x00000000000073c6 */ /* 0x000e620000000200 */
[----:B------:R-:W-:-:S05]  /*16140*/  IADD3 R84, P3, PT, R84, R69, RZ ;  /* 0x0000004554547210 */ /* 0x000fca0007f7e0ff */
[----:B------:R-:W-:Y:S01]  /*16150*/  IMAD.X R83, R83, 0x1, R68, P3 ;  /* 0x0000000153537824 */ /* 0x000fe200018e0644 */
[-C--:B------:R-:W-:Y:S01]  /*16160*/  IADD3 R90, P3, PT, R90, R69.reuse, RZ ;  /* 0x000000455a5a7210 */ /* 0x080fe20007f7e0ff */
[----:B------:R-:W-:Y:S04]  /*16170*/  STL [R1+0xc0], R84 ;  /* 0x0000c05401007387 */ /* 0x000fe80000100800 */
[----:B------:R-:W-:Y:S01]  /*16180*/  STL [R1+0xbc], R83 ;  /* 0x0000bc5301007387 */ /* 0x000fe20000100800 */
[----:B------:R-:W-:-:S03]  /*16190*/  IADD3 R86, P5, PT, R86, R69, RZ ;  /* 0x0000004556567210 */ /* 0x000fc60007fbe0ff */
[----:B------:R-:W-:Y:S01]  /*161a0*/  STL [R1+0xd8], R90 ;  /* 0x0000d85a01007387 */ /* 0x000fe20000100800 */
[----:B------:R-:W-:Y:S01]  /*161b0*/  IADD3 R88, P4, PT, R88, R69, RZ ;  /* 0x0000004558587210 */ /* 0x000fe20007f9e0ff */
[----:B------:R-:W-:-:S04]  /*161c0*/  IMAD.X R85, R85, 0x1, R68, P5 ;  /* 0x0000000155557824 */ /* 0x000fc800028e0644 */
[--C-:B------:R-:W-:Y:S02]  /*161d0*/  IMAD.X R87, R87, 0x1, R68.reuse, P4 ;  /* 0x0000000157577824 */ /* 0x100fe400020e0644 */
[----:B------:R-:W-:Y:S01]  /*161e0*/  IMAD.X R89, R89, 0x1, R68, P3 ;  /* 0x0000000159597824 */ /* 0x000fe200018e0644 */
[----:B0-----:R-:W2:Y:S04]  /*161f0*/  LDL.LU R6, [R1+0xdc] ;  /* 0x0000dc0001067983 */ /* 0x001ea80000300800 */
[----:B------:R-:W-:Y:S04]  /*16200*/  STL [R1+0xc8], R86 ;  /* 0x0000c85601007387 */ /* 0x000fe80000100800 */
[----:B------:R-:W3:Y:S04]  /*16210*/  LDL.LU R16, [R1+0xe4] ;  /* 0x0000e40001107983 */ /* 0x000ee80000300800 */
[----:B------:R-:W4:Y:S04]  /*16220*/  LDL.LU R13, [R1+0xec] ;  /* 0x0000ec00010d7983 */ /* 0x000f280000300800 */
[----:B------:R-:W-:Y:S04]  /*16230*/  STL [R1+0xd0], R88 ;  /* 0x0000d05801007387 */ /* 0x000fe80000100800 */
[----:B------:R-:W-:Y:S04]  /*16240*/  STL [R1+0xc4], R85 ;  /* 0x0000c45501007387 */ /* 0x000fe80000100800 */
[----:B------:R-:W-:Y:S04]  /*16250*/  STL [R1+0xcc], R87 ;  /* 0x0000cc5701007387 */ /* 0x000fe80000100800 */
[----:B------:R-:W4:Y:S04]  /*16260*/  LDL.LU R10, [R1+0xf8] ;  /* 0x0000f800010a7983 */ /* 0x000f280000300800 */
[----:B------:R-:W4:Y:S04]  /*16270*/  LDL.LU R23, [R1+0x100] ;  /* 0x0001000001177983 */ /* 0x000f280000300800 */
[----:B------:R-:W-:Y:S04]  /*16280*/  STL [R1+0xd4], R89 ;  /* 0x0000d45901007387 */ /* 0x000fe80000100800 */
[----:B------:R-:W4:Y:S04]  /*16290*/  LDL.LU R17, [R1+0x108] ;  /* 0x0001080001117983 */ /* 0x000f280000300800 */
[----:B------:R-:W4:Y:S04]  /*162a0*/  LDL.LU R11, [R1+0xf4] ;  /* 0x0000f400010b7983 */ /* 0x000f280000300800 */
[----:B------:R-:W4:Y:S04]  /*162b0*/  LDL.LU R24, [R1+0xfc] ;  /* 0x0000fc0001187983 */ /* 0x000f280000300800 */
[----:B------:R-:W4:Y:S01]  /*162c0*/  LDL.LU R18, [R1+0x104] ;  /* 0x0001040001127983 */ /* 0x000f220000300800 */
[----:B------:R-:W-:Y:S01]  /*162d0*/  PRMT R72, RZ, 0x7610, R72 ;  /* 0x00007610ff487816 */ /* 0x000fe20000000048 */
[----:B------:R-:W-:-:S02]  /*162e0*/  @!P1 IMAD.MOV.U32 R4, RZ, RZ, R84 ;  /* 0x000000ffff049224 */ /* 0x000fc400078e0054 */
[----:B------:R-:W-:Y:S01]  /*162f0*/  @!P1 IMAD.MOV.U32 R5, RZ, RZ, R83 ;  /* 0x000000ffff059224 */ /* 0x000fe200078e0053 */
[----:B-1----:R-:W-:Y:S01]  /*16300*/  BAR.SYNC.DEFER_BLOCKING 0x0 ;  /* 0x0000000000007b1d */ /* 0x002fe20000010000 */
[----:B------:R-:W-:Y:S02]  /*16310*/  PRMT R50, RZ, 0x7610, R50 ;  /* 0x00007610ff327816 */ /* 0x000fe40000000032 */
[-C--:B------:R-:W-:Y:S02]  /*16320*/  IADD3 R91, P5, PT, R91, R69.reuse, RZ ;  /* 0x000000455b5b7210 */ /* 0x080fe40007fbe0ff */
[----:B------:R-:W-:Y:S02]  /*16330*/  PRMT R46, RZ, 0x7610, R46 ;  /* 0x00007610ff2e7816 */ /* 0x000fe4000000002e */
[-C--:B------:R-:W-:Y:S02]  /*16340*/  IADD3 R93, P3, PT, R93, R69.reuse, RZ ;  /* 0x000000455d5d7210 */ /* 0x080fe40007f7e0ff */
[----:B------:R-:W-:Y:S01]  /*16350*/  IADD3 R92, P4, PT, R92, R69, RZ ;  /* 0x000000455c5c7210 */ /* 0x000fe20007f9e0ff */
[----:B------:R-:W-:Y:S01]  /*16360*/  STL [R1+0xe0], R91 ;  /* 0x0000e05b01007387 */ /* 0x000fe20000100800 */
[----:B------:R-:W-:-:S03]  /*16370*/  PRMT R45, RZ, 0x7610, R45 ;  /* 0x00007610ff2d7816 */ /* 0x000fc6000000002d */
[----:B------:R0:W4:Y:S02]  /*16380*/  @!P1 LDG.E.U16 R72, desc[UR20][R4.64] ;  /* 0x0000001404489981 */ /* 0x000124000c1e1500 */
[----:B0-----:R-:W-:Y:S02]  /*16390*/  @!P1 IMAD.MOV.U32 R4, RZ, RZ, R86 ;  /* 0x000000ffff049224 */ /* 0x001fe400078e0056 */
[----:B------:R-:W-:-:S05]  /*163a0*/  @!P1 IMAD.MOV.U32 R5, RZ, RZ, R85 ;  /* 0x000000ffff059224 */ /* 0x000fca00078e0055 */
[----:B------:R0:W4:Y:S01]  /*163b0*/  @!P1 LDG.E.U16 R50, desc[UR20][R4.64] ;  /* 0x0000001404329981 */ /* 0x000122000c1e1500 */
[----:B------:R-:W-:-:S03]  /*163c0*/  PRMT R44, RZ, 0x7610, R44 ;  /* 0x00007610ff2c7816 */ /* 0x000fc6000000002c */
[----:B------:R-:W-:Y:S01]  /*163d0*/  STL [R1+0xf0], R93 ;  /* 0x0000f05d01007387 */ /* 0x000fe20000100800 */
[----:B0-----:R-:W-:Y:S02]  /*163e0*/  @!P1 IMAD.MOV.U32 R4, RZ, RZ, R88 ;  /* 0x000000ffff049224 */ /* 0x001fe400078e0058 */
[----:B------:R-:W-:Y:S01]  /*163f0*/  @!P1 IMAD.MOV.U32 R5, RZ, RZ, R87 ;  /* 0x000000ffff059224 */ /* 0x000fe200078e0057 */
[----:B------:R-:W-:Y:S04]  /*16400*/  STL [R1+0xe8], R92 ;  /* 0x0000e85c01007387 */ /* 0x000fe80000100800 */
[----:B------:R0:W4:Y:S02]  /*16410*/  @!P1 LDG.E.U16 R46, desc[UR20][R4.64] ;  /* 0x00000014042e9981 */ /* 0x000124000c1e1500 */
[----:B0-----:R-:W-:-:S02]  /*16420*/  @!P1 IMAD.MOV.U32 R4, RZ, RZ, R90 ;  /* 0x000000ffff049224 */ /* 0x001fc400078e005a */
[----:B------:R-:W-:-:S05]  /*16430*/  @!P1 IMAD.MOV.U32 R5, RZ, RZ, R89 ;  /* 0x000000ffff059224 */ /* 0x000fca00078e0059 */
[----:B------:R0:W4:Y:S02]  /*16440*/  @!P1 LDG.E.U16 R45, desc[UR20][R4.64] ;  /* 0x00000014042d9981 */ /* 0x000124000c1e1500 */
[----:B0-----:R-:W-:Y:S02]  /*16450*/  PRMT R4, RZ, 0x7610, R4 ;  /* 0x00007610ff047816 */ /* 0x001fe40000000004 */
[----:B------:R-:W-:Y:S01]  /*16460*/  PRMT R5, RZ, 0x7610, R5 ;  /* 0x00007610ff057816 */ /* 0x000fe20000000005 */
[----:B--2---:R-:W-:-:S04]  /*16470*/  IMAD.X R6, R6, 0x1, R68, P5 ;  /* 0x0000000106067824 */ /* 0x004fc800028e0644 */
[----:B------:R-:W-:Y:S01]  /*16480*/  @!P1 IMAD.MOV.U32 R7, RZ, RZ, R6 ;  /* 0x000000ffff079224 */ /* 0x000fe200078e0006 */
[----:B------:R0:W-:Y:S01]  /*16490*/  STL [R1+0xdc], R6 ;  /* 0x0000dc0601007387 */ /* 0x0001e20000100800 */
[--C-:B---3--:R-:W-:Y:S02]  /*164a0*/  IMAD.X R16, R16, 0x1, R68.reuse, P4 ;  /* 0x0000000110107824 */ /* 0x108fe400020e0644 */
[----:B0-----:R-:W-:Y:S02]  /*164b0*/  @!P1 IMAD.MOV.U32 R6, RZ, RZ, R91 ;  /* 0x000000ffff069224 */ /* 0x001fe400078e005b */
[----:B----4-:R-:W-:Y:S01]  /*164c0*/  IMAD.X R13, R13, 0x1, R68, P3 ;  /* 0x000000010d0d7824 */ /* 0x010fe200018e0644 */
[----:B------:R-:W-:Y:S04]  /*164d0*/  STL [R1+0xe4], R16 ;  /* 0x0000e41001007387 */ /* 0x000fe80000100800 */
[----:B------:R0:W2:Y:S04]  /*164e0*/  @!P1 LDG.E.U16 R44, desc[UR20][R6.64] ;  /* 0x00000014062c9981 */ /* 0x0000a8000c1e1500 */
[----:B------:R-:W3:Y:S04]  /*164f0*/  LDL.LU R12, [R1+0x110] ;  /* 0x00011000010c7983 */ /* 0x000ee80000300800 */
[----:B------:R-:W4:Y:S01]  /*16500*/  LDL.LU R25, [R1+0x130] ;  /* 0x0001300001197983 */ /* 0x000f220000300800 */
[----:B0-----:R-:W-:-:S02]  /*16510*/  @!P1 IMAD.MOV.U32 R6, RZ, RZ, R92 ;  /* 0x000000ffff069224 */ /* 0x001fc400078e005c */
[----:B------:R-:W-:Y:S01]  /*16520*/  @!P1 IMAD.MOV.U32 R7, RZ, RZ, R16 ;  /* 0x000000ffff079224 */ /* 0x000fe200078e0010 */
[----:B------:R0:W-:Y:S01]  /*16530*/  STL [R1+0xec], R13 ;  /* 0x0000ec0d01007387 */ /* 0x0001e20000100800 */
[----:B------:R-:W-:-:S03]  /*16540*/  IADD3 R10, P5, PT, R10, R69, RZ ;  /* 0x000000450a0a7210 */ /* 0x000fc60007fbe0ff */
[----:B------:R-:W2:Y:S04]  /*16550*/  LDL.LU R19, [R1+0x138] ;  /* 0x0001380001137983 */ /* 0x000ea80000300800 */
[----:B------:R1:W2:Y:S01]  /*16560*/  @!P1 LDG.E.U16 R4, desc[UR20][R6.64] ;  /* 0x0000001406049981 */ /* 0x0002a2000c1e1500 */
[-C--:B------:R-:W-:Y:S02]  /*16570*/  IADD3 R23, P4, PT, R23, R69.reuse, RZ ;  /* 0x0000004517177210 */ /* 0x080fe40007f9e0ff */
[----:B------:R-:W-:Y:S01]  /*16580*/  IADD3 R17, P3, PT, R17, R69, RZ ;  /* 0x0000004511117210 */ /* 0x000fe20007f7e0ff */
[----:B-1----:R-:W-:Y:S02]  /*16590*/  @!P1 IMAD.MOV.U32 R6, RZ, RZ, R93 ;  /* 0x000000ffff069224 */ /* 0x002fe400078e005d */
[----:B------:R-:W-:-:S02]  /*165a0*/  @!P1 IMAD.MOV.U32 R7, RZ, RZ, R13 ;  /* 0x000000ffff079224 */ /* 0x000fc400078e000d */
[----:B0-----:R-:W2:Y:S04]  /*165b0*/  LDL.LU R13, [R1+0x10c] ;  /* 0x00010c00010d7983 */ /* 0x001ea80000300800 */
[----:B------:R-:W2:Y:S01]  /*165c0*/  LDL.LU R31, [R1+0x12c] ;  /* 0x00012c00011f7983 */ /* 0x000ea20000300800 */
[----:B------:R-:W-:-:S03]  /*165d0*/  IMAD.X R11, R11, 0x1, R68, P5 ;  /* 0x000000010b0b7824 */ /* 0x000fc600028e0644 */
[----:B------:R0:W2:Y:S01]  /*165e0*/  @!P1 LDG.E.U16 R5, desc[UR20][R6.64] ;  /* 0x0000001406059981 */ /* 0x0000a2000c1e1500 */
[----:B------:R-:W-:-:S03]  /*165f0*/  IMAD.X R24, R24, 0x1, R68, P4 ;  /* 0x0000000118187824 */ /* 0x000fc600020e0644 */
[----:B------:R-:W2:Y:S01]  /*16600*/  LDL.LU R22, [R1+0x134] ;  /* 0x0001340001167983 */ /* 0x000ea20000300800 */
[----:B0-----:R-:W-:-:S03]  /*16610*/  PRMT R6, RZ, 0x7610, R6 ;  /* 0x00007610ff067816 */ /* 0x001fc60000000006 */
[----:B------:R0:W-:Y:S01]  /*16620*/  STL [R1+0xf8], R10 ;  /* 0x0000f80a01007387 */ /* 0x0001e20000100800 */
[----:B------:R-:W-:Y:S01]  /*16630*/  PRMT R7, RZ, 0x7610, R7 ;  /* 0x00007610ff077816 */ /* 0x000fe20000000007 */
[----:B------:R-:W-:Y:S02]  /*16640*/  IMAD.X R18, R18, 0x1, R68, P3 ;  /* 0x0000000112127824 */ /* 0x000fe400018e0644 */
[----:B------:R-:W-:Y:S04]  /*16650*/  STL [R1+0x108], R17 ;  /* 0x0001081101007387 */ /* 0x000fe80000100800 */
[----:B------:R-:W-:Y:S04]  /*16660*/  STL [R1+0x100], R23 ;  /* 0x0001001701007387 */ /* 0x000fe80000100800 */
[----:B------:R1:W-:Y:S04]  /*16670*/  STL [R1+0xf4], R11 ;  /* 0x0000f40b01007387 */ /* 0x0003e80000100800 */
[----:B------:R0:W2:Y:S04]  /*16680*/  @!P1 LDG.E.U16 R6, desc[UR20][R10.64] ;  /* 0x000000140a069981 */ /* 0x0000a8000c1e1500 */
[----:B------:R1:W-:Y:S04]  /*16690*/  STL [R1+0xfc], R24 ;  /* 0x0000fc1801007387 */ /* 0x0003e80000100800 */
[----:B------:R-:W2:Y:S01]  /*166a0*/  LDL.LU R16, [R1+0x140] ;  /* 0x0001400001107983 */ /* 0x000ea20000300800 */
[----:B0-----:R-:W-:-:S02]  /*166b0*/  @!P1 IMAD.MOV.U32 R10, RZ, RZ, R23 ;  /* 0x000000ffff0a9224 */ /* 0x001fc400078e0017 */
[----:B-1----:R-:W-:Y:S01]  /*166c0*/  @!P1 IMAD.MOV.U32 R11, RZ, RZ, R24 ;  /* 0x000000ffff0b9224 */ /* 0x002fe200078e0018 */
[----:B------:R-:W2:Y:S04]  /*166d0*/  LDL.LU R28, [R1+0x148] ;  /* 0x00014800011c7983 */ /* 0x000ea80000300800 */
[----:B------:R0:W-:Y:S04]  /*166e0*/  STL [R1+0x104], R18 ;  /* 0x0001041201007387 */ /* 0x0001e80000100800 */
[----:B------:R-:W2:Y:S04]  /*166f0*/  LDL.LU R23, [R1+0x150] ;  /* 0x0001500001177983 */ /* 0x000ea80000300800 */
[----:B------:R1:W2:Y:S02]  /*16700*/  @!P1 LDG.E.U16 R7, desc[UR20][R10.64] ;  /* 0x000000140a079981 */ /* 0x0002a4000c1e1500 */
[----:B-1----:R-:W-:-:S02]  /*16710*/  @!P1 IMAD.MOV.U32 R10, RZ, RZ, R17 ;  /* 0x000000ffff0a9224 */ /* 0x002fc400078e0011 */
[----:B------:R-:W2:Y:S04]  /*16720*/  LDL.LU R17, [R1+0x13c] ;  /* 0x00013c0001117983 */ /* 0x000ea80000300800 */
[----:B------:R-:W2:Y:S04]  /*16730*/  LDL.LU R29, [R1+0x144] ;  /* 0x00014400011d7983 */ /* 0x000ea80000300800 */
[----:B------:R-:W2:Y:S01]  /*16740*/  LDL.LU R24, [R1+0x14c] ;  /* 0x00014c0001187983 */ /* 0x000ea20000300800 */
[----:B------:R-:W-:Y:S01]  /*16750*/  PRMT R8, RZ, 0x7610, R8 ;  /* 0x00007610ff087816 */ /* 0x000fe20000000008 */
[----:B------:R-:W-:Y:S01]  /*16760*/  @!P1 IMAD.MOV.U32 R11, RZ, RZ, R18 ;  /* 0x000000ffff0b9224 */ /* 0x000fe200078e0012 */
[----:B------:R-:W-:-:S04]  /*16770*/  PRMT R9, RZ, 0x7610, R9 ;  /* 0x00007610ff097816 */ /* 0x000fc80000000009 */
[----:B------:R1:W2:Y:S02]  /*16780*/  @!P1 LDG.E.U16 R8, desc[UR20][R10.64] ;  /* 0x000000140a089981 */ /* 0x0002a4000c1e1500 */
[----:B-1----:R-:W-:Y:S02]  /*16790*/  PRMT R10, RZ, 0x7610, R10 ;  /* 0x00007610ff0a7816 */ /* 0x002fe4000000000a */
[----:B------:R-:W-:Y:S02]  /*167a0*/  PRMT R11, RZ, 0x7610, R11 ;  /* 0x00007610ff0b7816 */ /* 0x000fe4000000000b */
[-C--:B---3--:R-:W-:Y:S02]  /*167b0*/  IADD3 R12, P5, PT, R12, R69.reuse, RZ ;  /* 0x000000450c0c7210 */ /* 0x088fe40007fbe0ff */
[----:B----4-:R-:W-:-:S03]  /*167c0*/  IADD3 R25, P4, PT, R25, R69, RZ ;  /* 0x0000004519197210 */ /* 0x010fc60007f9e0ff */
[----:B------:R1:W-:Y:S01]  /*167d0*/  STL [R1+0x110], R12 ;  /* 0x0001100c01007387 */ /* 0x0003e20000100800 */
[----:B--2---:R-:W-:-:S05]  /*167e0*/  IADD3 R19, P3, PT, R19, R69, RZ ;  /* 0x0000004513137210 */ /* 0x004fca0007f7e0ff */
[----:B------:R-:W-:Y:S04]  /*167f0*/  STL [R1+0x138], R19 ;  /* 0x0001381301007387 */ /* 0x000fe80000100800 */
[----:B------:R-:W-:Y:S01]  /*16800*/  STL [R1+0x130], R25 ;  /* 0x0001301901007387 */ /* 0x000fe20000100800 */
[--C-:B------:R-:W-:Y:S02]  /*16810*/  IMAD.X R13, R13, 0x1, R68.reuse, P5 ;  /* 0x000000010d0d7824 */ /* 0x100fe400028e0644 */
[----:B------:R-:W-:-:S03]  /*16820*/  IMAD.X R31, R31, 0x1, R68, P4 ;  /* 0x000000011f1f7824 */ /* 0x000fc600020e0644 */
[----:B------:R2:W-:Y:S04]  /*16830*/  STL [R1+0x10c], R13 ;  /* 0x00010c0d01007387 */ /* 0x0005e80000100800 */
[----:B------:R1:W3:Y:S01]  /*16840*/  @!P1 LDG.E.U16 R9, desc[UR20][R12.64] ;  /* 0x000000140c099981 */ /* 0x0002e2000c1e1500 */
[----:B------:R-:W-:-:S03]  /*16850*/  IMAD.X R22, R22, 0x1, R68, P3 ;  /* 0x0000000116167824 */ /* 0x000fc600018e0644 */
[----:B------:R4:W-:Y:S04]  /*16860*/  STL [R1+0x12c], R31 ;  /* 0x00012c1f01007387 */ /* 0x0009e80000100800 */
[----:B0-----:R-:W3:Y:S01]  /*16870*/  LDL.LU R18, [R1+0x158] ;  /* 0x0001580001127983 */ /* 0x001ee20000300800 */
[----:B-1----:R-:W-:Y:S02]  /*16880*/  @!P1 IMAD.MOV.U32 R12, RZ, RZ, R25 ;  /* 0x000000ffff0c9224 */ /* 0x002fe400078e0019 */
[----:B--2---:R-:W-:Y:S01]  /*16890*/  @!P1 IMAD.MOV.U32 R13, RZ, RZ, R31 ;  /* 0x000000ffff0d9224 */ /* 0x004fe200078e001f */
[----:B------:R-:W2:Y:S04]  /*168a0*/  LDL.LU R30, [R1+0x160] ;  /* 0x00016000011e7983 */ /* 0x000ea80000300800 */
[----:B------:R0:W-:Y:S04]  /*168b0*/  STL [R1+0x134], R22 ;  /* 0x0001341601007387 */ /* 0x0001e80000100800 */
[----:B------:R-:W2:Y:S04]  /*168c0*/  LDL.LU R25, [R1+0x168] ;  /* 0x0001680001197983 */ /* 0x000ea80000300800 */
[----:B------:R1:W2:Y:S02]  /*168d0*/  @!P1 LDG.E.U16 R10, desc[UR20][R12.64] ;  /* 0x000000140c0a9981 */ /* 0x0002a4000c1e1500 */
[----:B-1----:R-:W-:-:S02]  /*168e0*/  @!P1 IMAD.MOV.U32 R12, RZ, RZ, R19 ;  /* 0x000000ffff0c9224 */ /* 0x002fc400078e0013 */
[----:B------:R-:W-:Y:S01]  /*168f0*/  @!P1 IMAD.MOV.U32 R13, RZ, RZ, R22 ;  /* 0x000000ffff0d9224 */ /* 0x000fe200078e0016 */
[----:B------:R-:W2:Y:S01]  /*16900*/  LDL.LU R19, [R1+0x154] ;  /* 0x0001540001137983 */ /* 0x000ea20000300800 */
[-C--:B------:R-:W-:Y:S02]  /*16910*/  IADD3 R16, P5, PT, R16, R69.reuse, RZ ;  /* 0x0000004510107210 */ /* 0x080fe40007fbe0ff */
[-C--:B------:R-:W-:Y:S01]  /*16920*/  IADD3 R28, P4, PT, R28, R69.reuse, RZ ;  /* 0x000000451c1c7210 */ /* 0x080fe20007f9e0ff */
[----:B------:R-:W2:Y:S04]  /*16930*/  LDL.LU R36, [R1+0x15c] ;  /* 0x00015c0001247983 */ /* 0x000ea80000300800 */
[----:B------:R1:W2:Y:S01]  /*16940*/  @!P1 LDG.E.U16 R11, desc[UR20][R12.64] ;  /* 0x000000140c0b9981 */ /* 0x0002a2000c1e1500 */
[----:B------:R-:W-:-:S03]  /*16950*/  IADD3 R23, P3, PT, R23, R69, RZ ;  /* 0x0000004517177210 */ /* 0x000fc60007f7e0ff */
[----:B----4-:R-:W4:Y:S01]  /*16960*/  LDL.LU R31, [R1+0x164] ;  /* 0x00016400011f7983 */ /* 0x010f220000300800 */
[----:B-1----:R-:W-:-:S03]  /*16970*/  PRMT R12, RZ, 0x7610, R12 ;  /* 0x00007610ff0c7816 */ /* 0x002fc6000000000c */
[----:B------:R1:W-:Y:S01]  /*16980*/  STL [R1+0x140], R16 ;  /* 0x0001401001007387 */ /* 0x0003e20000100800 */
[----:B------:R-:W-:Y:S01]  /*16990*/  PRMT R13, RZ, 0x7610, R13 ;  /* 0x00007610ff0d7816 */ /* 0x000fe2000000000d */
[--C-:B------:R-:W-:Y:S02]  /*169a0*/  IMAD.X R17, R17, 0x1, R68.reuse, P5 ;  /* 0x0000000111117824 */ /* 0x100fe400028e0644 */
[----:B------:R-:W-:Y:S01]  /*169b0*/  STL [R1+0x150], R23 ;  /* 0x0001501701007387 */ /* 0x000fe20000100800 */
[----:B------:R-:W-:-:S03]  /*169c0*/  IMAD.X R29, R29, 0x1, R68, P4 ;  /* 0x000000011d1d7824 */ /* 0x000fc600020e0644 */
[----:B------:R-:W-:Y:S01]  /*169d0*/  STL [R1+0x148], R28 ;  /* 0x0001481c01007387 */ /* 0x000fe20000100800 */
[----:B------:R-:W-:-:S03]  /*169e0*/  IMAD.X R24, R24, 0x1, R68, P3 ;  /* 0x0000000118187824 */ /* 0x000fc600018e0644 */
[----:B------:R0:W-:Y:S04]  /*169f0*/  STL [R1+0x13c], R17 ;  /* 0x00013c1101007387 */ /* 0x0001e80000100800 */
[----:B------:R1:W4:Y:S04]  /*16a00*/  @!P1 LDG.E.U16 R12, desc[UR20][R16.64] ;  /* 0x00000014100c9981 */ /* 0x000328000c1e1500 */
[----:B------:R1:W-:Y:S04]  /*16a10*/  STL [R1+0x144], R29 ;  /* 0x0001441d01007387 */ /* 0x0003e80000100800 */
[----:B0-----:R-:W4:Y:S01]  /*16a20*/  LDL.LU R22, [R1+0x170] ;  /* 0x0001700001167983 */ /* 0x001f220000300800 */
[----:B-1----:R-:W-:-:S02]  /*16a30*/  @!P1 IMAD.MOV.U32 R16, RZ, RZ, R28 ;  /* 0x000000ffff109224 */ /* 0x002fc400078e001c */
[----:B------:R-:W-:Y:S01]  /*16a40*/  @!P1 IMAD.MOV.U32 R17, RZ, RZ, R29 ;  /* 0x000000ffff119224 */ /* 0x000fe200078e001d */
[----:B------:R0:W-:Y:S04]  /*16a50*/  STL [R1+0x14c], R24 ;  /* 0x00014c1801007387 */ /* 0x0001e80000100800 */
[----:B------:R-:W4:Y:S04]  /*16a60*/  LDL.LU R28, [R1+0x178] ;  /* 0x00017800011c7983 */ /* 0x000f280000300800 */
[----:B------:R-:W4:Y:S04]  /*16a70*/  LDL.LU R29, [R1+0x180] ;  /* 0x00018000011d7983 */ /* 0x000f280000300800 */
[----:B------:R1:W4:Y:S02]  /*16a80*/  @!P1 LDG.E.U16 R13, desc[UR20][R16.64] ;  /* 0x00000014100d9981 */ /* 0x000324000c1e1500 */
[----:B-1----:R-:W-:-:S02]  /*16a90*/  @!P1 IMAD.MOV.U32 R16, RZ, RZ, R23 ;  /* 0x000000ffff109224 */ /* 0x002fc400078e0017 */
[----:B------:R-:W4:Y:S04]  /*16aa0*/  LDL.LU R23, [R1+0x16c] ;  /* 0x00016c0001177983 */ /* 0x000f280000300800 */
[----:B------:R-:W4:Y:S04]  /*16ab0*/  LDL.LU R35, [R1+0x174] ;  /* 0x0001740001237983 */ /* 0x000f280000300800 */
[----:B------:R-:W4:Y:S01]  /*16ac0*/  LDL.LU R34, [R1+0x17c] ;  /* 0x00017c0001227983 */ /* 0x000f220000300800 */
[----:B------:R-:W-:Y:S01]  /*16ad0*/  PRMT R14, RZ, 0x7610, R14 ;  /* 0x00007610ff0e7816 */ /* 0x000fe2000000000e */
[----:B------:R-:W-:Y:S01]  /*16ae0*/  @!P1 IMAD.MOV.U32 R17, RZ, RZ, R24 ;  /* 0x000000ffff119224 */ /* 0x000fe200078e0018 */
[----:B------:R-:W-:-:S04]  /*16af0*/  PRMT R15, RZ, 0x7610, R15 ;  /* 0x00007610ff0f7816 */ /* 0x000fc8000000000f */
[----:B------:R1:W4:Y:S02]  /*16b00*/  @!P1 LDG.E.U16 R14, desc[UR20][R16.64] ;  /* 0x00000014100e9981 */ /* 0x000324000c1e1500 */
[----:B-1----:R-:W-:Y:S02]  /*16b10*/  PRMT R16, RZ, 0x7610, R16 ;  /* 0x00007610ff107816 */ /* 0x002fe40000000010 */
[----:B------:R-:W-:Y:S02]  /*16b20*/  PRMT R17, RZ, 0x7610, R17 ;  /* 0x00007610ff117816 */ /* 0x000fe40000000011 */
[-C--:B---3--:R-:W-:Y:S02]  /*16b30*/  IADD3 R18, P5, PT, R18, R69.reuse, RZ ;  /* 0x0000004512127210 */ /* 0x088fe40007fbe0ff */
[----:B--2---:R-:W-:-:S03]  /*16b40*/  IADD3 R30, P4, PT, R30, R69, RZ ;  /* 0x000000451e1e7210 */ /* 0x004fc60007f9e0ff */
[----:B------:R1:W-:Y:S01]  /*16b50*/  STL [R1+0x158], R18 ;  /* 0x0001581201007387 */ /* 0x0003e20000100800 */
[----:B------:R-:W-:-:S05]  /*16b60*/  IADD3 R25, P3, PT, R25, R69, RZ ;  /* 0x0000004519197210 */ /* 0x000fca0007f7e0ff */
[----:B------:R-:W-:Y:S04]  /*16b70*/  STL [R1+0x168], R25 ;  /* 0x0001681901007387 */ /* 0x000fe80000100800 */
[----:B------:R-:W-:Y:S01]  /*16b80*/  STL [R1+0x160], R30 ;  /* 0x0001601e01007387 */ /* 0x000fe20000100800 */
[--C-:B------:R-:W-:Y:S02]  /*16b90*/  IMAD.X R19, R19, 0x1, R68.reuse, P5 ;  /* 0x0000000113137824 */ /* 0x100fe400028e0644 */
[----:B------:R-:W-:-:S03]  /*16ba0*/  IMAD.X R36, R36, 0x1, R68, P4 ;  /* 0x0000000124247824 */ /* 0x000fc600020e0644 */
[----:B------:R2:W-:Y:S04]  /*16bb0*/  STL [R1+0x154], R19 ;  /* 0x0001541301007387 */ /* 0x0005e80000100800 */
[----:B------:R1:W3:Y:S01]  /*16bc0*/  @!P1 LDG.E.U16 R15, desc[UR20][R18.64] ;  /* 0x00000014120f9981 */ /* 0x0002e2000c1e1500 */
[----:B----4-:R-:W-:-:S03]  /*16bd0*/  IMAD.X R31, R31, 0x1, R68, P3 ;  /* 0x000000011f1f7824 */ /* 0x010fc600018e0644 */
[----:B------:R4:W-:Y:S04]  /*16be0*/  STL [R1+0x15c], R36 ;  /* 0x00015c2401007387 */ /* 0x0009e80000100800 */
[----:B0-----:R-:W3:Y:S01]  /*16bf0*/  LDL.LU R24, [R1+0x188] ;  /* 0x0001880001187983 */ /* 0x001ee20000300800 */
[----:B-1----:R-:W-:Y:S02]  /*16c00*/  @!P1 IMAD.MOV.U32 R18, RZ, RZ, R30 ;  /* 0x000000ffff129224 */ /* 0x002fe400078e001e */
[----:B--2---:R-:W-:Y:S01]  /*16c10*/  @!P1 IMAD.MOV.U32 R19, RZ, RZ, R36 ;  /* 0x000000ffff139224 */ /* 0x004fe200078e0024 */
[----:B------:R0:W-:Y:S04]  /*16c20*/  STL [R1+0x164], R31 ;  /* 0x0001641f01007387 */ /* 0x0001e80000100800 */
[----:B------:R1:W2:Y:S04]  /*16c30*/  @!P1 LDG.E.U16 R16, desc[UR20][R18.64] ;  /* 0x0000001412109981 */ /* 0x0002a8000c1e1500 */
[----:B------:R-:W2:Y:S01]  /*16c40*/  LDL.LU R30, [R1+0x190] ;  /* 0x00019000011e7983 */ /* 0x000ea20000300800 */
[----:B-1----:R-:W-:-:S02]  /*16c50*/  @!P1 IMAD.MOV.U32 R18, RZ, RZ, R25 ;  /* 0x000000ffff129224 */ /* 0x002fc400078e0019 */
[----:B------:R-:W-:Y:S01]  /*16c60*/  @!P1 IMAD.MOV.U32 R19, RZ, RZ, R31 ;  /* 0x000000ffff139224 */ /* 0x000fe200078e001f */
[----:B------:R-:W2:Y:S04]  /*16c70*/  LDL.LU R25, [R1+0x184] ;  /* 0x0001840001197983 */ /* 0x000ea80000300800 */
[----:B------:R-:W2:Y:S01]  /*16c80*/  LDL.LU R37, [R1+0x18c] ;  /* 0x00018c0001257983 */ /* 0x000ea20000300800 */
[----:B------:R-:W-:-:S03]  /*16c90*/  IADD3 R22, P5, PT, R22, R69, RZ ;  /* 0x0000004516167210 */ /* 0x000fc60007fbe0ff */
[----:B----4-:R-:W4:Y:S04]  /*16ca0*/  LDL.LU R36, [R1+0x194] ;  /* 0x0001940001247983 */ /* 0x010f280000300800 */
[----:B0-----:R-:W4:Y:S01]  /*16cb0*/  LDL.LU R31, [R1+0x198] ;  /* 0x00019800011f7983 */ /* 0x001f220000300800 */
[----:B------:R-:W-:-:S03]  /*16cc0*/  IADD3 R28, P4, PT, R28, R69, RZ ;  /* 0x000000451c1c7210 */ /* 0x000fc60007f9e0ff */
[----:B------:R0:W4:Y:S01]  /*16cd0*/  @!P1 LDG.E.U16 R17, desc[UR20][R18.64] ;  /* 0x0000001412119981 */ /* 0x000122000c1e1500 */
[----:B------:R-:W-:-:S03]  /*16ce0*/  IADD3 R29, P3, PT, R29, R69, RZ ;  /* 0x000000451d1d7210 */ /* 0x000fc60007f7e0ff */
[----:B------:R1:W-:Y:S01]  /*16cf0*/  STL [R1+0x170], R22 ;  /* 0x0001701601007387 */ /* 0x0003e20000100800 */
[----:B0-----:R-:W-:-:S03]  /*16d00*/  PRMT R18, RZ, 0x7610, R18 ;  /* 0x00007610ff127816 */ /* 0x001fc60000000012 */
[----:B------:R-:W-:Y:S01]  /*16d10*/  STL [R1+0x180], R29 ;  /* 0x0001801d01007387 */ /* 0x000fe20000100800 */
[----:B------:R-:W-:-:S03]  /*16d20*/  PRMT R19, RZ, 0x7610, R19 ;  /* 0x00007610ff137816 */ /* 0x000fc60000000013 */
[----:B------:R-:W-:Y:S01]  /*16d30*/  STL [R1+0x178], R28 ;  /* 0x0001781c01007387 */ /* 0x000fe20000100800 */
[--C-:B------:R-:W-:Y:S02]  /*16d40*/  IMAD.X R23, R23, 0x1, R68.reuse, P5 ;  /* 0x0000000117177824 */ /* 0x100fe400028e0644 */
[----:B------:R-:W-:-:S03]  /*16d50*/  IMAD.X R35, R35, 0x1, R68, P4 ;  /* 0x0000000123237824 */ /* 0x000fc600020e0644 */
[----:B------:R0:W-:Y:S01]  /*16d60*/  STL [R1+0x16c], R23 ;  /* 0x00016c1701007387 */ /* 0x0001e20000100800 */
[----:B------:R-:W-:-:S03]  /*16d70*/  IMAD.X R34, R34, 0x1, R68, P3 ;  /* 0x0000000122227824 */ /* 0x000fc600018e0644 */
[----:B------:R1:W4:Y:S04]  /*16d80*/  @!P1 LDG.E.U16 R18, desc[UR20][R22.64] ;  /* 0x0000001416129981 */ /* 0x000328000c1e1500 */
[----:B------:R-:W-:Y:S01]  /*16d90*/  STL [R1+0x174], R35 ;  /* 0x0001742301007387 */ /* 0x000fe20000100800 */
[----:B-1----:R-:W-:Y:S02]  /*16da0*/  @!P1 IMAD.MOV.U32 R22, RZ, RZ, R28 ;  /* 0x000000ffff169224 */ /* 0x002fe400078e001c */
[----:B0-----:R-:W-:Y:S01]  /*16db0*/  @!P1 IMAD.MOV.U32 R23, RZ, RZ, R35 ;  /* 0x000000ffff179224 */ /* 0x001fe200078e0023 */
[----:B------:R0:W-:Y:S04]  /*16dc0*/  STL [R1+0x17c], R34 ;  /* 0x00017c2201007387 */ /* 0x0001e80000100800 */
[----:B------:R1:W4:Y:S04]  /*16dd0*/  @!P1 LDG.E.U16 R19, desc[UR20][R22.64] ;  /* 0x0000001416139981 */ /* 0x000328000c1e1500 */
[----:B------:R-:W4:Y:S01]  /*16de0*/  LDL.LU R28, [R1+0x1a0] ;  /* 0x0001a000011c7983 */ /* 0x000f220000300800 */
[----:B-1----:R-:W-:-:S03]  /*16df0*/  @!P1 IMAD.MOV.U32 R22, RZ, RZ, R29 ;  /* 0x000000ffff169224 */ /* 0x002fc600078e001d */
[----:B------:R-:W4:Y:S01]  /*16e00*/  LDL.LU R29, [R1+0x19c] ;  /* 0x00019c00011d7983 */ /* 0x000f220000300800 */
[----:B------:R-:W-:-:S03]  /*16e10*/  @!P1 IMAD.MOV.U32 R23, RZ, RZ, R34 ;  /* 0x000000ffff179224 */ /* 0x000fc600078e0022 */
[----:B------:R-:W4:Y:S04]  /*16e20*/  LDL.LU R41, [R1+0x1a4] ;  /* 0x0001a40001297983 */ /* 0x000f280000300800 */
[----:B0-----:R-:W4:Y:S04]  /*16e30*/  LDL.LU R34, [R1+0x1a8] ;  /* 0x0001a80001227983 */ /* 0x001f280000300800 */
[----:B------:R-:W4:Y:S04]  /*16e40*/  LDL.LU R40, [R1+0x1ac] ;  /* 0x0001ac0001287983 */ /* 0x000f280000300800 */
[----:B------:R-:W4:Y:S01]  /*16e50*/  LDL.LU R35, [R1+0x1b0] ;  /* 0x0001b00001237983 */ /* 0x000f220000300800 */
[----:B------:R-:W-:-:S02]  /*16e60*/  PRMT R20, RZ, 0x7610, R20 ;  /* 0x00007610ff147816 */ /* 0x000fc40000000014 */
[----:B------:R-:W-:-:S04]  /*16e70*/  PRMT R21, RZ, 0x7610, R21 ;  /* 0x00007610ff157816 */ /* 0x000fc80000000015 */
[----:B------:R0:W4:Y:S02]  /*16e80*/  @!P1 LDG.E.U16 R20, desc[UR20][R22.64] ;  /* 0x0000001416149981 */ /* 0x000124000c1e1500 */
[----:B0-----:R-:W-:Y:S02]  /*16e90*/  PRMT R22, RZ, 0x7610, R22 ;  /* 0x00007610ff167816 */ /* 0x001fe40000000016 */
[----:B------:R-:W-:Y:S02]  /*16ea0*/  PRMT R23, RZ, 0x7610, R23 ;  /* 0x00007610ff177816 */ /* 0x000fe40000000017 */
[----:B---3--:R-:W-:-:S05]  /*16eb0*/  IADD3 R24, P5, PT, R24, R69, RZ ;  /* 0x0000004518187210 */ /* 0x008fca0007fbe0ff */
[----:B------:R0:W-:Y:S01]  /*16ec0*/  STL [R1+0x188], R24 ;  /* 0x0001881801007387 */ /* 0x0001e20000100800 */
[----:B--2---:R-:W-:Y:S01]  /*16ed0*/  IADD3 R30, P4, PT, R30, R69, RZ ;  /* 0x000000451e1e7210 */ /* 0x004fe20007f9e0ff */
[----:B------:R-:W-:-:S04]  /*16ee0*/  IMAD.X R25, R25, 0x1, R68, P5 ;  /* 0x0000000119197824 */ /* 0x000fc800028e0644 */
[----:B------:R-:W-:Y:S01]  /*16ef0*/  IMAD.X R37, R37, 0x1, R68, P4 ;  /* 0x0000000125257824 */ /* 0x000fe200020e0644 */
[----:B------:R0:W2:Y:S01]  /*16f00*/  @!P1 LDG.E.U16 R21, desc[UR20][R24.64] ;  /* 0x0000001418159981 */ /* 0x0000a2000c1e1500 */
[----:B----4-:R-:W-:-:S05]  /*16f10*/  IADD3 R31, P3, PT, R31, R69, RZ ;  /* 0x000000451f1f7210 */ /* 0x010fca0007f7e0ff */
[----:B------:R-:W-:Y:S01]  /*16f20*/  STL [R1+0x198], R31 ;  /* 0x0001981f01007387 */ /* 0x000fe20000100800 */
[----:B0-----:R-:W-:-:S03]  /*16f30*/  @!P1 IMAD.MOV.U32 R24, RZ, RZ, R30 ;  /* 0x000000ffff189224 */ /* 0x001fc600078e001e */
[----:B------:R-:W-:Y:S01]  /*16f40*/  STL [R1+0x190], R30 ;  /* 0x0001901e01007387 */ /* 0x000fe20000100800 */
[----:B------:R-:W-:-:S03]  /*16f50*/  IMAD.X R36, R36, 0x1, R68, P3 ;  /* 0x0000000124247824 */ /* 0x000fc600018e0644 */
[----:B------:R0:W-:Y:S02]  /*16f60*/  STL [R1+0x184], R25 ;  /* 0x0001841901007387 */ /* 0x0001e40000100800 */
[----:B0-----:R-:W-:Y:S02]  /*16f70*/  @!P1 IMAD.MOV.U32 R25, RZ, RZ, R37 ;  /* 0x000000ffff199224 */ /* 0x001fe400078e0025 */
[----:B------:R0:W-:Y:S04]  /*16f80*/  STL [R1+0x18c], R37 ;  /* 0x00018c2501007387 */ /* 0x0001e80000100800 */
[----:B------:R1:W3:Y:S04]  /*16f90*/  @!P1 LDG.E.U16 R22, desc[UR20][R24.64] ;  /* 0x0000001418169981 */ /* 0x0002e8000c1e1500 */
[----:B------:R4:W-:Y:S04]  /*16fa0*/  STL [R1+0x194], R36 ;  /* 0x0001942401007387 */ /* 0x0009e80000100800 */
[----:B------:R-:W2:Y:S01]  /*16fb0*/  LDL.LU R30, [R1+0x1b8] ;  /* 0x0001b800011e7983 */ /* 0x000ea20000300800 */
[----:B-1----:R-:W-:-:S02]  /*16fc0*/  @!P1 IMAD.MOV.U32 R24, RZ, RZ, R31 ;  /* 0x000000ffff189224 */ /* 0x002fc400078e001f */
[----:B------:R-:W-:Y:S01]  /*16fd0*/  @!P1 IMAD.MOV.U32 R25, RZ, RZ, R36 ;  /* 0x000000ffff199224 */ /* 0x000fe200078e0024 */
[----:B------:R-:W3:Y:S04]  /*16fe0*/  LDL.LU R31, [R1+0x1b4] ;  /* 0x0001b400011f7983 */ /* 0x000ee80000300800 */
[----:B------:R-:W3:Y:S04]  /*16ff0*/  LDL.LU R43, [R1+0x1bc] ;  /* 0x0001bc00012b7983 */ /* 0x000ee80000300800 */
[----:B------:R1:W3:Y:S04]  /*17000*/  @!P1 LDG.E.U16 R23, desc[UR20][R24.64] ;  /* 0x0000001418179981 */ /* 0x0002e8000c1e1500 */
[----:B------:R-:W3:Y:S01]  /*17010*/  LDL.LU R42, [R1+0x1c0] ;  /* 0x0001c000012a7983 */ /* 0x000ee20000300800 */
[----:B------:R-:W-:-:S03]  /*17020*/  IADD3 R28, P5, PT, R28, R69, RZ ;  /* 0x000000451c1c7210 */ /* 0x000fc60007fbe0ff */
[----:B0-----:R-:W3:Y:S01]  /*17030*/  LDL.LU R37, [R1+0x1c4] ;  /* 0x0001c40001257983 */ /* 0x001ee20000300800 */
[----:B-1----:R-:W-:-:S03]  /*17040*/  PRMT R24, RZ, 0x7610, R24 ;  /* 0x00007610ff187816 */ /* 0x002fc60000000018 */
[----:B----4-:R-:W4:Y:S01]  /*17050*/  LDL.LU R36, [R1+0x1c8] ;  /* 0x0001c80001247983 */ /* 0x010f220000300800 */
[----:B------:R-:W-:-:S03]  /*17060*/  IMAD.X R29, R29, 0x1, R68, P5 ;  /* 0x000000011d1d7824 */ /* 0x000fc600028e0644 */
[----:B------:R0:W-:Y:S01]  /*17070*/  STL [R1+0x1a0], R28 ;  /* 0x0001a01c01007387 */ /* 0x0001e20000100800 */
[----:B------:R-:W-:-:S03]  /*17080*/  IADD3 R34, P4, PT, R34, R69, RZ ;  /* 0x0000004522227210 */ /* 0x000fc60007f9e0ff */
[----:B------:R0:W4:Y:S01]  /*17090*/  @!P1 LDG.E.U16 R24, desc[UR20][R28.64] ;  /* 0x000000141c189981 */ /* 0x000122000c1e1500 */
[----:B------:R-:W-:Y:S01]  /*170a0*/  IADD3 R35, P3, PT, R35, R69, RZ ;  /* 0x0000004523237210 */ /* 0x000fe20007f7e0ff */
[----:B------:R-:W-:Y:S01]  /*170b0*/  IMAD.X R41, R41, 0x1, R68, P4 ;  /* 0x0000000129297824 */ /* 0x000fe200020e0644 */
[----:B------:R-:W-:-:S03]  /*170c0*/  PRMT R25, RZ, 0x7610, R25 ;  /* 0x00007610ff197816 */ /* 0x000fc60000000019 */
[----:B------:R-:W-:Y:S01]  /*170d0*/  STL [R1+0x1b0], R35 ;  /* 0x0001b02301007387 */ /* 0x000fe20000100800 */
[----:B------:R-:W-:-:S03]  /*170e0*/  IMAD.X R40, R40, 0x1, R68, P3 ;  /* 0x0000000128287824 */ /* 0x000fc600018e0644 */
[----:B------:R-:W-:Y:S01]  /*170f0*/  STL [R1+0x1a8], R34 ;  /* 0x0001a82201007387 */ /* 0x000fe20000100800 */
[----:B0-----:R-:W-:-:S03]  /*17100*/  @!P1 IMAD.MOV.U32 R28, RZ, RZ, R34 ;  /* 0x000000ffff1c9224 */ /* 0x001fc600078e0022 */
[----:B------:R0:W-:Y:S04]  /*17110*/  STL [R1+0x19c], R29 ;  /* 0x00019c1d01007387 */ /* 0x0001e80000100800 */
[----:B------:R-:W-:Y:S01]  /*17120*/  STL [R1+0x1a4], R41 ;  /* 0x0001a42901007387 */ /* 0x000fe20000100800 */
[----:B0-----:R-:W-:-:S03]  /*17130*/  @!P1 IMAD.MOV.U32 R29, RZ, RZ, R41 ;  /* 0x000000ffff1d9224 */ /* 0x001fc600078e0029 */
[----:B------:R0:W-:Y:S04]  /*17140*/  STL [R1+0x1ac], R40 ;  /* 0x0001ac2801007387 */ /* 0x0001e80000100800 */
[----:B------:R1:W4:Y:S04]  /*17150*/  @!P1 LDG.E.U16 R25, desc[UR20][R28.64] ;  /* 0x000000141c199981 */ /* 0x000328000c1e1500 */
[----:B------:R-:W4:Y:S01]  /*17160*/  LDL.LU R34, [R1+0x1d0] ;  /* 0x0001d00001227983 */ /* 0x000f220000300800 */
[----:B-1----:R-:W-:-:S03]  /*17170*/  @!P1 IMAD.MOV.U32 R28, RZ, RZ, R35 ;  /* 0x000000ffff1c9224 */ /* 0x002fc600078e0023 */
[----:B------:R-:W4:Y:S01]  /*17180*/  LDL.LU R35, [R1+0x1cc] ;  /* 0x0001cc0001237983 */ /* 0x000f220000300800 */
[----:B------:R-:W-:-:S03]  /*17190*/  @!P1 IMAD.MOV.U32 R29, RZ, RZ, R40 ;  /* 0x000000ffff1d9224 */ /* 0x000fc600078e0028 */
[----:B------:R-:W4:Y:S04]  /*171a0*/  LDL.LU R76, [R1+0x1d4] ;  /* 0x0001d400014c7983 */ /* 0x000f280000300800 */
[----:B------:R-:W4:Y:S04]  /*171b0*/  LDL.LU R74, [R1+0x1d8] ;  /* 0x0001d800014a7983 */ /* 0x000f280000300800 */
[----:B0-----:R-:W4:Y:S01]  /*171c0*/  LDL.LU R40, [R1+0x1e0] ;  /* 0x0001e00001287983 */ /* 0x001f220000300800 */
[----:B------:R-:W-:Y:S02]  /*171d0*/  PRMT R26, RZ, 0x7610, R26 ;  /* 0x00007610ff1a7816 */ /* 0x000fe4000000001a */
[----:B------:R-:W-:-:S04]  /*171e0*/  PRMT R27, RZ, 0x7610, R27 ;  /* 0x00007610ff1b7816 */ /* 0x000fc8000000001b */
[----:B------:R0:W4:Y:S02]  /*171f0*/  @!P1 LDG.E.U16 R26, desc[UR20][R28.64] ;  /* 0x000000141c1a9981 */ /* 0x000124000c1e1500 */
[----:B0-----:R-:W-:Y:S02]  /*17200*/  PRMT R28, RZ, 0x7610, R28 ;  /* 0x00007610ff1c7816 */ /* 0x001fe4000000001c */
[----:B--2---:R-:W-:-:S05]  /*17210*/  IADD3 R30, P5, PT, R30, R69, RZ ;  /* 0x000000451e1e7210 */ /* 0x004fca0007fbe0ff */
[----:B---3--:R-:W-:Y:S01]  /*17220*/  IMAD.X R31, R31, 0x1, R68, P5 ;  /* 0x000000011f1f7824 */ /* 0x008fe200028e0644 */
[----:B------:R0:W-:Y:S04]  /*17230*/  STL [R1+0x1b8], R30 ;  /* 0x0001b81e01007387 */ /* 0x0001e80000100800 */
[----:B------:R0:W2:Y:S01]  /*17240*/  @!P1 LDG.E.U16 R27, desc[UR20][R30.64] ;  /* 0x000000141e1b9981 */ /* 0x0000a2000c1e1500 */
[-C--:B------:R-:W-:Y:S02]  /*17250*/  IADD3 R42, P4, PT, R42, R69.reuse, RZ ;  /* 0x000000452a2a7210 */ /* 0x080fe40007f9e0ff */
[----:B----4-:R-:W-:-:S03]  /*17260*/  IADD3 R36, P3, PT, R36, R69, RZ ;  /* 0x0000004524247210 */ /* 0x010fc60007f7e0ff */
[----:B------:R-:W-:Y:S02]  /*17270*/  IMAD.X R43, R43, 0x1, R68, P4 ;  /* 0x000000012b2b7824 */ /* 0x000fe400020e0644 */
[----:B------:R-:W-:Y:S01]  /*17280*/  STL [R1+0x1c8], R36 ;  /* 0x0001c82401007387 */ /* 0x000fe20000100800 */
[----:B0-----:R-:W-:-:S03]  /*17290*/  @!P1 IMAD.MOV.U32 R30, RZ, RZ, R42 ;  /* 0x000000ffff1e9224 */ /* 0x001fc600078e002a */
[----:B------:R-:W-:Y:S01]  /*172a0*/  STL [R1+0x1c0], R42 ;  /* 0x0001c02a01007387 */ /* 0x000fe20000100800 */
[----:B------:R-:W-:-:S03]  /*172b0*/  IMAD.X R37, R37, 0x1, R68, P3 ;  /* 0x0000000125257824 */ /* 0x000fc600018e0644 */
[----:B------:R0:W-:Y:S04]  /*172c0*/  STL [R1+0x1b4], R31 ;  /* 0x0001b41f01007387 */ /* 0x0001e80000100800 */
[----:B------:R-:W-:Y:S04]  /*172d0*/  STL [R1+0x1bc], R43 ;  /* 0x0001bc2b01007387 */ /* 0x000fe80000100800 */
[----:B------:R-:W3:Y:S01]  /*172e0*/  LDL.LU R41, [R1+0x1dc] ;  /* 0x0001dc0001297983 */ /* 0x000ee20000300800 */
[----:B0-----:R-:W-:-:S03]  /*172f0*/  @!P1 IMAD.MOV.U32 R31, RZ, RZ, R43 ;  /* 0x000000ffff1f9224 */ /* 0x001fc600078e002b */
[----:B------:R0:W-:Y:S04]  /*17300*/  STL [R1+0x1c4], R37 ;  /* 0x0001c42501007387 */ /* 0x0001e80000100800 */
[----:B------:R1:W4:Y:S02]  /*17310*/  @!P1 LDG.E.U16 R28, desc[UR20][R30.64] ;  /* 0x000000141e1c9981 */ /* 0x000324000c1e1500 */
[----:B-1----:R-:W-:Y:S02]  /*17320*/  @!P1 IMAD.MOV.U32 R31, RZ, RZ, R37 ;  /* 0x000000ffff1f9224 */ /* 0x002fe400078e0025 */
[----:B------:R-:W-:Y:S01]  /*17330*/  @!P1 IMAD.MOV.U32 R30, RZ, RZ, R36 ;  /* 0x000000ffff1e9224 */ /* 0x000fe200078e0024 */
[----:B0-----:R-:W2:Y:S04]  /*17340*/  LDL.LU R37, [R1+0x1e4] ;  /* 0x0001e40001257983 */ /* 0x001ea80000300800 */
[----:B------:R-:W2:Y:S01]  /*17350*/  LDL.LU R36, [R1+0x1e8] ;  /* 0x0001e80001247983 */ /* 0x000ea20000300800 */
[----:B------:R-:W-:-:S03]  /*17360*/  IADD3 R34, P5, PT, R34, R69, RZ ;  /* 0x0000004522227210 */ /* 0x000fc60007fbe0ff */
[----:B------:R-:W4:Y:S04]  /*17370*/  LDL.LU R75, [R1+0x1f0] ;  /* 0x0001f000014b7983 */ /* 0x000f280000300800 */
[----:B------:R-:W4:Y:S01]  /*17380*/  LDL.LU R42, [R1+0x1f8] ;  /* 0x0001f800012a7983 */ /* 0x000f220000300800 */
[----:B------:R-:W-:-:S03]  /*17390*/  IMAD.X R35, R35, 0x1, R68, P5 ;  /* 0x0000000123237824 */ /* 0x000fc600028e0644 */
[----:B------:R0:W-:Y:S01]  /*173a0*/  STL [R1+0x1d0], R34 ;  /* 0x0001d02201007387 */ /* 0x0001e20000100800 */
[-C--:B------:R-:W-:Y:S02]  /*173b0*/  IADD3 R74, P4, PT, R74, R69.reuse, RZ ;  /* 0x000000454a4a7210 */ /* 0x080fe40007f9e0ff */
[----:B------:R-:W-:-:S03]  /*173c0*/  IADD3 R40, P3, PT, R40, R69, RZ ;  /* 0x0000004528287210 */ /* 0x000fc60007f7e0ff */
[----:B------:R-:W-:Y:S02]  /*173d0*/  IMAD.X R76, R76, 0x1, R68, P4 ;  /* 0x000000014c4c7824 */ /* 0x000fe400020e0644 */
[----:B------:R-:W-:Y:S04]  /*173e0*/  STL [R1+0x1e0], R40 ;  /* 0x0001e02801007387 */ /* 0x000fe80000100800 */
[----:B------:R-:W-:Y:S04]  /*173f0*/  STL [R1+0x1d8], R74 ;  /* 0x0001d84a01007387 */ /* 0x000fe80000100800 */
[----:B------:R1:W-:Y:S04]  /*17400*/  STL [R1+0x1cc], R35 ;  /* 0x0001cc2301007387 */ /* 0x0003e80000100800 */
[----:B------:R-:W-:Y:S04]  /*17410*/  STL [R1+0x1d4], R76 ;  /* 0x0001d44c01007387 */ /* 0x000fe80000100800 */
[----:B------:R-:W4:Y:S04]  /*17420*/  LDL.LU R77, [R1+0x1ec] ;  /* 0x0001ec00014d7983 */ /* 0x000f280000300800 */
[----:B------:R-:W4:Y:S01]  /*17430*/  LDL.LU R43, [R1+0x1f4] ;  /* 0x0001f400012b7983 */ /* 0x000f220000300800 */
[----:B------:R-:W-:-:S06]  /*17440*/  PRMT R29, RZ, 0x7610, R29 ;  /* 0x00007610ff1d7816 */ /* 0x000fcc000000001d */
[----:B------:R0:W4:Y:S02]  /*17450*/  @!P1 LDG.E.U16 R29, desc[UR20][R30.64] ;  /* 0x000000141e1d9981 */ /* 0x000124000c1e1500 */
[----:B0-----:R-:W-:Y:S02]  /*17460*/  PRMT R30, RZ, 0x7610, R30 ;  /* 0x00007610ff1e7816 */ /* 0x001fe4000000001e */
[----:B------:R-:W-:-:S04]  /*17470*/  PRMT R31, RZ, 0x7610, R31 ;  /* 0x00007610ff1f7816 */ /* 0x000fc8000000001f */
[----:B------:R0:W4:Y:S02]  /*17480*/  @!P1 LDG.E.U16 R30, desc[UR20][R34.64] ;  /* 0x00000014221e9981 */ /* 0x000124000c1e1500 */
[----:B0-----:R-:W-:Y:S02]  /*17490*/  @!P1 IMAD.MOV.U32 R34, RZ, RZ, R74 ;  /* 0x000000ffff229224 */ /* 0x001fe400078e004a */
[----:B-1----:R-:W-:-:S05]  /*174a0*/  @!P1 IMAD.MOV.U32 R35, RZ, RZ, R76 ;  /* 0x000000ffff239224 */ /* 0x002fca00078e004c */
[----:B------:R0:W4:Y:S01]  /*174b0*/  @!P1 LDG.E.U16 R31, desc[UR20][R34.64] ;  /* 0x00000014221f9981 */ /* 0x000122000c1e1500 */
[----:B------:R-:W-:Y:S01]  /*174c0*/  PRMT R33, RZ, 0x7610, R33 ;  /* 0x00007610ff217816 */ /* 0x000fe20000000021 */
[----:B0-----:R-:W-:Y:S02]  /*174d0*/  @!P1 IMAD.MOV.U32 R34, RZ, RZ, R40 ;  /* 0x000000ffff229224 */ /* 0x001fe400078e0028 */
[----:B---3--:R-:W-:-:S04]  /*174e0*/  IMAD.X R41, R41, 0x1, R68, P3 ;  /* 0x0000000129297824 */ /* 0x008fc800018e0644 */
[----:B------:R-:W-:Y:S01]  /*174f0*/  @!P1 IMAD.MOV.U32 R35, RZ, RZ, R41 ;  /* 0x000000ffff239224 */ /* 0x000fe200078e0029 */
[----:B------:R0:W-:Y:S04]  /*17500*/  STL [R1+0x1dc], R41 ;  /* 0x0001dc2901007387 */ /* 0x0001e80000100800 */
[----:B0-----:R-:W3:Y:S04]  /*17510*/  LDL.LU R41, [R1+0x1fc] ;  /* 0x0001fc0001297983 */ /* 0x001ee80000300800 */
[----:B------:R-:W3:Y:S04]  /*17520*/  LDL.LU R40, [R1+0x200] ;  /* 0x0002000001287983 */ /* 0x000ee80000300800 */
[----:B------:R-:W3:Y:S01]  /*17530*/  LDL.LU R76, [R1+0x208] ;  /* 0x00020800014c7983 */ /* 0x000ee20000300800 */
[----:B--2---:R-:W-:-:S03]  /*17540*/  IADD3 R36, P5, PT, R36, R69, RZ ;  /* 0x0000004524247210 */ /* 0x004fc60007fbe0ff */
[----:B------:R-:W2:Y:S01]  /*17550*/  LDL.LU R74, [R1+0x210] ;  /* 0x00021000014a7983 */ /* 0x000ea20000300800 */
[-C--:B----4-:R-:W-:Y:S01]  /*17560*/  IADD3 R75, P4, PT, R75, R69.reuse, RZ ;  /* 0x000000454b4b7210 */ /* 0x090fe20007f9e0ff */
[--C-:B------:R-:W-:Y:S01]  /*17570*/  IMAD.X R37, R37, 0x1, R68.reuse, P5 ;  /* 0x0000000125257824 */ /* 0x100fe200028e0644 */
[----:B------:R-:W-:Y:S01]  /*17580*/  IADD3 R42, P3, PT, R42, R69, RZ ;  /* 0x000000452a2a7210 */ /* 0x000fe20007f7e0ff */
[----:B------:R-:W-:Y:S04]  /*17590*/  STL [R1+0x1e8], R36 ;  /* 0x0001e82401007387 */ /* 0x000fe80000100800 */
[----:B------:R-:W-:Y:S04]  /*175a0*/  STL [R1+0x1f8], R42 ;  /* 0x0001f82a01007387 */ /* 0x000fe80000100800 */
[----:B------:R-:W-:Y:S04]  /*175b0*/  STL [R1+0x1f0], R75 ;  /* 0x0001f04b01007387 */ /* 0x000fe80000100800 */
[----:B------:R0:W-:Y:S04]  /*175c0*/  STL [R1+0x1e4], R37 ;  /* 0x0001e42501007387 */ /* 0x0001e80000100800 */
[----:B------:R0:W4:Y:S01]  /*175d0*/  @!P1 LDG.E.U16 R33, desc[UR20][R36.64] ;  /* 0x0000001424219981 */ /* 0x000122000c1e1500 */
[----:B------:R-:W-:-:S02]  /*175e0*/  IMAD.X R77, R77, 0x1, R68, P4 ;  /* 0x000000014d4d7824 */ /* 0x000fc400020e0644 */
[----:B------:R-:W-:-:S03]  /*175f0*/  IMAD.X R43, R43, 0x1, R68, P3 ;  /* 0x000000012b2b7824 */ /* 0x000fc600018e0644 */
[----:B------:R1:W-:Y:S01]  /*17600*/  STL [R1+0x1ec], R77 ;  /* 0x0001ec4d01007387 */ /* 0x0003e20000100800 */
[----:B0-----:R-:W-:-:S03]  /*17610*/  @!P1 IMAD.MOV.U32 R37, RZ, RZ, R77 ;  /* 0x000000ffff259224 */ /* 0x001fc600078e004d */
[----:B------:R-:W4:Y:S04]  /*17620*/  LDL.LU R79, [R1+0x204] ;  /* 0x00020400014f7983 */ /* 0x000f280000300800 */
[----:B------:R0:W-:Y:S04]  /*17630*/  STL [R1+0x1f4], R43 ;  /* 0x0001f42b01007387 */ /* 0x0001e80000100800 */
[----:B-1----:R-:W4:Y:S01]  /*17640*/  LDL.LU R77, [R1+0x20c] ;  /* 0x00020c00014d7983 */ /* 0x002f220000300800 */
[----:B------:R-:W-:Y:S01]  /*17650*/  PRMT R32, RZ, 0x7610, R32 ;  /* 0x00007610ff207816 */ /* 0x000fe20000000020 */
[----:B------:R-:W-:-:S05]  /*17660*/  @!P1 IMAD.MOV.U32 R36, RZ, RZ, R75 ;  /* 0x000000ffff249224 */ /* 0x000fca00078e004b */
[----:B------:R1:W4:Y:S02]  /*17670*/  @!P1 LDG.E.U16 R32, desc[UR20][R34.64] ;  /* 0x0000001422209981 */ /* 0x000324000c1e1500 */
[----:B-1----:R-:W-:Y:S02]  /*17680*/  PRMT R34, RZ, 0x7610, R34 ;  /* 0x00007610ff227816 */ /* 0x002fe40000000022 */
[----:B------:R-:W-:-:S04]  /*17690*/  PRMT R35, RZ, 0x7610, R35 ;  /* 0x00007610ff237816 */ /* 0x000fc80000000023 */
[----:B------:R1:W4:Y:S02]  /*176a0*/  @!P1 LDG.E.U16 R34, desc[UR20][R36.64] ;  /* 0x0000001424229981 */ /* 0x000324000c1e1500 */
[----:B-1----:R-:W-:Y:S02]  /*176b0*/  @!P1 IMAD.MOV.U32 R36, RZ, RZ, R42 ;  /* 0x000000ffff249224 */ /* 0x002fe400078e002a */
[----:B------:R-:W-:Y:S02]  /*176c0*/  @!P1 IMAD.MOV.U32 R37, RZ, RZ, R43 ;  /* 0x000000ffff259224 */ /* 0x000fe400078e002b */
[----:B0-----:R-:W4:Y:S04]  /*176d0*/  LDL.LU R43, [R1+0x214] ;  /* 0x00021400012b7983 */ /* 0x001f280000300800 */
[----:B------:R-:W4:Y:S04]  /*176e0*/  LDL.LU R42, [R1+0x218] ;  /* 0x00021800012a7983 */ /* 0x000f280000300800 */
[----:B------:R-:W4:Y:S04]  /*176f0*/  LDL.LU R78, [R1+0x220] ;  /* 0x00022000014e7983 */ /* 0x000f280000300800 */
[----:B------:R-:W4:Y:S04]  /*17700*/  LDL.LU R75, [R1+0x228] ;  /* 0x00022800014b7983 */ /* 0x000f280000300800 */
[----:B------:R0:W4:Y:S02]  /*17710*/  @!P1 LDG.E.U16 R35, desc[UR20][R36.64] ;  /* 0x0000001424239981 */ /* 0x000124000c1e1500 */
[----:B0-----:R-:W-:-:S02]  /*17720*/  PRMT R36, RZ, 0x7610, R36 ;  /* 0x00007610ff247816 */ /* 0x001fc40000000024 */
[-C--:B---3--:R-:W-:Y:S02]  /*17730*/  IADD3 R40, P5, PT, R40, R69.reuse, RZ ;  /* 0x0000004528287210 */ /* 0x088fe40007fbe0ff */
[----:B------:R-:W-:-:S03]  /*17740*/  IADD3 R76, P4, PT, R76, R69, RZ ;  /* 0x000000454c4c7210 */ /* 0x000fc60007f9e0ff */
[----:B------:R-:W-:Y:S01]  /*17750*/  IMAD.X R41, R41, 0x1, R68, P5 ;  /* 0x0000000129297824 */ /* 0x000fe200028e0644 */
[----:B--2---:R-:W-:Y:S01]  /*17760*/  IADD3 R74, P3, PT, R74, R69, RZ ;  /* 0x000000454a4a7210 */ /* 0x004fe20007f7e0ff */
[----:B------:R0:W-:Y:S04]  /*17770*/  STL [R1+0x200], R40 ;  /* 0x0002002801007387 */ /* 0x0001e80000100800 */
[----:B------:R-:W-:Y:S04]  /*17780*/  STL [R1+0x210], R74 ;  /* 0x0002104a01007387 */ /* 0x000fe80000100800 */
[----:B------:R1:W-:Y:S04]  /*17790*/  STL [R1+0x208], R76 ;  /* 0x0002084c01007387 */ /* 0x0003e80000100800 */
[----:B------:R2:W-:Y:S04]  /*177a0*/  STL [R1+0x1fc], R41 ;  /* 0x0001fc2901007387 */ /* 0x0005e80000100800 */
[----:B------:R0:W3:Y:S02]  /*177b0*/  @!P1 LDG.E.U16 R36, desc[UR20][R40.64] ;  /* 0x0000001428249981 */ /* 0x0000e4000c1e1500 */
[----:B0-----:R-:W-:-:S02]  /*177c0*/  @!P1 IMAD.MOV.U32 R40, RZ, RZ, R76 ;  /* 0x000000ffff289224 */ /* 0x001fc400078e004c */
[--C-:B----4-:R-:W-:Y:S02]  /*177d0*/  IMAD.X R79, R79, 0x1, R68.reuse, P4 ;  /* 0x000000014f4f7824 */ /* 0x110fe400020e0644 */
[----:B------:R-:W-:-:S03]  /*177e0*/  IMAD.X R77, R77, 0x1, R68, P3 ;  /* 0x000000014d4d7824 */ /* 0x000fc600018e0644 */
[----:B------:R-:W-:Y:S04]  /*177f0*/  STL [R1+0x204], R79 ;  /* 0x0002044f01007387 */ /* 0x000fe80000100800 */
[----:B------:R0:W-:Y:S04]  /*17800*/  STL [R1+0x20c], R77 ;  /* 0x00020c4d01007387 */ /* 0x0001e80000100800 */
[----:B------:R-:W4:Y:S04]  /*17810*/  LDL.LU R81, [R1+0x21c] ;  /* 0x00021c0001517983 */ /* 0x000f280000300800 */
[----:B-1----:R-:W3:Y:S01]  /*17820*/  LDL.LU R76, [R1+0x224] ;  /* 0x00022400014c7983 */ /* 0x002ee20000300800 */
[----:B------:R-:W-:Y:S01]  /*17830*/  PRMT R37, RZ, 0x7610, R37 ;  /* 0x00007610ff257816 */ /* 0x000fe20000000025 */
[----:B--2---:R-:W-:-:S02]  /*17840*/  @!P1 IMAD.MOV.U32 R41, RZ, RZ, R79 ;  /* 0x000000ffff299224 */ /* 0x004fc400078e004f */
[----:B------:R-:W2:Y:S04]  /*17850*/  LDL.LU R80, [R1+0x230] ;  /* 0x0002300001507983 */ /* 0x000ea80000300800 */
[----:B------:R1:W2:Y:S01]  /*17860*/  @!P1 LDG.E.U16 R37, desc[UR20][R40.64] ;  /* 0x0000001428259981 */ /* 0x0002a2000c1e1500 */
[----:B------:R-:W-:Y:S01]  /*17870*/  PRMT R39, RZ, 0x7610, R39 ;  /* 0x00007610ff277816 */ /* 0x000fe20000000027 */
[----:B-1----:R-:W-:Y:S02]  /*17880*/  @!P1 IMAD.MOV.U32 R41, RZ, RZ, R77 ;  /* 0x000000ffff299224 */ /* 0x002fe400078e004d */
[----:B------:R-:W-:Y:S01]  /*17890*/  @!P1 IMAD.MOV.U32 R40, RZ, RZ, R74 ;  /* 0x000000ffff289224 */ /* 0x000fe200078e004a */
[----:B0-----:R-:W2:Y:S04]  /*178a0*/  LDL.LU R77, [R1+0x238] ;  /* 0x00023800014d7983 */ /* 0x001ea80000300800 */
[----:B------:R-:W2:Y:S01]  /*178b0*/  LDL.LU R74, [R1+0x240] ;  /* 0x00024000014a7983 */ /* 0x000ea20000300800 */
[----:B------:R-:W-:-:S02]  /*178c0*/  IADD3 R42, P5, PT, R42, R69, RZ ;  /* 0x000000452a2a7210 */ /* 0x000fc40007fbe0ff */
[----:B------:R-:W-:-:S03]  /*178d0*/  IADD3 R78, P4, PT, R78, R69, RZ ;  /* 0x000000454e4e7210 */ /* 0x000fc60007f9e0ff */
[----:B------:R-:W-:Y:S01]  /*178e0*/  IMAD.X R43, R43, 0x1, R68, P5 ;  /* 0x000000012b2b7824 */ /* 0x000fe200028e0644 */
[----:B------:R-:W-:Y:S01]  /*178f0*/  IADD3 R75, P3, PT, R75, R69, RZ ;  /* 0x000000454b4b7210 */ /* 0x000fe20007f7e0ff */
[----:B------:R0:W-:Y:S04]  /*17900*/  STL [R1+0x218], R42 ;  /* 0x0002182a01007387 */ /* 0x0001e80000100800 */
[----:B------:R-:W-:Y:S04]  /*17910*/  STL [R1+0x228], R75 ;  /* 0x0002284b01007387 */ /* 0x000fe80000100800 */
[----:B------:R1:W-:Y:S04]  /*17920*/  STL [R1+0x220], R78 ;  /* 0x0002204e01007387 */ /* 0x0003e80000100800 */
[----:B------:R0:W-:Y:S04]  /*17930*/  STL [R1+0x214], R43 ;  /* 0x0002142b01007387 */ /* 0x0001e80000100800 */
[----:B------:R0:W2:Y:S02]  /*17940*/  @!P1 LDG.E.U16 R39, desc[UR20][R42.64] ;  /* 0x000000142a279981 */ /* 0x0000a4000c1e1500 */
[----:B0-----:R-:W-:-:S02]  /*17950*/  @!P1 IMAD.MOV.U32 R42, RZ, RZ, R78 ;  /* 0x000000ffff2a9224 */ /* 0x001fc400078e004e */
[--C-:B----4-:R-:W-:Y:S02]  /*17960*/  IMAD.X R81, R81, 0x1, R68.reuse, P4 ;  /* 0x0000000151517824 */ /* 0x110fe400020e0644 */
[----:B---3--:R-:W-:-:S03]  /*17970*/  IMAD.X R76, R76, 0x1, R68, P3 ;  /* 0x000000014c4c7824 */ /* 0x008fc600018e0644 */
[----:B------:R0:W-:Y:S04]  /*17980*/  STL [R1+0x21c], R81 ;  /* 0x00021c5101007387 */ /* 0x0001e80000100800 */
[----:B------:R-:W3:Y:S04]  /*17990*/  LDL.LU R82, [R1+0x22c] ;  /* 0x00022c0001527983 */ /* 0x000ee80000300800 */
[----:B------:R-:W4:Y:S04]  /*179a0*/  LDL.LU R79, [R1+0x234] ;  /* 0x00023400014f7983 */ /* 0x000f280000300800 */
[----:B------:R2:W-:Y:S04]  /*179b0*/  STL [R1+0x224], R76 ;  /* 0x0002244c01007387 */ /* 0x0005e80000100800 */
[----:B-1----:R-:W4:Y:S01]  /*179c0*/  LDL.LU R78, [R1+0x23c] ;  /* 0x00023c00014e7983 */ /* 0x002f220000300800 */
[----:B------:R-:W-:Y:S01]  /*179d0*/  PRMT R38, RZ, 0x7610, R38 ;  /* 0x00007610ff267816 */ /* 0x000fe20000000026 */
[----:B------:R-:W-:Y:S01]  /*179e0*/  @!P1 IMAD.MOV.U32 R43, RZ, RZ, R81 ;  /* 0x000000ffff2b9224 */ /* 0x000fe200078e0051 */
[-C--:B--2---:R-:W-:Y:S01]  /*179f0*/  IADD3 R80, P5, PT, R80, R69.reuse, RZ ;  /* 0x0000004550507210 */ /* 0x084fe20007fbe0ff */
[----:B0-----:R-:W2:Y:S04]  /*17a00*/  LDL.LU R81, [R1+0x248] ;  /* 0x0002480001517983 */ /* 0x001ea80000300800 */
[----:B------:R0:W2:Y:S01]  /*17a10*/  @!P1 LDG.E.U16 R38, desc[UR20][R40.64] ;  /* 0x0000001428269981 */ /* 0x0000a2000c1e1500 */
[----:B------:R-:W-:-:S02]  /*17a20*/  IADD3 R77, P4, PT, R77, R69, RZ ;  /* 0x000000454d4d7210 */ /* 0x000fc40007f9e0ff */
[----:B------:R-:W-:Y:S02]  /*17a30*/  IADD3 R74, P3, PT, R74, R69, RZ ;  /* 0x000000454a4a7210 */ /* 0x000fe40007f7e0ff */
[----:B0-----:R-:W-:Y:S02]  /*17a40*/  PRMT R40, RZ, 0x7610, R40 ;  /* 0x00007610ff287816 */ /* 0x001fe40000000028 */
[----:B------:R-:W-:-:S04]  /*17a50*/  PRMT R41, RZ, 0x7610, R41 ;  /* 0x00007610ff297816 */ /* 0x000fc80000000029 */
[----:B------:R0:W2:Y:S01]  /*17a60*/  @!P1 LDG.E.U16 R40, desc[UR20][R42.64] ;  /* 0x000000142a289981 */ /* 0x0000a2000c1e1500 */
[----:B------:R-:W-:Y:S01]  /*17a70*/  PRMT R47, RZ, 0x7610, R47 ;  /* 0x00007610ff2f7816 */ /* 0x000fe2000000002f */
[----:B0-----:R-:W-:Y:S02]  /*17a80*/  @!P1 IMAD.MOV.U32 R42, RZ, RZ, R75 ;  /* 0x000000ffff2a9224 */ /* 0x001fe400078e004b */
[----:B------:R-:W-:Y:S02]  /*17a90*/  @!P1 IMAD.MOV.U32 R43, RZ, RZ, R76 ;  /* 0x000000ffff2b9224 */ /* 0x000fe400078e004c */
[----:B------:R-:W2:Y:S04]  /*17aa0*/  LDL.LU R76, [R1+0x258] ;  /* 0x00025800014c7983 */ /* 0x000ea80000300800 */
[----:B------:R-:W2:Y:S04]  /*17ab0*/  LDL.LU R75, [R1+0x260] ;  /* 0x00026000014b7983 */ /* 0x000ea80000300800 */
[----:B------:R-:W-:Y:S04]  /*17ac0*/  STL [R1+0x230], R80 ;  /* 0x0002305001007387 */ /* 0x000fe80000100800 */
[----:B------:R-:W-:Y:S04]  /*17ad0*/  STL [R1+0x240], R74 ;  /* 0x0002404a01007387 */ /* 0x000fe80000100800 */
[----:B------:R0:W2:Y:S04]  /*17ae0*/  @!P1 LDG.E.U16 R41, desc[UR20][R42.64] ;  /* 0x000000142a299981 */ /* 0x0000a8000c1e1500 */
[----:B------:R-:W-:Y:S01]  /*17af0*/  STL [R1+0x238], R77 ;  /* 0x0002384d01007387 */ /* 0x000fe20000100800 */
[----:B0-----:R-:W-:-:S02]  /*17b00*/  @!P1 IMAD.MOV.U32 R42, RZ, RZ, R80 ;  /* 0x000000ffff2a9224 */ /* 0x001fc400078e0050 */
[--C-:B---3--:R-:W-:Y:S02]  /*17b10*/  IMAD.X R82, R82, 0x1, R68.reuse, P5 ;  /* 0x0000000152527824 */ /* 0x108fe400028e0644 */
[----:B----4-:R-:W-:-:S03]  /*17b20*/  IMAD.X R79, R79, 0x1, R68, P4 ;  /* 0x000000014f4f7824 */ /* 0x010fc600020e0644 */
[----:B------:R0:W-:Y:S01]  /*17b30*/  STL [R1+0x22c], R82 ;  /* 0x00022c5201007387 */ /* 0x0001e20000100800 */
[----:B------:R-:W-:-:S03]  /*17b40*/  @!P1 IMAD.MOV.U32 R43, RZ, RZ, R82 ;  /* 0x000000ffff2b9224 */ /* 0x000fc600078e0052 */
[----:B------:R1:W-:Y:S01]  /*17b50*/  STL [R1+0x234], R79 ;  /* 0x0002344f01007387 */ /* 0x0003e20000100800 */
[----:B------:R-:W-:-:S03]  /*17b60*/  IMAD.X R78, R78, 0x1, R68, P3 ;  /* 0x000000014e4e7824 */ /* 0x000fc600018e0644 */
[----:B------:R3:W4:Y:S04]  /*17b70*/  @!P1 LDG.E.U16 R47, desc[UR20][R42.64] ;  /* 0x000000142a2f9981 */ /* 0x000728000c1e1500 */
[----:B0-----:R-:W4:Y:S04]  /*17b80*/  LDL.LU R82, [R1+0x244] ;  /* 0x0002440001527983 */ /* 0x001f280000300800 */
[----:B------:R0:W-:Y:S01]  /*17b90*/  STL [R1+0x23c], R78 ;  /* 0x00023c4e01007387 */ /* 0x0001e20000100800 */
[----:B---3--:R-:W-:-:S03]  /*17ba0*/  @!P1 IMAD.MOV.U32 R42, RZ, RZ, R77 ;  /* 0x000000ffff2a9224 */ /* 0x008fc600078e004d */
[----:B------:R-:W3:Y:S04]  /*17bb0*/  LDL.LU R80, [R1+0x254] ;  /* 0x0002540001507983 */ /* 0x000ee80000300800 */
[----:B------:R-:W3:Y:S01]  /*17bc0*/  LDL.LU R77, [R1+0x25c] ;  /* 0x00025c00014d7983 */ /* 0x000ee20000300800 */
[----:B------:R-:W-:Y:S01]  /*17bd0*/  PRMT R48, RZ, 0x7610, R48 ;  /* 0x00007610ff307816 */ /* 0x000fe20000000030 */
[----:B------:R-:W-:Y:S01]  /*17be0*/  @!P1 IMAD.MOV.U32 R43, RZ, RZ, R79 ;  /* 0x000000ffff2b9224 */ /* 0x000fe200078e004f */
[----:B--2---:R-:W-:Y:S01]  /*17bf0*/  IADD3 R81, P5, PT, R81, R69, RZ ;  /* 0x0000004551517210 */ /* 0x004fe20007fbe0ff */
[----:B-1----:R-:W2:Y:S01]  /*17c00*/  LDL.LU R79, [R1+0x268] ;  /* 0x00026800014f7983 */ /* 0x002ea20000300800 */
[----:B------:R-:W-:-:S03]  /*17c10*/  PRMT R49, RZ, 0x7610, R49 ;  /* 0x00007610ff317816 */ /* 0x000fc60000000031 */
[----:B------:R1:W2:Y:S01]  /*17c20*/  @!P1 LDG.E.U16 R48, desc[UR20][R42.64] ;  /* 0x000000142a309981 */ /* 0x0002a2000c1e1500 */
[----:B------:R-:W-:Y:S01]  /*17c30*/  PRMT R51, RZ, 0x7610, R51 ;  /* 0x00007610ff337816 */ /* 0x000fe20000000033 */
[----:B-1----:R-:W-:Y:S02]  /*17c40*/  @!P1 IMAD.MOV.U32 R42, RZ, RZ, R74 ;  /* 0x000000ffff2a9224 */ /* 0x002fe400078e004a */
[----:B------:R-:W-:Y:S01]  /*17c50*/  @!P1 IMAD.MOV.U32 R43, RZ, RZ, R78 ;  /* 0x000000ffff2b9224 */ /* 0x000fe200078e004e */
[-C--:B------:R-:W-:Y:S01]  /*17c60*/  IADD3 R76, P4, PT, R76, R69.reuse, RZ ;  /* 0x000000454c4c7210 */ /* 0x080fe20007f9e0ff */
[----:B0-----:R-:W2:Y:S01]  /*17c70*/  LDL.LU R78, [R1+0x270] ;  /* 0x00027000014e7983 */ /* 0x001ea20000300800 */
[----:B------:R-:W-:-:S03]  /*17c80*/  IADD3 R75, P3, PT, R75, R69, RZ ;  /* 0x000000454b4b7210 */ /* 0x000fc60007f7e0ff */
[----:B------:R-:W2:Y:S04]  /*17c90*/  LDL.LU R74, [R1+0x298] ;  /* 0x00029800014a7983 */ /* 0x000ea80000300800 */
[----:B------:R0:W2:Y:S04]  /*17ca0*/  @!P1 LDG.E.U16 R49, desc[UR20][R42.64] ;  /* 0x000000142a319981 */ /* 0x0000a8000c1e1500 */
[----:B------:R-:W-:Y:S04]  /*17cb0*/  STL [R1+0x248], R81 ;  /* 0x0002485101007387 */ /* 0x000fe80000100800 */
[----:B------:R-:W-:Y:S01]  /*17cc0*/  STL [R1+0x260], R75 ;  /* 0x0002604b01007387 */ /* 0x000fe20000100800 */
[----:B0-----:R-:W-:-:S03]  /*17cd0*/  @!P1 IMAD.MOV.U32 R42, RZ, RZ, R81 ;  /* 0x000000ffff2a9224 */ /* 0x001fc600078e0051 */
[----:B------:R-:W-:Y:S01]  /*17ce0*/  STL [R1+0x258], R76 ;  /* 0x0002584c01007387 */ /* 0x000fe20000100800 */
[----:B----4-:R-:W-:-:S04]  /*17cf0*/  IMAD.X R82, R82, 0x1, R68, P5 ;  /* 0x0000000152527824 */ /* 0x010fc800028e0644 */
[----:B------:R-:W-:Y:S02]  /*17d00*/  @!P1 IMAD.MOV.U32 R43, RZ, RZ, R82 ;  /* 0x000000ffff2b9224 */ /* 0x000fe400078e0052 */
[--C-:B---3--:R-:W-:Y:S01]  /*17d10*/  IMAD.X R80, R80, 0x1, R68.reuse, P4 ;  /* 0x0000000150507824 */ /* 0x108fe200020e0644 */
[----:B------:R0:W-:Y:S01]  /*17d20*/  STL [R1+0x244], R82 ;  /* 0x0002445201007387 */ /* 0x0001e20000100800 */
[----:B------:R-:W-:-:S03]  /*17d30*/  IMAD.X R77, R77, 0x1, R68, P3 ;  /* 0x000000014d4d7824 */ /* 0x000fc600018e0644 */
[----:B------:R-:W-:Y:S04]  /*17d40*/  STL [R1+0x254], R80 ;  /* 0x0002545001007387 */ /* 0x000fe80000100800 */
[----:B------:R1:W3:Y:S04]  /*17d50*/  @!P1 LDG.E.U16 R51, desc[UR20][R42.64] ;  /* 0x000000142a339981 */ /* 0x0002e8000c1e1500 */
[----:B0-----:R-:W4:Y:S04]  /*17d60*/  LDL.LU R82, [R1+0x264] ;  /* 0x0002640001527983 */ /* 0x001f280000300800 */
[----:B------:R-:W3:Y:S01]  /*17d70*/  LDL.LU R81, [R1+0x26c] ;  /* 0x00026c0001517983 */ /* 0x000ee20000300800 */
[----:B-1----:R-:W-:-:S03]  /*17d80*/  @!P1 IMAD.MOV.U32 R42, RZ, RZ, R76 ;  /* 0x000000ffff2a9224 */ /* 0x002fc600078e004c */
[----:B------:R0:W-:Y:S04]  /*17d90*/  STL [R1+0x25c], R77 ;  /* 0x00025c4d01007387 */ /* 0x0001e80000100800 */
[----:B------:R-:W3:Y:S01]  /*17da0*/  LDL.LU R76, [R1+0x294] ;  /* 0x00029400014c7983 */ /* 0x000ee20000300800 */
[----:B------:R-:W-:Y:S01]  /*17db0*/  PRMT R52, RZ, 0x7610, R52 ;  /* 0x00007610ff347816 */ /* 0x000fe20000000034 */
[----:B------:R-:W-:Y:S01]  /*17dc0*/  @!P1 IMAD.MOV.U32 R43, RZ, RZ, R80 ;  /* 0x000000ffff2b9224 */ /* 0x000fe200078e0050 */
[-C--:B--2---:R-:W-:Y:S02]  /*17dd0*/  IADD3 R79, P5, PT, R79, R69.reuse, RZ ;  /* 0x000000454f4f7210 */ /* 0x084fe40007fbe0ff */
[-C--:B------:R-:W-:Y:S02]  /*17de0*/  IADD3 R78, P4, PT, R78, R69.reuse, RZ ;  /* 0x000000454e4e7210 */ /* 0x080fe40007f9e0ff */
[----:B------:R1:W2:Y:S01]  /*17df0*/  @!P1 LDG.E.U16 R52, desc[UR20][R42.64] ;  /* 0x000000142a349981 */ /* 0x0002a2000c1e1500 */
[----:B------:R-:W-:-:S02]  /*17e00*/  IADD3 R74, P3, PT, R74, R69, RZ ;  /* 0x000000454a4a7210 */ /* 0x000fc40007f7e0ff */
[----:B------:R-:W-:Y:S01]  /*17e10*/  PRMT R53, RZ, 0x7610, R53 ;  /* 0x00007610ff357816 */ /* 0x000fe20000000035 */
[----:B-1----:R-:W-:Y:S02]  /*17e20*/  @!P1 IMAD.MOV.U32 R43, RZ, RZ, R77 ;  /* 0x000000ffff2b9224 */ /* 0x002fe400078e004d */
[----:B------:R-:W-:Y:S01]  /*17e30*/  @!P1 IMAD.MOV.U32 R42, RZ, RZ, R75 ;  /* 0x000000ffff2a9224 */ /* 0x000fe200078e004b */
[----:B0-----:R-:W2:Y:S04]  /*17e40*/  LDL.LU R77, [R1+0x2a0] ;  /* 0x0002a000014d7983 */ /* 0x001ea80000300800 */
[----:B------:R-:W2:Y:S04]  /*17e50*/  LDL.LU R75, [R1+0x278] ;  /* 0x00027800014b7983 */ /* 0x000ea80000300800 */
[----:B------:R-:W2:Y:S04]  /*17e60*/  LDL.LU R80, [R1+0x2a8] ;  /* 0x0002a80001507983 */ /* 0x000ea80000300800 */
[----:B------:R0:W-:Y:S04]  /*17e70*/  STL [R1+0x268], R79 ;  /* 0x0002684f01007387 */ /* 0x0001e80000100800 */
[----:B------:R-:W-:Y:S04]  /*17e80*/  STL [R1+0x298], R74 ;  /* 0x0002984a01007387 */ /* 0x000fe80000100800 */
[----:B------:R-:W-:Y:S01]  /*17e90*/  STL [R1+0x270], R78 ;  /* 0x0002704e01007387 */ /* 0x000fe20000100800 */
[----:B------:R-:W-:-:S03]  /*17ea0*/  PRMT R54, RZ, 0x7610, R54 ;  /* 0x00007610ff367816 */ /* 0x000fc60000000036 */
[----:B------:R1:W2:Y:S02]  /*17eb0*/  @!P1 LDG.E.U16 R53, desc[UR20][R42.64] ;  /* 0x000000142a359981 */ /* 0x0002a4000c1e1500 */
[----:B-1----:R-:W-:Y:S02]  /*17ec0*/  @!P1 IMAD.MOV.U32 R42, RZ, RZ, R79 ;  /* 0x000000ffff2a9224 */ /* 0x002fe400078e004f */
[--C-:B----4-:R-:W-:Y:S02]  /*17ed0*/  IMAD.X R82, R82, 0x1, R68.reuse, P5 ;  /* 0x0000000152527824 */ /* 0x110fe400028e0644 */
[----:B---3--:R-:W-:-:S03]  /*17ee0*/  IMAD.X R81, R81, 0x1, R68, P4 ;  /* 0x0000000151517824 */ /* 0x008fc600020e0644 */
[----:B------:R1:W-:Y:S01]  /*17ef0*/  STL [R1+0x264], R82 ;  /* 0x0002645201007387 */ /* 0x0003e20000100800 */
[----:B------:R-:W-:-:S03]  /*17f00*/  @!P1 IMAD.MOV.U32 R43, RZ, RZ, R82 ;  /* 0x000000ffff2b9224 */ /* 0x000fc600078e0052 */
[----:B------:R3:W-:Y:S01]  /*17f10*/  STL [R1+0x26c], R81 ;  /* 0x00026c5101007387 */ /* 0x0007e20000100800 */
[----:B------:R-:W-:-:S03]  /*17f20*/  IMAD.X R76, R76, 0x1, R68, P3 ;  /* 0x000000014c4c7824 */ /* 0x000fc600018e0644 */
[----:B0-----:R-:W4:Y:S04]  /*17f30*/  LDL.LU R79, [R1+0x29c] ;  /* 0x00029c00014f7983 */ /* 0x001f280000300800 */
[----:B------:R0:W-:Y:S04]  /*17f40*/  STL [R1+0x294], R76 ;  /* 0x0002944c01007387 */ /* 0x0001e80000100800 */
[----:B-1----:R-:W4:Y:S04]  /*17f50*/  LDL.LU R82, [R1+0x274] ;  /* 0x0002740001527983 */ /* 0x002f280000300800 */
[----:B------:R1:W4:Y:S02]  /*17f60*/  @!P1 LDG.E.U16 R54, desc[UR20][R42.64] ;  /* 0x000000142a369981 */ /* 0x000324000c1e1500 */
[----:B-1----:R-:W-:-:S02]  /*17f70*/  @!P1 IMAD.MOV.U32 R43, RZ, RZ, R81 ;  /* 0x000000ffff2b9224 */ /* 0x002fc400078e0051 */
[----:B---3--:R-:W3:Y:S01]  /*17f80*/  LDL.LU R81, [R1+0x2a4] ;  /* 0x0002a40001517983 */ /* 0x008ee20000300800 */
[----:B------:R-:W-:Y:S01]  /*17f90*/  PRMT R55, RZ, 0x7610, R55 ;  /* 0x00007610ff377816 */ /* 0x000fe20000000037 */
[----:B------:R-:W-:Y:S01]  /*17fa0*/  @!P1 IMAD.MOV.U32 R42, RZ, RZ, R78 ;  /* 0x000000ffff2a9224 */ /* 0x000fe200078e004e */
[-C--:B--2---:R-:W-:Y:S01]  /*17fb0*/  IADD3 R77, P4, PT, R77, R69.reuse, RZ ;  /* 0x000000454d4d7210 */ /* 0x084fe20007f9e0ff */
[----:B------:R-:W2:Y:S01]  /*17fc0*/  LDL.LU R78, [R1+0x280] ;  /* 0x00028000014e7983 */ /* 0x000ea20000300800 */
[-C--:B------:R-:W-:Y:S02]  /*17fd0*/  IADD3 R75, P5, PT, R75, R69.reuse, RZ ;  /* 0x000000454b4b7210 */ /* 0x080fe40007fbe0ff */
[----:B------:R-:W-:Y:S01]  /*17fe0*/  IADD3 R80, P3, PT, R80, R69, RZ ;  /* 0x0000004550507210 */ /* 0x000fe20007f7e0ff */
[----:B------:R1:W2:Y:S01]  /*17ff0*/  @!P1 LDG.E.U16 R55, desc[UR20][R42.64] ;  /* 0x000000142a379981 */ /* 0x0002a2000c1e1500 */
[----:B------:R-:W-:Y:S02]  /*18000*/  PRMT R56, RZ, 0x7610, R56 ;  /* 0x00007610ff387816 */ /* 0x000fe40000000038 */
[----:B------:R-:W-:Y:S01]  /*18010*/  PRMT R58, RZ, 0x7610, R58 ;  /* 0x00007610ff3a7816 */ /* 0x000fe2000000003a */
[----:B-1----:R-:W-:-:S02]  /*18020*/  @!P1 IMAD.MOV.U32 R43, RZ, RZ, R76 ;  /* 0x000000ffff2b9224 */ /* 0x002fc400078e004c */
[----:B------:R-:W-:Y:S01]  /*18030*/  @!P1 IMAD.MOV.U32 R42, RZ, RZ, R74 ;  /* 0x000000ffff2a9224 */ /* 0x000fe200078e004a */
[----:B0-----:R-:W2:Y:S04]  /*18040*/  LDL.LU R76, [R1+0x2ac] ;  /* 0x0002ac00014c7983 */ /* 0x001ea80000300800 */
[----:B------:R-:W2:Y:S04]  /*18050*/  LDL.LU R74, [R1+0x2b0] ;  /* 0x0002b000014a7983 */ /* 0x000ea80000300800 */
[----:B------:R-:W-:Y:S04]  /*18060*/  STL [R1+0x2a0], R77 ;  /* 0x0002a04d01007387 */ /* 0x000fe80000100800 */
[----:B------:R-:W-:Y:S04]  /*18070*/  STL [R1+0x2a8], R80 ;  /* 0x0002a85001007387 */ /* 0x000fe80000100800 */
[----:B------:R-:W-:Y:S04]  /*18080*/  STL [R1+0x278], R75 ;  /* 0x0002784b01007387 */ /* 0x000fe80000100800 */
[----:B------:R0:W2:Y:S02]  /*18090*/  @!P1 LDG.E.U16 R56, desc[UR20][R42.64] ;  /* 0x000000142a389981 */ /* 0x0000a4000c1e1500 */
[----:B0-----:R-:W-:-:S02]  /*180a0*/  @!P1 IMAD.MOV.U32 R42, RZ, RZ, R77 ;  /* 0x000000ffff2a9224 */ /* 0x001fc400078e004d */
[--C-:B----4-:R-:W-:Y:S02]  /*180b0*/  IMAD.X R79, R79, 0x1, R68.reuse, P4 ;  /* 0x000000014f4f7824 */ /* 0x110fe400020e0644 */
[----:B------:R-:W-:-:S03]  /*180c0*/  IMAD.X R82, R82, 0x1, R68, P5 ;  /* 0x0000000152527824 */ /* 0x000fc600028e0644 */
[----:B------:R0:W-:Y:S01]  /*180d0*/  STL [R1+0x29c], R79 ;  /* 0x00029c4f01007387 */ /* 0x0001e20000100800 */
[----:B------:R-:W-:-:S03]  /*180e0*/  @!P1 IMAD.MOV.U32 R43, RZ, RZ, R79 ;  /* 0x000000ffff2b9224 */ /* 0x000fc600078e004f */
[----:B------:R1:W-:Y:S04]  /*180f0*/  STL [R1+0x274], R82 ;  /* 0x0002745201007387 */ /* 0x0003e80000100800 */
[----:B------:R4:W2:Y:S04]  /*18100*/  @!P1 LDG.E.U16 R58, desc[UR20][R42.64] ;  /* 0x000000142a3a9981 */ /* 0x0008a8000c1e1500 */
[----:B0-----:R-:W2:Y:S01]  /*18110*/  LDL.LU R79, [R1+0x27c] ;  /* 0x00027c00014f7983 */ /* 0x001ea20000300800 */
[----:B---3--:R-:W-:-:S03]  /*18120*/  IMAD.X R81, R81, 0x1, R68, P3 ;  /* 0x0000000151517824 */ /* 0x008fc600018e0644 */
[----:B------:R-:W3:Y:S01]  /*18130*/  LDL.LU R77, [R1+0x114] ;  /* 0x00011400014d7983 */ /* 0x000ee20000300800 */
[----:B----4-:R-:W-:-:S03]  /*18140*/  @!P1 IMAD.MOV.U32 R42, RZ, RZ, R75 ;  /* 0x000000ffff2a9224 */ /* 0x010fc600078e004b */
[----:B------:R0:W-:Y:S04]  /*18150*/  STL [R1+0x2a4], R81 ;  /* 0x0002a45101007387 */ /* 0x0001e80000100800 */
[----:B------:R-:W4:Y:S01]  /*18160*/  LDL.LU R75, [R1+0x11c] ;  /* 0x00011c00014b7983 */ /* 0x000f220000300800 */
[----:B------:R-:W-:Y:S01]  /*18170*/  PRMT R57, RZ, 0x7610, R57 ;  /* 0x00007610ff397816 */ /* 0x000fe20000000039 */
[----:B------:R-:W-:Y:S01]  /*18180*/  @!P1 IMAD.MOV.U32 R43, RZ, RZ, R82 ;  /* 0x000000ffff2b9224 */ /* 0x000fe200078e0052 */
[-C--:B--2---:R-:W-:Y:S01]  /*18190*/  IADD3 R78, P5, PT, R78, R69.reuse, RZ ;  /* 0x000000454e4e7210 */ /* 0x084fe20007fbe0ff */
[----:B------:R-:W2:Y:S04]  /*181a0*/  LDL.LU R84, [R1+0x288] ;  /* 0x0002880001547983 */ /* 0x000ea80000300800 */
[----:B------:R0:W2:Y:S01]  /*181b0*/  @!P1 LDG.E.U16 R57, desc[UR20][R42.64] ;  /* 0x000000142a399981 */ /* 0x0000a2000c1e1500 */
[----:B------:R-:W-:-:S03]  /*181c0*/  IADD3 R76, P4, PT, R76, R69, RZ ;  /* 0x000000454c4c7210 */ /* 0x000fc60007f9e0ff */
[----:B-1----:R-:W2:Y:S01]  /*181d0*/  LDL.LU R82, [R1+0x2b4] ;  /* 0x0002b40001527983 */ /* 0x002ea20000300800 */
[----:B------:R-:W-:Y:S01]  /*181e0*/  IADD3 R74, P3, PT, R74, R69, RZ ;  /* 0x000000454a4a7210 */ /* 0x000fe20007f7e0ff */
[----:B0-----:R-:W-:Y:S02]  /*181f0*/  @!P1 IMAD.MOV.U32 R42, RZ, RZ, R80 ;  /* 0x000000ffff2a9224 */ /* 0x001fe400078e0050 */
[----:B------:R-:W2:Y:S04]  /*18200*/  LDL.LU R80, [R1+0x2b8] ;  /* 0x0002b80001507983 */ /* 0x000ea80000300800 */
[----:B------:R-:W-:Y:S04]  /*18210*/  STL [R1+0x280], R78 ;  /* 0x0002804e01007387 */ /* 0x000fe80000100800 */
[----:B------:R-:W-:Y:S04]  /*18220*/  STL [R1+0x2b0], R74 ;  /* 0x0002b04a01007387 */ /* 0x000fe80000100800 */
[----:B------:R-:W-:Y:S01]  /*18230*/  STL [R1+0x2ac], R76 ;  /* 0x0002ac4c01007387 */ /* 0x000fe20000100800 */
[----:B------:R-:W-:Y:S01]  /*18240*/  PRMT R59, RZ, 0x7610, R59 ;  /* 0x00007610ff3b7816 */ /* 0x000fe2000000003b */
[----:B------:R-:W-:Y:S01]  /*18250*/  @!P1 IMAD.MOV.U32 R43, RZ, RZ, R81 ;  /* 0x000000ffff2b9224 */ /* 0x000fe200078e0051 */
[----:B------:R-:W-:-:S04]  /*18260*/  PRMT R60, RZ, 0x7610, R60 ;  /* 0x00007610ff3c7816 */ /* 0x000fc8000000003c */
[----:B------:R0:W2:Y:S01]  /*18270*/  @!P1 LDG.E.U16 R59, desc[UR20][R42.64] ;  /* 0x000000142a3b9981 */ /* 0x0000a2000c1e1500 */
[----:B------:R-:W-:Y:S01]  /*18280*/  PRMT R61, RZ, 0x7610, R61 ;  /* 0x00007610ff3d7816 */ /* 0x000fe2000000003d */
[----:B0-----:R-:W-:Y:S02]  /*18290*/  @!P1 IMAD.MOV.U32 R42, RZ, RZ, R78 ;  /* 0x000000ffff2a9224 */ /* 0x001fe400078e004e */
[--C-:B------:R-:W-:Y:S02]  /*182a0*/  IMAD.X R79, R79, 0x1, R68.reuse, P5 ;  /* 0x000000014f4f7824 */ /* 0x100fe400028e0644 */
[----:B---3--:R-:W-:-:S03]  /*182b0*/  IMAD.X R77, R77, 0x1, R68, P4 ;  /* 0x000000014d4d7824 */ /* 0x008fc600020e0644 */
[----:B------:R0:W-:Y:S04]  /*182c0*/  STL [R1+0x27c], R79 ;  /* 0x00027c4f01007387 */ /* 0x0001e80000100800 */
[----:B------:R1:W-:Y:S01]  /*182d0*/  STL [R1+0x114], R77 ;  /* 0x0001144d01007387 */ /* 0x0003e20000100800 */
[----:B----4-:R-:W-:-:S03]  /*182e0*/  IMAD.X R75, R75, 0x1, R68, P3 ;  /* 0x000000014b4b7824 */ /* 0x010fc600018e0644 */
[----:B------:R-:W3:Y:S04]  /*182f0*/  LDL.LU R85, [R1+0x284] ;  /* 0x0002840001557983 */ /* 0x000ee80000300800 */
[----:B------:R4:W-:Y:S04]  /*18300*/  STL [R1+0x11c], R75 ;  /* 0x00011c4b01007387 */ /* 0x0009e80000100800 */
[----:B------:R-:W3:Y:S01]  /*18310*/  LDL.LU R83, [R1+0x120] ;  /* 0x0001200001537983 */ /* 0x000ee20000300800 */
[----:B------:R-:W-:-:S03]  /*18320*/  @!P1 IMAD.MOV.U32 R43, RZ, RZ, R79 ;  /* 0x000000ffff2b9224 */ /* 0x000fc600078e004f */
[----:B------:R-:W3:Y:S04]  /*18330*/  LDL.LU R81, [R1+0x124] ;  /* 0x0001240001517983 */ /* 0x000ee80000300800 */
[----:B0-----:R-:W3:Y:S04]  /*18340*/  LDL.LU R79, [R1+0x24c] ;  /* 0x00024c00014f7983 */ /* 0x001ee80000300800 */
[----:B------:R-:W3:Y:S04]  /*18350*/  LDL.LU R78, [R1+0x250] ;  /* 0x00025000014e7983 */ /* 0x000ee80000300800 */
[----:B------:R0:W3:Y:S02]  /*18360*/  @!P1 LDG.E.U16 R60, desc[UR20][R42.64] ;  /* 0x000000142a3c9981 */ /* 0x0000e4000c1e1500 */
[----:B0-----:R-:W-:-:S02]  /*18370*/  @!P1 IMAD.MOV.U32 R42, RZ, RZ, R76 ;  /* 0x000000ffff2a9224 */ /* 0x001fc400078e004c */
[----:B------:R-:W-:Y:S02]  /*18380*/  @!P1 IMAD.MOV.U32 R43, RZ, RZ, R77 ;  /* 0x000000ffff2b9224 */ /* 0x000fe400078e004d */
[----:B-1----:R-:W3:Y:S04]  /*18390*/  LDL.LU R77, [R1+0x28c] ;  /* 0x00028c00014d7983 */ /* 0x002ee80000300800 */
[----:B------:R-:W3:Y:S04]  /*183a0*/  LDL.LU R76, [R1+0x290] ;  /* 0x00029000014c7983 */ /* 0x000ee80000300800 */
[----:B------:R0:W3:Y:S02]  /*183b0*/  @!P1 LDG.E.U16 R61, desc[UR20][R42.64] ;  /* 0x000000142a3d9981 */ /* 0x0000e4000c1e1500 */
[----:B0-----:R-:W-:-:S02]  /*183c0*/  @!P1 IMAD.MOV.U32 R43, RZ, RZ, R75 ;  /* 0x000000ffff2b9224 */ /* 0x001fc400078e004b */
[----:B------:R-:W-:Y:S01]  /*183d0*/  @!P1 IMAD.MOV.U32 R42, RZ, RZ, R74 ;  /* 0x000000ffff2a9224 */ /* 0x000fe200078e004a */
[----:B----4-:R-:W4:Y:S04]  /*183e0*/  LDL.LU R75, [R1+0x118] ;  /* 0x00011800014b7983 */ /* 0x010f280000300800 */
[----:B------:R-:W4:Y:S01]  /*183f0*/  LDL.LU R74, [R1+0x128] ;  /* 0x00012800014a7983 */ /* 0x000f220000300800 */
[-C--:B--2---:R-:W-:Y:S02]  /*18400*/  IADD3 R84, P5, PT, R84, R69.reuse, RZ ;  /* 0x0000004554547210 */ /* 0x084fe40007fbe0ff */
[----:B------:R-:W-:Y:S02]  /*18410*/  PRMT R62, RZ, 0x7610, R62 ;  /* 0x00007610ff3e7816 */ /* 0x000fe4000000003e */
[----:B------:R-:W-:-:S02]  /*18420*/  IADD3 R82, P4, PT, R82, R69, RZ ;  /* 0x0000004552527210 */ /* 0x000fc40007f9e0ff */
[----:B------:R-:W-:Y:S02]  /*18430*/  PRMT R63, RZ, 0x7610, R63 ;  /* 0x00007610ff3f7816 */ /* 0x000fe4000000003f */
[----:B------:R0:W2:Y:S01]  /*18440*/  @!P1 LDG.E.U16 R62, desc[UR20][R42.64] ;  /* 0x000000142a3e9981 */ /* 0x0000a2000c1e1500 */
[----:B------:R-:W-:Y:S02]  /*18450*/  IADD3 R80, P3, PT, R80, R69, RZ ;  /* 0x0000004550507210 */ /* 0x000fe40007f7e0ff */
[----:B------:R-:W-:Y:S01]  /*18460*/  PRMT R64, RZ, 0x7610, R64 ;  /* 0x00007610ff407816 */ /* 0x000fe20000000040 */
[----:B0-----:R-:W-:Y:S01]  /*18470*/  @!P1 IMAD.MOV.U32 R42, RZ, RZ, R84 ;  /* 0x000000ffff2a9224 */ /* 0x001fe200078e0054 */
[----:B------:R-:W-:Y:S02]  /*18480*/  PRMT R65, RZ, 0x7610, R65 ;  /* 0x00007610ff417816 */ /* 0x000fe40000000041 */
[----:B------:R-:W-:Y:S02]  /*18490*/  PRMT R66, RZ, 0x7610, R66 ;  /* 0x00007610ff427816 */ /* 0x000fe40000000042 */
[----:B------:R-:W-:-:S02]  /*184a0*/  PRMT R67, RZ, 0x7610, R67 ;  /* 0x00007610ff437816 */ /* 0x000fc40000000043 */
[----:B------:R-:W-:Y:S01]  /*184b0*/  PRMT R73, RZ, 0x7610, R73 ;  /* 0x00007610ff497816 */ /* 0x000fe20000000049 */
[----:B---3--:R-:W-:-:S04]  /*184c0*/  IMAD.X R85, R85, 0x1, R68, P5 ;  /* 0x0000000155557824 */ /* 0x008fc800028e0644 */
[----:B------:R-:W-:Y:S02]  /*184d0*/  @!P1 IMAD.MOV.U32 R43, RZ, RZ, R85 ;  /* 0x000000ffff2b9224 */ /* 0x000fe400078e0055 */
[----:B------:R-:W-:-:S03]  /*184e0*/  IMAD.X R83, R83, 0x1, R68, P4 ;  /* 0x0000000153537824 */ /* 0x000fc600020e0644 */
[----:B------:R0:W3:Y:S01]  /*184f0*/  @!P1 LDG.E.U16 R63, desc[UR20][R42.64] ;  /* 0x000000142a3f9981 */ /* 0x0000e2000c1e1500 */
[----:B------:R-:W-:Y:S02]  /*18500*/  IMAD.X R81, R81, 0x1, R68, P3 ;  /* 0x0000000151517824 */ /* 0x000fe400018e0644 */
[----:B0-----:R-:W-:Y:S02]  /*18510*/  @!P1 IMAD.MOV.U32 R42, RZ, RZ, R82 ;  /* 0x000000ffff2a9224 */ /* 0x001fe400078e0052 */
[----:B------:R-:W-:Y:S01]  /*18520*/  @!P1 IMAD.MOV.U32 R43, RZ, RZ, R83 ;  /* 0x000000ffff2b9224 */ /* 0x000fe200078e0053 */
[----:B------:R-:W-:-:S04]  /*18530*/  IADD3 R78, P5, PT, R78, R69, RZ ;  /* 0x000000454e4e7210 */ /* 0x000fc80007fbe0ff */
        /* <DEDUP_REMOVED lines=8> */
[----:B------:R-:W-:-:S05]  /*185c0*/  @!P1 IMAD.MOV.U32 R43, RZ, RZ, R79 ;  /* 0x000000ffff2b9224 */ /* 0x000fca00078e004f */
[----:B------:R0:W3:Y:S01]  /*185d0*/  @!P1 LDG.E.U16 R66, desc[UR20][R42.64] ;  /* 0x000000142a429981 */ /* 0x0000e2000c1e1500 */
[----:B----4-:R-:W-:-:S05]  /*185e0*/  IADD3 R74, P3, PT, R74, R69, RZ ;  /* 0x000000454a4a7210 */ /* 0x010fca0007f7e0ff */
[----:B------:R-:W-:Y:S02]  /*185f0*/  IMAD.X R75, R75, 0x1, R68, P3 ;  /* 0x000000014b4b7824 */ /* 0x000fe400018e0644 */
[----:B0-----:R-:W-:Y:S02]  /*18600*/  @!P1 IMAD.MOV.U32 R42, RZ, RZ, R76 ;  /* 0x000000ffff2a9224 */ /* 0x001fe400078e004c */
[----:B------:R-:W-:-:S05]  /*18610*/  @!P1 IMAD.MOV.U32 R43, RZ, RZ, R77 ;  /* 0x000000ffff2b9224 */ /* 0x000fca00078e004d */
[----:B------:R0:W4:Y:S02]  /*18620*/  @!P1 LDG.E.U16 R67, desc[UR20][R42.64] ;  /* 0x000000142a439981 */ /* 0x000124000c1e1500 */
[----:B0-----:R-:W-:Y:S02]  /*18630*/  @!P1 IMAD.MOV.U32 R42, RZ, RZ, R74 ;  /* 0x000000ffff2a9224 */ /* 0x001fe400078e004a */
[----:B------:R-:W-:-:S05]  /*18640*/  @!P1 IMAD.MOV.U32 R43, RZ, RZ, R75 ;  /* 0x000000ffff2b9224 */ /* 0x000fca00078e004b */
[----:B------:R-:W4:Y:S01]  /*18650*/  @!P1 LDG.E.U16 R73, desc[UR20][R42.64] ;  /* 0x000000142a499981 */ /* 0x000f22000c1e1500 */
[----:B------:R-:W-:Y:S06]  /*18660*/  BAR.SYNC.DEFER_BLOCKING 0x0 ;  /* 0x0000000000007b1d */ /* 0x000fec0000010000 */
        /* <DEDUP_REMOVED lines=8> */
[----:B------:R-:W-:Y:S01]  /*186f0*/  STL [R1+0x290], R76 ;  /* 0x0002904c01007387 */ /* 0x000fe20000100800 */
[----:B0-----:R-:W-:-:S03]  /*18700*/  LOP3.LUT R74, R3, 0x10, RZ, 0x3c, !PT ;  /* 0x00000010034a7812 */ /* 0x001fc600078e3cff */
[----:B------:R-:W-:Y:S04]  /*18710*/  STS.U16 [R3+UR9+0x4000], R72 ;  /* 0x0040004803007988 */ /* 0x000fe80008000409 */
[----:B------:R-:W-:Y:S04]  /*18720*/  STS.U16 [R3+UR9+0x4400], R7 ;  /* 0x0044000703007988 */ /* 0x000fe80008000409 */
[----:B------:R-:W-:Y:S04]  /*18730*/  STS.U16 [R3+UR9+0x4800], R15 ;  /* 0x0048000f03007988 */ /* 0x000fe80008000409 */
[----:B------:R-:W-:Y:S04]  /*18740*/  STS.U16 [R3+UR9+0x4c00], R23 ;  /* 0x004c001703007988 */ /* 0x000fe80008000409 */
[----:B------:R-:W-:Y:S04]  /*18750*/  STS.U16 [R3+UR9+0x5000], R31 ;  /* 0x0050001f03007988 */ /* 0x000fe80008000409 */
[----:B------:R-:W-:Y:S04]  /*18760*/  STS.U16 [R3+UR9+0x5400], R39 ;  /* 0x0054002703007988 */ /* 0x000fe80008000409 */
[----:B------:R-:W-:Y:S04]  /*18770*/  STS.U16 [R3+UR9+0x5800], R52 ;  /* 0x0058003403007988 */ /* 0x000fe80008000409 */
[----:B------:R-:W-:Y:S04]  /*18780*/  STS.U16 [R3+UR9+0x5c00], R56 ;  /* 0x005c003803007988 */ /* 0x000fe80008000409 */
[----:B------:R-:W-:Y:S04]  /*18790*/  STL [R1+0x24c], R79 ;  /* 0x00024c4f01007387 */ /* 0x000fe80000100800 */
[----:B------:R-:W-:Y:S04]  /*187a0*/  STS.U16 [R74+UR9+0x4080], R50 ;  /* 0x004080324a007988 */ /* 0x000fe80008000409 */
[----:B------:R-:W-:Y:S04]  /*187b0*/  STL [R1+0x28c], R77 ;  /* 0x00028c4d01007387 */ /* 0x000fe80000100800 */
[----:B------:R-:W-:Y:S04]  /*187c0*/  STS.U16 [R74+UR9+0x4480], R8 ;  /* 0x004480084a007988 */ /* 0x000fe80008000409 */
[----:B------:R0:W-:Y:S04]  /*187d0*/  STL [R1+0x118], R75 ;  /* 0x0001184b01007387 */ /* 0x0001e80000100800 */
[----:B------:R-:W-:Y:S04]  /*187e0*/  STS.U16 [R74+UR9+0x4880], R16 ;  /* 0x004880104a007988 */ /* 0x000fe80008000409 */
[----:B------:R-:W-:Y:S01]  /*187f0*/  STS.U16 [R74+UR9+0x4c80], R24 ;  /* 0x004c80184a007988 */ /* 0x000fe20008000409 */
[----:B0-----:R-:W-:-:S03]  /*18800*/  LOP3.LUT R75, R3, 0x20, RZ, 0x3c, !PT ;  /* 0x00000020034b7812 */ /* 0x001fc600078e3cff */
[----:B------:R-:W-:Y:S04]  /*18810*/  STS.U16 [R74+UR9+0x5080], R32 ;  /* 0x005080204a007988 */ /* 0x000fe80008000409 */
[----:B------:R-:W-:Y:S04]  /*18820*/  STS.U16 [R74+UR9+0x5480], R40 ;  /* 0x005480284a007988 */ /* 0x000fe80008000409 */
[----:B------:R-:W-:Y:S04]  /*18830*/  STS.U16 [R74+UR9+0x5880], R53 ;  /* 0x005880354a007988 */ /* 0x000fe80008000409 */
[----:B------:R0:W-:Y:S04]  /*18840*/  STS.U16 [R74+UR9+0x5c80], R58 ;  /* 0x005c803a4a007988 */ /* 0x0001e80008000409 */
[----:B------:R-:W-:Y:S04]  /*18850*/  STS.U16 [R75+UR9+0x4100], R46 ;  /* 0x0041002e4b007988 */ /* 0x000fe80008000409 */
[----:B------:R-:W-:Y:S01]  /*18860*/  STS.U16 [R75+UR9+0x4500], R9 ;  /* 0x004500094b007988 */ /* 0x000fe20008000409 */
[----:B0-----:R-:W-:-:S03]  /*18870*/  LOP3.LUT R74, R3, 0x30, RZ, 0x3c, !PT ;  /* 0x00000030034a7812 */ /* 0x001fc600078e3cff */
[----:B------:R-:W-:Y:S04]  /*18880*/  STS.U16 [R75+UR9+0x4900], R17 ;  /* 0x004900114b007988 */ /* 0x000fe80008000409 */
[----:B------:R-:W-:Y:S04]  /*18890*/  STS.U16 [R75+UR9+0x4d00], R25 ;  /* 0x004d00194b007988 */ /* 0x000fe80008000409 */
        /* <DEDUP_REMOVED lines=13> */
[----:B------:R1:W-:Y:S04]  /*18970*/  STS.U16 [R75+UR9+0x4200], R44 ;  /* 0x0042002c4b007988 */ /* 0x0003e80008000409 */
[----:B------:R1:W-:Y:S01]  /*18980*/  STS.U16 [R75+UR9+0x4600], R11 ;  /* 0x0046000b4b007988 */ /* 0x0003e20008000409 */
[----:B0-----:R-:W-:-:S03]  /*18990*/  LOP3.LUT R74, R3, 0x50, RZ, 0x3c, !PT ;  /* 0x00000050034a7812 */ /* 0x001fc600078e3cff */
[----:B------:R1:W-:Y:S04]  /*189a0*/  STS.U16 [R75+UR9+0x4a00], R19 ;  /* 0x004a00134b007988 */ /* 0x0003e80008000409 */
[----:B------:R1:W-:Y:S04]  /*189b0*/  STS.U16 [R75+UR9+0x4e00], R27 ;  /* 0x004e001b4b007988 */ /* 0x0003e80008000409 */
[----:B------:R1:W-:Y:S04]  /*189c0*/  STS.U16 [R75+UR9+0x5200], R35 ;  /* 0x005200234b007988 */ /* 0x0003e80008000409 */
[----:B------:R1:W-:Y:S04]  /*189d0*/  STS.U16 [R75+UR9+0x5600], R48 ;  /* 0x005600304b007988 */ /* 0x0003e80008000409 */
[----:B------:R1:W-:Y:S04]  /*189e0*/  STS.U16 [R75+UR9+0x5a00], R57 ;  /* 0x005a00394b007988 */ /* 0x0003e80008000409 */
[----:B--2---:R1:W-:Y:S01]  /*189f0*/  STS.U16 [R75+UR9+0x5e00], R62 ;  /* 0x005e003e4b007988 */ /* 0x0043e20008000409 */
[----:B------:R-:W-:-:S03]  /*18a00*/  LOP3.LUT R8, R3, 0x60, RZ, 0x3c, !PT ;  /* 0x0000006003087812 */ /* 0x000fc600078e3cff */
[----:B------:R1:W-:Y:S04]  /*18a10*/  STS.U16 [R74+UR9+0x4280], R4 ;  /* 0x004280044a007988 */ /* 0x0003e80008000409 */
[----:B------:R1:W-:Y:S04]  /*18a20*/  STS.U16 [R74+UR9+0x4680], R12 ;  /* 0x0046800c4a007988 */ /* 0x0003e80008000409 */
[----:B------:R1:W-:Y:S04]  /*18a30*/  STS.U16 [R74+UR9+0x4a80], R20 ;  /* 0x004a80144a007988 */ /* 0x0003e80008000409 */
[----:B------:R1:W-:Y:S04]  /*18a40*/  STS.U16 [R74+UR9+0x4e80], R28 ;  /* 0x004e801c4a007988 */ /* 0x0003e80008000409 */
[----:B------:R1:W-:Y:S04]  /*18a50*/  STS.U16 [R74+UR9+0x5280], R36 ;  /* 0x005280244a007988 */ /* 0x0003e80008000409 */
[----:B------:R1:W-:Y:S04]  /*18a60*/  STS.U16 [R74+UR9+0x5680], R49 ;  /* 0x005680314a007988 */ /* 0x0003e80008000409 */
[----:B------:R1:W-:Y:S04]  /*18a70*/  STS.U16 [R74+UR9+0x5a80], R60 ;  /* 0x005a803c4a007988 */ /* 0x0003e80008000409 */
[----:B---3--:R1:W-:Y:S01]  /*18a80*/  STS.U16 [R74+UR9+0x5e80], R64 ;  /* 0x005e80404a007988 */ /* 0x0083e20008000409 */
        /* <DEDUP_REMOVED lines=15> */
[----:B----4-:R1:W-:Y:S04]  /*18b80*/  STS.U16 [R7+UR9+0x5b80], R67 ;  /* 0x005b804307007988 */ /* 0x0103e80008000409 */
[----:B------:R1:W-:Y:S01]  /*18b90*/  STS.U16 [R7+UR9+0x5f80], R73 ;  /* 0x005f804907007988 */ /* 0x0003e20008000409 */
[----:B------:R0:W-:Y:S06]  /*18ba0*/  MEMBAR.ALL.CTA ;  /* 0x0000000000007992 */ /* 0x0001ec0000008000 */
[----:B0-----:R-:W0:Y:S01]  /*18bb0*/  FENCE.VIEW.ASYNC.S ;  /* 0x00000000000073c6 */ /* 0x001e220000000000 */
[----:B------:R-:W-:-:S04]  /*18bc0*/  ULEA UR6, UR18, UR9, 0x3 ;  /* 0x0000000912067291 */ /* 0x000fc8000f8e18ff */
[----:B------:R-:W-:Y:S01]  /*18bd0*/  UIADD3 UR6, UPT, UPT, UR6, 0x8000, URZ ;  /* 0x0000800006067890 */ /* 0x000fe2000fffe0ff */
[----:B0-----:R-:W-:Y:S06]  /*18be0*/  BAR.SYNC.DEFER_BLOCKING 0x0 ;  /* 0x0000000000007b1d */ /* 0x001fec0000010000 */
[----:B-1----:R-:W-:Y:S05]  /*18bf0*/  @P0 BRA `(.L_x_10) ;  /* 0x0000000000900947 */ /* 0x002fea0003800000 */
[----:B------:R-:W-:Y:S02]  /*18c00*/  UIADD3 UR19, UPT, UPT, UR8, 0x48, URZ ;  /* 0x0000004808137890 */ /* 0x000fe4000fffe0ff */
[----:B------:R-:W-:Y:S02]  /*18c10*/  UIADD3 UR36, UPT, UPT, UR8, 0x50, URZ ;  /* 0x0000005008247890 */ /* 0x000fe4000fffe0ff */
[----:B------:R-:W-:Y:S02]  /*18c20*/  UIADD3 UR37, UPT, UPT, UR8, 0x58, URZ ;  /* 0x0000005808257890 */ /* 0x000fe4000fffe0ff */
[----:B------:R-:W-:Y:S02]  /*18c30*/  UIADD3 UR42, UPT, UPT, UR8, 0x60, URZ ;  /* 0x00000060082a7890 */ /* 0x000fe4000fffe0ff */
[----:B------:R-:W-:Y:S02]  /*18c40*/  UIADD3 UR43, UPT, UPT, UR8, 0x68, URZ ;  /* 0x00000068082b7890 */ /* 0x000fe4000fffe0ff */
[----:B------:R-:W-:Y:S01]  /*18c50*/  UIADD3 UR48, UPT, UPT, UR8, 0x70, URZ ;  /* 0x0000007008307890 */ /* 0x000fe2000fffe0ff */
[----:B------:R-:W-:Y:S01]  /*18c60*/  UMOV UR16, 0x0 ;  /* 0x0000000000107882 */ /* 0x000fe20000000000 */
[----:B------:R-:W-:Y:S01]  /*18c70*/  UMOV UR17, 0x8100490 ;  /* 0x0810049000117882 */ /* 0x000fe20000000000 */
[----:B------:R-:W-:Y:S01]  /*18c80*/  UMOV UR13, 0x40004040 ;  /* 0x40004040000d7882 */ /* 0x000fe20000000000 */
[----:B------:R-:W-:-:S02]  /*18c90*/  UIADD3 UR49, UPT, UPT, UR8, 0x78, URZ ;  /* 0x0000007808317890 */ /* 0x000fc4000fffe0ff */
[----:B------:R0:W-:Y:S01]  /*18ca0*/  UTCHMMA tmem[UR11], gdesc[UR12], tmem[UR8], tmem[UR16], idesc[UR17], UPT ;  /* 0x00ff100c0b0079ea */ /* 0x0001e2000b800008 */
[----:B------:R-:W-:Y:S01]  /*18cb0*/  UMOV UR34, 0x0 ;  /* 0x0000000000227882 */ /* 0x000fe20000000000 */
[----:B------:R-:W-:Y:S01]  /*18cc0*/  UMOV UR35, 0x8100490 ;  /* 0x0810049000237882 */ /* 0x000fe20000000000 */
[----:B------:R-:W-:Y:S01]  /*18cd0*/  UMOV UR38, 0x0 ;  /* 0x0000000000267882 */ /* 0x000fe20000000000 */
[----:B------:R-:W-:Y:S01]  /*18ce0*/  UMOV UR39, 0x8100490 ;  /* 0x0810049000277882 */ /* 0x000fe20000000000 */
        /* <DEDUP_REMOVED lines=21> */
.L_x_10:
[----:B------:R-:W2:Y:S04]  /*18e40*/  LDL R5, [R1+0x6b4] ;  /* 0x0006b40001057983 */ /* 0x000ea80000100800 */
[----:B------:R-:W2:Y:S01]  /*18e50*/  LDL R4, [R1+0xb4] ;  /* 0x0000b40001047983 */ /* 0x000ea20000100800 */
[----:B------:R-:W-:-:S04]  /*18e60*/  UIADD3 UR18, UPT, UPT, UR18, 0x1, URZ ;  /* 0x0000000112127890 */ /* 0x000fc8000fffe0ff */
[----:B------:R-:W-:-:S04]  /*18e70*/  UISETP.GT.AND UP1, UPT, UR18, 0x1, UPT ;  /* 0x000000011200788c */ /* 0x000fc8000bf24270 */
[----:B0-----:R-:W-:Y:S02]  /*18e80*/  USEL UR4, URZ, 0x1, !UP1 ;  /* 0x00000001ff047887 */ /* 0x001fe4000c800000 */
[----:B------:R-:W-:Y:S02]  /*18e90*/  USEL UR18, UR18, URZ, !UP1 ;  /* 0x000000ff12127287 */ /* 0x000fe4000c800000 */
[----:B------:R-:W-:-:S03]  /*18ea0*/  ULOP3.LUT UR7, UR5, UR4, URZ, 0x3c, !UPT ;  /* 0x0000000405077292 */ /* 0x000fc6000f8e3cff */
[----:B------:R-:W-:-:S04]  /*18eb0*/  UMOV UR4, UR5 ;  /* 0x0000000500047c82 */ /* 0x000fc80008000000 */
[----:B------:R-:W-:Y:S01]  /*18ec0*/  UMOV UR5, UR7 ;  /* 0x0000000700057c82 */ /* 0x000fe20008000000 */
[----:B--2---:R-:W-:-:S13]  /*18ed0*/  ISETP.NE.U32.AND P1, PT, R4, R5, PT ;  /* 0x000000050400720c */ /* 0x004fda0003f25070 */
[----:B------:R-:W-:Y:S05]  /*18ee0*/  @P1 BRA `(.L_x_11) ;  /* 0xffffff6000581947 */ /* 0x000fea000383ffff */
.L_x_8:
[----:B------:R-:W2:Y:S01]  /*18ef0*/  LDL.LU R8, [R1+0x6d4] ;  /* 0x0006d40001087983 */ /* 0x000ea20000300800 */
[----:B------:R-:W0:Y:S01]  /*18f00*/  LDC R9, c[0x0][0x3a0] ;  /* 0x0000e800ff097b82 */ /* 0x000e220000000800 */
[----:B------:R-:W2:Y:S02]  /*18f10*/  LDCU UR5, c[0x0][0x3b4] ;  /* 0x00007680ff0577ac */ /* 0x000ea40008000800 */
[----:B------:R-:W3:Y:S01]  /*18f20*/  LDL R7, [R1+0xb8] ;  /* 0x0000b80001077983 */ /* 0x000ee20000100800 */
[----:B------:R-:W3:Y:S03]  /*18f30*/  LDCU UR7, c[0x0][0x3b8] ;  /* 0x00007700ff0777ac */ /* 0x000ee60008000800 */
[----:B------:R-:W4:Y:S01]  /*18f40*/  LDL.LU R6, [R1+0x6e0] ;  /* 0x0006e00001067983 */ /* 0x000f220000300800 */
[----:B------:R-:W1:Y:S03]  /*18f50*/  LDCU.128 UR12, c[0x0][0x390] ;  /* 0x00007200ff0c77ac */ /* 0x000e660008000c00 */
[----:B------:R-:W4:Y:S04]  /*18f60*/  LDL.LU R5, [R1+0x6dc] ;  /* 0x0006dc0001057983 */ /* 0x000f280000300800 */
[----:B------:R-:W4:Y:S01]  /*18f70*/  LDL.LU R4, [R1+0x6d8] ;  /* 0x0006d80001047983 */ /* 0x000f220000300800 */
[----:B0-----:R-:W-:-:S05]  /*18f80*/  VIADD R9, R9, 0x7f ;  /* 0x0000007f09097836 */ /* 0x001fca0000000000 */
[----:B------:R-:W-:Y:S01]  /*18f90*/  ISETP.GE.AND P5, PT, R9, 0x80, PT ;  /* 0x000000800900780c */ /* 0x000fe20003fa6270 */
[C---:B--2--5:R-:W-:Y:S01]  /*18fa0*/  IMAD R0, R8.reuse, UR5, RZ ;  /* 0x0000000508007c24 */ /* 0x064fe2000f8e02ff */
[----:B-1----:R-:W-:Y:S01]  /*18fb0*/  ISETP.GE.AND P0, PT, R8, UR14, PT ;  /* 0x0000000e08007c0c */ /* 0x002fe2000bf06270 */
[----:B---3--:R-:W-:-:S03]  /*18fc0*/  IMAD R3, R7, UR7, RZ ;  /* 0x0000000707037c24 */ /* 0x008fc6000f8e02ff */
[----:B------:R-:W-:Y:S01]  /*18fd0*/  LEA R84, P1, R0, UR12, 0x1 ;  /* 0x0000000c00547c11 */ /* 0x000fe2000f8208ff */
[----:B------:R-:W-:Y:S01]  /*18fe0*/  VIADD R69, R3, UR7 ;  /* 0x0000000703457c36 */ /* 0x000fe20008000000 */
[----:B----4-:R-:W-:Y:S02]  /*18ff0*/  ISETP.LT.AND P4, PT, R6, UR15, !P0 ;  /* 0x0000000f06007c0c */ /* 0x010fe4000c781270 */
[----:B------:R-:W-:Y:S01]  /*19000*/  LEA.HI.X.SX32 R0, R0, UR13, 0x1, P1 ;  /* 0x0000000d00007c11 */ /* 0x000fe200088f0eff */
[----:B------:R-:W-:Y:S01]  /*19010*/  VIADD R71, R69, UR7 ;  /* 0x0000000745477c36 */ /* 0x000fe20008000000 */
[----:B------:R-:W-:Y:S02]  /*19020*/  ISETP.LT.AND P6, PT, R5, UR15, !P0 ;  /* 0x0000000f05007c0c */ /* 0x000fe4000c7c1270 */
[----:B------:R-:W-:Y:S01]  /*19030*/  ISETP.LT.AND P3, PT, R4, UR15, !P0 ;  /* 0x0000000f04007c0c */ /* 0x000fe2000c761270 */
[----:B------:R-:W-:-:S12]  /*19040*/  @!P5 BRA `(.L_x_12) ;  /* 0x000000000010d947 */ /* 0x000fd80003800000 */
[----:B------:R-:W-:-:S06]  /*19050*/  USHF.L.U32 UR4, UR4, 0x1f, URZ ;  /* 0x0000001f04047899 */ /* 0x000fcc00080006ff */
[----:B------:R-:W-:-:S04]  /*19060*/  IMAD.U32 R2, RZ, RZ, UR4 ;  /* 0x00000004ff027e24 */ /* 0x000fc8000f8e00ff */
[----:B------:R-:W0:Y:S02]  /*19070*/  SYNCS.PHASECHK.TRANS64.TRYWAIT P1, [UR6], R2 ;  /* 0x00000002ff0075a7 */ /* 0x000e240008021106 */
[----:B0-----:R-:W-:Y:S05]  /*19080*/  @!P1 BRA `(.L_x_13) ;  /* 0x0000001c00b09947 */ /* 0x001fea0003800000 */
.L_x_12:
[----:B------:R-:W2:Y:S04]  /*19090*/  LDL.LU R68, [R1+0xb8] ;  /* 0x0000b80001447983 */ /* 0x000ea80000300800 */
[----:B------:R-:W3:Y:S04]  /*190a0*/  LDL.LU R88, [R1+0x70c] ;  /* 0x00070c0001587983 */ /* 0x000ee80000300800 */
[----:B------:R-:W4:Y:S01]  /*190b0*/  LDL.LU R87, [R1+0x708] ;  /* 0x0007080001577983 */ /* 0x000f220000300800 */
[----:B------:R-:W-:Y:S01]  /*190c0*/  VIADD R73, R71, UR7 ;  /* 0x0000000747497c36 */ /* 0x000fe20008000000 */
[----:B------:R-:W-:Y:S03]  /*190d0*/  BAR.SYNC.DEFER_BLOCKING 0x0 ;  /* 0x0000000000007b1d */ /* 0x000fe60000010000 */
[----:B------:R-:W-:Y:S01]  /*190e0*/  VIADD R75, R73, UR7 ;  /* 0x00000007494b7c36 */ /* 0x000fe20008000000 */
[----:B------:R-:W-:-:S02]  /*190f0*/  LEA R2, P1, R3, R84, 0x1 ;  /* 0x0000005403027211 */ /* 0x000fc400078208ff */
[----:B------:R-:W5:Y:S04]  /*19100*/  LDL.LU R92, [R1+0x71c] ;  /* 0x00071c00015c7983 */ /* 0x000f680000300800 */
[----:B------:R-:W3:Y:S01]  /*19110*/  LDL.LU R86, [R1+0x728] ;  /* 0x0007280001567983 */ /* 0x000ee20000300800 */
[----:B------:R-:W0:Y:S02]  /*19120*/  @!P2 SYNCS.CCTL.IV [UR9+0x8000] ;  /* 0x00800000ff00a9b1 */ /* 0x000e240008000009 */
[----:B0-----:R-:W-:Y:S06]  /*19130*/  BAR.SYNC.DEFER_BLOCKING 0x0 ;  /* 0x0000000000007b1d */ /* 0x001fec0000010000 */
[----:B------:R-:W0:Y:S01]  /*19140*/  LDTM.x64 R4, tmem[UR10] ;  /* 0x0000000a000479ee */ /* 0x000e220008340000 */
[----:B------:R-:W-:Y:S01]  /*19150*/  VIADD R77, R75, UR7 ;  /* 0x000000074b4d7c36 */ /* 0x000fe20008000000 */
[----:B------:R-:W-:Y:S01]  /*19160*/  LEA.HI.X.SX32 R3, R3, R0, 0x1, P1 ;  /* 0x0000000003037211 */ /* 0x000fe200008f0eff */
[----:B------:R-:W5:Y:S01]  /*19170*/  LDL.LU R91, [R1+0x740] ;  /* 0x00074000015b7983 */ /* 0x000f620000300800 */
[----:B------:R-:W-:Y:S01]  /*19180*/  LEA R70, P1, R71, R84, 0x1 ;  /* 0x0000005447467211 */ /* 0x000fe200078208ff */
[----:B------:R-:W-:-:S02]  /*19190*/  VIADD R79, R77, UR7 ;  /* 0x000000074d4f7c36 */ /* 0x000fc40008000000 */
[----:B------:R-:W5:Y:S01]  /*191a0*/  LDL.LU R90, [R1+0x73c] ;  /* 0x00073c00015a7983 */ /* 0x000f620000300800 */
[----:B------:R-:W-:Y:S01]  /*191b0*/  LEA.HI.X.SX32 R71, R71, R0, 0x1, P1 ;  /* 0x0000000047477211 */ /* 0x000fe200008f0eff */
[----:B------:R-:W1:Y:S01]  /*191c0*/  @!P2 SYNCS.CCTL.IV [UR9+0x8008] ;  /* 0x00800800ff00a9b1 */ /* 0x000e620008000009 */
[----:B------:R-:W-:Y:S01]  /*191d0*/  LEA R74, P1, R75, R84, 0x1 ;  /* 0x000000544b4a7211 */ /* 0x000fe200078208ff */
[----:B------:R-:W-:Y:S01]  /*191e0*/  VIADD R81, R79, UR7 ;  /* 0x000000074f517c36 */ /* 0x000fe20008000000 */
[----:B------:R-:W5:Y:S01]  /*191f0*/  LDL.LU R89, [R1+0x738] ;  /* 0x0007380001597983 */ /* 0x000f620000300800 */
[----:B------:R-:W-:Y:S01]  /*19200*/  NOP ;  /* 0x0000000000007918 */ /* 0x000fe20000000000 */
[----:B------:R-:W-:Y:S01]  /*19210*/  LEA.HI.X.SX32 R75, R75, R0, 0x1, P1 ;  /* 0x000000004b4b7211 */ /* 0x000fe200008f0eff */
[----:B------:R-:W-:Y:S01]  /*19220*/  VIADD R85, R81, UR7 ;  /* 0x0000000751557c36 */ /* 0x000fe20008000000 */
[----:B------:R-:W-:Y:S02]  /*19230*/  LEA R78, P1, R79, R84, 0x1 ;  /* 0x000000544f4e7211 */ /* 0x000fe400078208ff */
[----:B0-----:R-:W-:-:S02]  /*19240*/  F2FP.BF16.F32.PACK_AB R4, R5, R4 ;  /* 0x000000040504723e */ /* 0x001fc400000010ff */
[----:B------:R-:W-:Y:S02]  /*19250*/  LEA.HI.X.SX32 R79, R79, R0, 0x1, P1 ;  /* 0x000000004f4f7211 */ /* 0x000fe400008f0eff */
[C---:B------:R-:W-:Y:S02]  /*19260*/  LEA R82, P1, R85.reuse, R84, 0x1 ;  /* 0x0000005455527211 */ /* 0x040fe400078208ff */
[----:B------:R-:W-:Y:S02]  /*19270*/  PRMT R5, R4, 0x7632, R5 ;  /* 0x0000763204057816 */ /* 0x000fe40000000005 */
[----:B------:R-:W-:Y:S02]  /*19280*/  LEA.HI.X.SX32 R83, R85, R0, 0x1, P1 ;  /* 0x0000000055537211 */ /* 0x000fe400008f0eff */
[----:B------:R-:W-:Y:S02]  /*19290*/  F2FP.BF16.F32.PACK_AB R8, R9, R8 ;  /* 0x000000080908723e */ /* 0x000fe400000010ff */
[----:B------:R-:W-:-:S02]  /*192a0*/  F2FP.BF16.F32.PACK_AB R10, R11, R10 ;  /* 0x0000000a0b0a723e */ /* 0x000fc400000010ff */
[----:B------:R-:W-:Y:S02]  /*192b0*/  F2FP.BF16.F32.PACK_AB R12, R13, R12 ;  /* 0x0000000c0d0c723e */ /* 0x000fe400000010ff */
[----:B--2---:R-:W-:Y:S02]  /*192c0*/  ISETP.LT.AND P5, PT, R68, UR15, !P0 ;  /* 0x0000000f44007c0c */ /* 0x004fe4000c7a1270 */
[----:B------:R-:W-:-:S04]  /*192d0*/  LEA R68, P2, R69, R84, 0x1 ;  /* 0x0000005445447211 */ /* 0x000fc800078408ff */
[----:B------:R-:W-:Y:S02]  /*192e0*/  LEA.HI.X.SX32 R69, R69, R0, 0x1, P2 ;  /* 0x0000000045457211 */ /* 0x000fe400010f0eff */
[----:B------:R-:W-:-:S04]  /*192f0*/  LEA R72, P2, R73, R84, 0x1 ;  /* 0x0000005449487211 */ /* 0x000fc800078408ff */
[----:B------:R-:W-:Y:S02]  /*19300*/  LEA.HI.X.SX32 R73, R73, R0, 0x1, P2 ;  /* 0x0000000049497211 */ /* 0x000fe400010f0eff */
[----:B------:R-:W-:-:S04]  /*19310*/  LEA R76, P2, R77, R84, 0x1 ;  /* 0x000000544d4c7211 */ /* 0x000fc800078408ff */
[----:B------:R-:W-:Y:S02]  /*19320*/  LEA.HI.X.SX32 R77, R77, R0, 0x1, P2 ;  /* 0x000000004d4d7211 */ /* 0x000fe400010f0eff */
[----:B------:R-:W-:Y:S01]  /*19330*/  LEA R80, P2, R81, R84, 0x1 ;  /* 0x0000005451507211 */ /* 0x000fe200078408ff */
[----:B------:R-:W-:Y:S01]  /*19340*/  @P5 STG.E.U16 desc[UR20][R2.64], R4 ;  /* 0x0000000402005986 */ /* 0x000fe2000c101514 */
[----:B----4-:R-:W-:Y:S02]  /*19350*/  ISETP.LT.AND P1, PT, R87, UR15, !P0 ;  /* 0x0000000f57007c0c */ /* 0x010fe4000c721270 */
[----:B------:R-:W-:Y:S01]  /*19360*/  LEA.HI.X.SX32 R81, R81, R0, 0x1, P2 ;  /* 0x0000000051517211 */ /* 0x000fe200010f0eff */
[----:B------:R0:W-:Y:S01]  /*19370*/  @P4 STG.E.U16 desc[UR20][R68.64], R5 ;  /* 0x0000000544004986 */ /* 0x0001e2000c101514 */
[----:B---3--:R-:W-:Y:S02]  /*19380*/  ISETP.LT.AND P2, PT, R88, UR15, !P0 ;  /* 0x0000000f58007c0c */ /* 0x008fe4000c741270 */
[----:B------:R-:W-:Y:S01]  /*19390*/  ISETP.LT.AND P4, PT, R86, UR15, !P0 ;  /* 0x0000000f56007c0c */ /* 0x000fe2000c781270 */
[----:B------:R-:W2:Y:S04]  /*193a0*/  LDL.LU R88, [R1+0x734] ;  /* 0x0007340001587983 */ /* 0x000ea80000300800 */
[----:B------:R-:W3:Y:S04]  /*193b0*/  LDL.LU R87, [R1+0x730] ;  /* 0x0007300001577983 */ /* 0x000ee80000300800 */
[----:B------:R-:W4:Y:S04]  /*193c0*/  LDL.LU R86, [R1+0x750] ;  /* 0x0007500001567983 */ /* 0x000f280000300800 */
[----:B0-----:R-:W4:Y:S04]  /*193d0*/  LDL.LU R69, [R1+0x74c] ;  /* 0x00074c0001457983 */ /* 0x001f280000300800 */
[----:B------:R-:W4:Y:S04]  /*193e0*/  LDL.LU R9, [R1+0x754] ;  /* 0x0007540001097983 */ /* 0x000f280000300800 */
[----:B------:R-:W4:Y:S04]  /*193f0*/  LDL.LU R68, [R1+0x758] ;  /* 0x0007580001447983 */ /* 0x000f280000300800 */
[----:B------:R-:W4:Y:S04]  /*19400*/  LDL.LU R11, [R1+0x760] ;  /* 0x00076000010b7983 */ /* 0x000f280000300800 */
[----:B------:R-:W4:Y:S01]  /*19410*/  LDL.LU R13, [R1+0x764] ;  /* 0x00076400010d7983 */ /* 0x000f220000300800 */
[----:B------:R-:W-:-:S04]  /*19420*/  F2FP.BF16.F32.PACK_AB R6, R7, R6 ;  /* 0x000000060706723e */ /* 0x000fc800000010ff */
[----:B------:R-:W-:Y:S01]  /*19430*/  PRMT R2, R6, 0x7632, R2 ;  /* 0x0000763206027816 */ /* 0x000fe20000000002 */
[----:B------:R-:W-:Y:S01]  /*19440*/  @P6 STG.E.U16 desc[UR20][R70.64], R6 ;  /* 0x0000000646006986 */ /* 0x000fe2000c101514 */
[----:B-----5:R-:W-:Y:S02]  /*19450*/  ISETP.LT.AND P5, PT, R92, UR15, !P0 ;  /* 0x0000000f5c007c0c */ /* 0x020fe4000c7a1270 */
[----:B------:R-:W-:Y:S01]  /*19460*/  ISETP.LT.AND P6, PT, R91, UR15, !P0 ;  /* 0x0000000f5b007c0c */ /* 0x000fe2000c7c1270 */
[----:B------:R0:W-:Y:S01]  /*19470*/  @P3 STG.E.U16 desc[UR20][R72.64], R2 ;  /* 0x0000000248003986 */ /* 0x0001e2000c101514 */
[----:B------:R-:W-:-:S03]  /*19480*/  VIADD R85, R85, UR7 ;  /* 0x0000000755557c36 */ /* 0x000fc60008000000 */
[----:B------:R-:W-:Y:S01]  /*19490*/  @P2 STG.E.U16 desc[UR20][R74.64], R8 ;  /* 0x000000084a002986 */ /* 0x000fe2000c101514 */
[----:B0-----:R-:W-:Y:S01]  /*194a0*/  PRMT R2, R8, 0x7632, R2 ;  /* 0x0000763208027816 */ /* 0x001fe20000000002 */
[----:B------:R-:W-:Y:S01]  /*194b0*/  VIADD R6, R85, UR7 ;  /* 0x0000000755067c36 */ /* 0x000fe20008000000 */
[----:B------:R-:W-:-:S03]  /*194c0*/  ISETP.LT.AND P3, PT, R90, UR15, !P0 ;  /* 0x0000000f5a007c0c */ /* 0x000fc6000c761270 */
[----:B------:R0:W-:Y:S01]  /*194d0*/  @P1 STG.E.U16 desc[UR20][R76.64], R2 ;  /* 0x000000024c001986 */ /* 0x0001e2000c101514 */
[----:B------:R-:W-:-:S03]  /*194e0*/  ISETP.LT.AND P2, PT, R89, UR15, !P0 ;  /* 0x0000000f59007c0c */ /* 0x000fc6000c741270 */
[----:B------:R-:W-:Y:S01]  /*194f0*/  @P5 STG.E.U16 desc[UR20][R78.64], R10 ;  /* 0x0000000a4e005986 */ /* 0x000fe2000c101514 */
[----:B0-----:R-:W-:-:S05]  /*19500*/  PRMT R2, R10, 0x7632, R2 ;  /* 0x000076320a027816 */ /* 0x001fca0000000002 */
[----:B------:R0:W-:Y:S04]  /*19510*/  @P4 STG.E.U16 desc[UR20][R80.64], R2 ;  /* 0x0000000250004986 */ /* 0x0001e8000c101514 */
[----:B------:R-:W-:Y:S01]  /*19520*/  @P6 STG.E.U16 desc[UR20][R82.64], R12 ;  /* 0x0000000c52006986 */ /* 0x000fe2000c101514 */
[-C--:B------:R-:W-:Y:S02]  /*19530*/  LEA R4, P6, R6, R84.reuse, 0x1 ;  /* 0x0000005406047211 */ /* 0x080fe400078c08ff */
[----:B------:R-:W-:Y:S02]  /*19540*/  PRMT R7, R12, 0x7632, R7 ;  /* 0x000076320c077816 */ /* 0x000fe40000000007 */
[----:B0-----:R-:W-:Y:S02]  /*19550*/  LEA R2, P4, R85, R84, 0x1 ;  /* 0x0000005455027211 */ /* 0x001fe400078808ff */
[----:B------:R-:W-:-:S02]  /*19560*/  F2FP.BF16.F32.PACK_AB R14, R15, R14 ;  /* 0x0000000e0f0e723e */ /* 0x000fc400000010ff */
[-C--:B------:R-:W-:Y:S02]  /*19570*/  LEA.HI.X.SX32 R3, R85, R0.reuse, 0x1, P4 ;  /* 0x0000000055037211 */ /* 0x080fe400020f0eff */
[C---:B------:R-:W-:Y:S01]  /*19580*/  LEA.HI.X.SX32 R5, R6.reuse, R0, 0x1, P6 ;  /* 0x0000000006057211 */ /* 0x040fe200030f0eff */
[----:B------:R-:W-:Y:S02]  /*19590*/  VIADD R6, R6, UR7 ;  /* 0x0000000706067c36 */ /* 0x000fe40008000000 */
[----:B------:R0:W-:Y:S04]  /*195a0*/  @P3 STG.E.U16 desc[UR20][R2.64], R7 ;  /* 0x0000000702003986 */ /* 0x0001e8000c101514 */
[----:B------:R5:W-:Y:S01]  /*195b0*/  @P2 STG.E.U16 desc[UR20][R4.64], R14 ;  /* 0x0000000e04002986 */ /* 0x000be2000c101514 */
[C---:B0-----:R-:W-:Y:S01]  /*195c0*/  LEA R2, P6, R6.reuse, R84, 0x1 ;  /* 0x0000005406027211 */ /* 0x041fe200078c08ff */
[----:B-----5:R-:W-:-:S03]  /*195d0*/  VIADD R5, R6, UR7 ;  /* 0x0000000706057c36 */ /* 0x020fc60008000000 */
[----:B------:R-:W-:Y:S02]  /*195e0*/  LEA.HI.X.SX32 R3, R6, R0, 0x1, P6 ;  /* 0x0000000006037211 */ /* 0x000fe400030f0eff */
[----:B------:R-:W-:Y:S01]  /*195f0*/  PRMT R7, R14, 0x7632, R7 ;  /* 0x000076320e077816 */ /* 0x000fe20000000007 */
[C---:B------:R-:W-:Y:S01]  /*19600*/  VIADD R6, R5.reuse, UR7 ;  /* 0x0000000705067c36 */ /* 0x040fe20008000000 */
[----:B------:R-:W-:Y:S02]  /*19610*/  LEA R4, P6, R5, R84, 0x1 ;  /* 0x0000005405047211 */ /* 0x000fe400078c08ff */
[----:B------:R-:W-:Y:S02]  /*19620*/  F2FP.BF16.F32.PACK_AB R16, R17, R16 ;  /* 0x000000101110723e */ /* 0x000fe400000010ff */
[----:B------:R-:W-:Y:S02]  /*19630*/  LEA.HI.X.SX32 R5, R5, R0, 0x1, P6 ;  /* 0x0000000005057211 */ /* 0x000fe400030f0eff */
[----:B--2---:R-:W-:-:S02]  /*19640*/  ISETP.LT.AND P1, PT, R88, UR15, !P0 ;  /* 0x0000000f58007c0c */ /* 0x004fc4000c721270 */
[----:B---3--:R-:W-:Y:S02]  /*19650*/  ISETP.LT.AND P5, PT, R87, UR15, !P0 ;  /* 0x0000000f57007c0c */ /* 0x008fe4000c7a1270 */
[----:B----4-:R-:W-:Y:S02]  /*19660*/  ISETP.LT.AND P2, PT, R9, UR15, !P0 ;  /* 0x0000000f09007c0c */ /* 0x010fe4000c741270 */
[----:B------:R-:W2:Y:S01]  /*19670*/  LDL.LU R9, [R1+0x774] ;  /* 0x0007740001097983 */ /* 0x000ea20000300800 */
[----:B------:R-:W-:-:S06]  /*19680*/  ISETP.LT.AND P4, PT, R86, UR15, !P0 ;  /* 0x0000000f56007c0c */ /* 0x000fcc000c781270 */
[----:B------:R0:W-:Y:S04]  /*19690*/  @P1 STG.E.U16 desc[UR20][R2.64], R7 ;  /* 0x0000000702001986 */ /* 0x0001e8000c101514 */
[----:B------:R3:W-:Y:S04]  /*196a0*/  @P5 STG.E.U16 desc[UR20][R4.64], R16 ;  /* 0x0000001004005986 */ /* 0x0007e8000c101514 */
[----:B------:R-:W4:Y:S01]  /*196b0*/  LDL.LU R15, [R1+0x770] ;  /* 0x00077000010f7983 */ /* 0x000f220000300800 */
[----:B0-----:R-:W-:-:S03]  /*196c0*/  LEA R2, P6, R6, R84, 0x1 ;  /* 0x0000005406027211 */ /* 0x001fc600078c08ff */
[----:B------:R-:W5:Y:S01]  /*196d0*/  LDL.LU R14, [R1+0x778] ;  /* 0x00077800010e7983 */ /* 0x000f620000300800 */
[C---:B---3--:R-:W-:Y:S01]  /*196e0*/  VIADD R5, R6.reuse, UR7 ;  /* 0x0000000706057c36 */ /* 0x048fe20008000000 */
[----:B------:R-:W-:Y:S02]  /*196f0*/  LEA.HI.X.SX32 R3, R6, R0, 0x1, P6 ;  /* 0x0000000006037211 */ /* 0x000fe400030f0eff */
[----:B------:R-:W-:Y:S02]  /*19700*/  PRMT R6, R16, 0x7632, R6 ;  /* 0x0000763210067816 */ /* 0x000fe40000000006 */
[----:B------:R-:W-:Y:S02]  /*19710*/  ISETP.LT.AND P5, PT, R11, UR15, !P0 ;  /* 0x0000000f0b007c0c */ /* 0x000fe4000c7a1270 */
[----:B------:R-:W3:Y:S04]  /*19720*/  LDL.LU R11, [R1+0x77c] ;  /* 0x00077c00010b7983 */ /* 0x000ee80000300800 */
[----:B------:R0:W-:Y:S01]  /*19730*/  @P4 STG.E.U16 desc[UR20][R2.64], R6 ;  /* 0x0000000602004986 */ /* 0x0001e2000c101514 */
[----:B------:R-:W-:-:S03]  /*19740*/  ISETP.LT.AND P4, PT, R13, UR15, !P0 ;  /* 0x0000000f0d007c0c */ /* 0x000fc6000c781270 */
[----:B------:R-:W5:Y:S01]  /*19750*/  LDL.LU R13, [R1+0x784] ;  /* 0x00078400010d7983 */ /* 0x000f620000300800 */
[----:B------:R-:W-:Y:S02]  /*19760*/  ISETP.LT.AND P3, PT, R69, UR15, !P0 ;  /* 0x0000000f45007c0c */ /* 0x000fe4000c761270 */
[----:B------:R-:W-:Y:S02]  /*19770*/  LEA R4, P6, R5, R84, 0x1 ;  /* 0x0000005405047211 */ /* 0x000fe400078c08ff */
[----:B------:R-:W-:Y:S01]  /*19780*/  F2FP.BF16.F32.PACK_AB R18, R19, R18 ;  /* 0x000000121312723e */ /* 0x000fe200000010ff */
[C---:B0-----:R-:W-:Y:S01]  /*19790*/  VIADD R3, R5.reuse, UR7 ;  /* 0x0000000705037c36 */ /* 0x041fe20008000000 */
[----:B------:R-:W-:Y:S02]  /*197a0*/  LEA.HI.X.SX32 R5, R5, R0, 0x1, P6 ;  /* 0x0000000005057211 */ /* 0x000fe400030f0eff */
[----:B------:R-:W-:Y:S01]  /*197b0*/  ISETP.LT.AND P1, PT, R68, UR15, !P0 ;  /* 0x0000000f44007c0c */ /* 0x000fe2000c721270 */
[C---:B------:R-:W-:Y:S01]  /*197c0*/  VIADD R6, R3.reuse, UR7 ;  /* 0x0000000703067c36 */ /* 0x040fe20008000000 */
[----:B------:R-:W-:-:S03]  /*197d0*/  LEA R2, P6, R3, R84, 0x1 ;  /* 0x0000005403027211 */ /* 0x000fc600078c08ff */
[----:B------:R0:W-:Y:S01]  /*197e0*/  @P3 STG.E.U16 desc[UR20][R4.64], R18 ;  /* 0x0000001204003986 */ /* 0x0001e2000c101514 */
[----:B------:R-:W-:Y:S02]  /*197f0*/  LEA.HI.X.SX32 R3, R3, R0, 0x1, P6 ;  /* 0x0000000003037211 */ /* 0x000fe400030f0eff */
[----:B------:R-:W-:Y:S02]  /*19800*/  PRMT R7, R18, 0x7632, R7 ;  /* 0x0000763212077816 */ /* 0x000fe40000000007 */
[----:B------:R-:W-:Y:S02]  /*19810*/  F2FP.BF16.F32.PACK_AB R20, R21, R20 ;  /* 0x000000141514723e */ /* 0x000fe400000010ff */
[----:B0-----:R-:W-:-:S04]  /*19820*/  LEA R4, P6, R6, R84, 0x1 ;  /* 0x0000005406047211 */ /* 0x001fc800078c08ff */
[C---:B------:R-:W-:Y:S01]  /*19830*/  LEA.HI.X.SX32 R5, R6.reuse, R0, 0x1, P6 ;  /* 0x0000000006057211 */ /* 0x040fe200030f0eff */
[----:B------:R-:W-:Y:S01]  /*19840*/  VIADD R6, R6, UR7 ;  /* 0x0000000706067c36 */ /* 0x000fe20008000000 */
[----:B------:R0:W-:Y:S04]  /*19850*/  @P2 STG.E.U16 desc[UR20][R2.64], R7 ;  /* 0x0000000702002986 */ /* 0x0001e8000c101514 */
[----:B------:R1:W-:Y:S01]  /*19860*/  @P1 STG.E.U16 desc[UR20][R4.64], R20 ;  /* 0x0000001404001986 */ /* 0x0003e2000c101514 */
[C---:B0-----:R-:W-:Y:S01]  /*19870*/  LEA R2, P6, R6.reuse, R84, 0x1 ;  /* 0x0000005406027211 */ /* 0x041fe200078c08ff */
[----:B-1----:R-:W-:-:S03]  /*19880*/  VIADD R5, R6, UR7 ;  /* 0x0000000706057c36 */ /* 0x002fc60008000000 */
[----:B------:R-:W-:Y:S02]  /*19890*/  LEA.HI.X.SX32 R3, R6, R0, 0x1, P6 ;  /* 0x0000000006037211 */ /* 0x000fe400030f0eff */
[----:B------:R-:W-:Y:S02]  /*198a0*/  PRMT R7, R20, 0x7632, R7 ;  /* 0x0000763214077816 */ /* 0x000fe40000000007 */
[C---:B------:R-:W-:Y:S01]  /*198b0*/  LEA R4, P6, R5.reuse, R84, 0x1 ;  /* 0x0000005405047211 */ /* 0x040fe200078c08ff */
[----:B------:R-:W-:Y:S01]  /*198c0*/  VIADD R6, R5, UR7 ;  /* 0x0000000705067c36 */ /* 0x000fe20008000000 */
[----:B------:R-:W-:Y:S02]  /*198d0*/  F2FP.BF16.F32.PACK_AB R22, R23, R22 ;  /* 0x000000161716723e */ /* 0x000fe400000010ff */
[----:B------:R-:W-:Y:S01]  /*198e0*/  LEA.HI.X.SX32 R5, R5, R0, 0x1, P6 ;  /* 0x0000000005057211 */ /* 0x000fe200030f0eff */
[----:B------:R0:W-:Y:S04]  /*198f0*/  @P5 STG.E.U16 desc[UR20][R2.64], R7 ;  /* 0x0000000702005986 */ /* 0x0001e8000c101514 */
[----:B------:R1:W-:Y:S01]  /*19900*/  @P4 STG.E.U16 desc[UR20][R4.64], R22 ;  /* 0x0000001604004986 */ /* 0x0003e2000c101514 */
[----:B--2---:R-:W-:-:S03]  /*19910*/  ISETP.LT.AND P3, PT, R9, UR15, !P0 ;  /* 0x0000000f09007c0c */ /* 0x004fc6000c761270 */
[----:B------:R-:W2:Y:S01]  /*19920*/  LDL.LU R9, [R1+0x788] ;  /* 0x0007880001097983 */ /* 0x000ea20000300800 */
[----:B----4-:R-:W-:-:S03]  /*19930*/  ISETP.LT.AND P2, PT, R15, UR15, !P0 ;  /* 0x0000000f0f007c0c */ /* 0x010fc6000c741270 */
[----:B------:R-:W4:Y:S04]  /*19940*/  LDL.LU R15, [R1+0x798] ;  /* 0x00079800010f7983 */ /* 0x000f280000300800 */
[----:B------:R-:W4:Y:S01]  /*19950*/  LDL.LU R16, [R1+0x794] ;  /* 0x0007940001107983 */ /* 0x000f220000300800 */
[----:B---3--:R-:W-:-:S03]  /*19960*/  ISETP.LT.AND P5, PT, R11, UR15, !P0 ;  /* 0x0000000f0b007c0c */ /* 0x008fc6000c7a1270 */
[----:B------:R-:W3:Y:S01]  /*19970*/  LDL.LU R11, [R1+0x79c] ;  /* 0x00079c00010b7983 */ /* 0x000ee20000300800 */
[----:B-----5:R-:W-:-:S03]  /*19980*/  ISETP.LT.AND P4, PT, R13, UR15, !P0 ;  /* 0x0000000f0d007c0c */ /* 0x020fc6000c781270 */
[----:B------:R-:W5:Y:S01]  /*19990*/  LDL.LU R13, [R1+0x7a0] ;  /* 0x0007a000010d7983 */ /* 0x000f620000300800 */
[----:B------:R-:W-:-:S03]  /*199a0*/  ISETP.LT.AND P1, PT, R14, UR15, !P0 ;  /* 0x0000000f0e007c0c */ /* 0x000fc6000c721270 */
[----:B------:R-:W5:Y:S01]  /*199b0*/  LDL.LU R14, [R1+0x7a8] ;  /* 0x0007a800010e7983 */ /* 0x000f620000300800 */
[C---:B0-----:R-:W-:Y:S01]  /*199c0*/  LEA R2, P6, R6.reuse, R84, 0x1 ;  /* 0x0000005406027211 */ /* 0x041fe200078c08ff */
[----:B-1----:R-:W-:-:S03]  /*199d0*/  VIADD R5, R6, UR7 ;  /* 0x0000000706057c36 */ /* 0x002fc60008000000 */
[----:B------:R-:W-:Y:S02]  /*199e0*/  LEA.HI.X.SX32 R3, R6, R0, 0x1, P6 ;  /* 0x0000000006037211 */ /* 0x000fe400030f0eff */
[----:B------:R-:W-:Y:S01]  /*199f0*/  PRMT R6, R22, 0x7632, R6 ;  /* 0x0000763216067816 */ /* 0x000fe20000000006 */
[C---:B------:R-:W-:Y:S01]  /*19a00*/  VIADD R7, R5.reuse, UR7 ;  /* 0x0000000705077c36 */ /* 0x040fe20008000000 */
[----:B------:R-:W-:Y:S02]  /*19a10*/  LEA R4, P6, R5, R84, 0x1 ;  /* 0x0000005405047211 */ /* 0x000fe400078c08ff */
[----:B------:R-:W-:Y:S01]  /*19a20*/  F2FP.BF16.F32.PACK_AB R24, R25, R24 ;  /* 0x000000181918723e */ /* 0x000fe200000010ff */
[----:B------:R0:W-:Y:S01]  /*19a30*/  @P3 STG.E.U16 desc[UR20][R2.64], R6 ;  /* 0x0000000602003986 */ /* 0x0001e2000c101514 */
[----:B------:R-:W-:-:S05]  /*19a40*/  LEA.HI.X.SX32 R5, R5, R0, 0x1, P6 ;  /* 0x0000000005057211 */ /* 0x000fca00030f0eff */
[----:B------:R1:W-:Y:S01]  /*19a50*/  @P2 STG.E.U16 desc[UR20][R4.64], R24 ;  /* 0x0000001804002986 */ /* 0x0003e2000c101514 */
[----:B0-----:R-:W-:-:S04]  /*19a60*/  LEA R2, P6, R7, R84, 0x1 ;  /* 0x0000005407027211 */ /* 0x001fc800078c08ff */
[----:B------:R-:W-:Y:S02]  /*19a70*/  LEA.HI.X.SX32 R3, R7, R0, 0x1, P6 ;  /* 0x0000000007037211 */ /* 0x000fe400030f0eff */
[----:B------:R-:W-:Y:S02]  /*19a80*/  PRMT R6, R24, 0x7632, R6 ;  /* 0x0000763218067816 */ /* 0x000fe40000000006 */
[----:B------:R-:W-:-:S03]  /*19a90*/  F2FP.BF16.F32.PACK_AB R26, R27, R26 ;  /* 0x0000001a1b1a723e */ /* 0x000fc600000010ff */
[----:B------:R0:W-:Y:S01]  /*19aa0*/  @P1 STG.E.U16 desc[UR20][R2.64], R6 ;  /* 0x0000000602001986 */ /* 0x0001e2000c101514 */
[----:B------:R-:W-:Y:S02]  /*19ab0*/  PRMT R8, R26, 0x7632, R8 ;  /* 0x000076321a087816 */ /* 0x000fe40000000008 */
[----:B------:R-:W-:Y:S02]  /*19ac0*/  F2FP.BF16.F32.PACK_AB R28, R29, R28 ;  /* 0x0000001c1d1c723e */ /* 0x000fe400000010ff */
[----:B--2---:R-:W-:Y:S01]  /*19ad0*/  ISETP.LT.AND P3, PT, R9, UR15, !P0 ;  /* 0x0000000f09007c0c */ /* 0x004fe2000c761270 */
[----:B------:R-:W-:-:S05]  /*19ae0*/  VIADD R9, R7, UR7 ;  /* 0x0000000707097c36 */ /* 0x000fca0008000000 */
[----:B-1----:R-:W-:-:S04]  /*19af0*/  LEA R4, P6, R9, R84, 0x1 ;  /* 0x0000005409047211 */ /* 0x002fc800078c08ff */
[C---:B------:R-:W-:Y:S01]  /*19b00*/  LEA.HI.X.SX32 R5, R9.reuse, R0, 0x1, P6 ;  /* 0x0000000009057211 */ /* 0x040fe200030f0eff */
[----:B------:R-:W-:-:S05]  /*19b10*/  VIADD R9, R9, UR7 ;  /* 0x0000000709097c36 */ /* 0x000fca0008000000 */
[C---:B0-----:R-:W-:Y:S01]  /*19b20*/  LEA R2, P6, R9.reuse, R84, 0x1 ;  /* 0x0000005409027211 */ /* 0x041fe200078c08ff */
[----:B------:R0:W-:Y:S03]  /*19b30*/  @P5 STG.E.U16 desc[UR20][R4.64], R26 ;  /* 0x0000001a04005986 */ /* 0x0001e6000c101514 */
[----:B------:R-:W-:Y:S02]  /*19b40*/  LEA.HI.X.SX32 R3, R9, R0, 0x1, P6 ;  /* 0x0000000009037211 */ /* 0x000fe400030f0eff */
[----:B----4-:R-:W-:Y:S02]  /*19b50*/  ISETP.LT.AND P2, PT, R15, UR15, !P0 ;  /* 0x0000000f0f007c0c */ /* 0x010fe4000c741270 */
[----:B------:R-:W2:Y:S01]  /*19b60*/  LDL.LU R15, [R1+0x7ac] ;  /* 0x0007ac00010f7983 */ /* 0x000ea20000300800 */
[----:B------:R-:W-:Y:S02]  /*19b70*/  ISETP.LT.AND P1, PT, R16, UR15, !P0 ;  /* 0x0000000f10007c0c */ /* 0x000fe4000c721270 */
[----:B---3--:R-:W-:Y:S01]  /*19b80*/  ISETP.LT.AND P5, PT, R11, UR15, !P0 ;  /* 0x0000000f0b007c0c */ /* 0x008fe2000c7a1270 */
[----:B------:R1:W-:Y:S04]  /*19b90*/  @P4 STG.E.U16 desc[UR20][R2.64], R8 ;  /* 0x0000000802004986 */ /* 0x0003e8000c101514 */
[----:B------:R-:W3:Y:S01]  /*19ba0*/  LDL.LU R11, [R1+0x7bc] ;  /* 0x0007bc00010b7983 */ /* 0x000ee20000300800 */
[----:B-----5:R-:W-:-:S03]  /*19bb0*/  ISETP.LT.AND P4, PT, R13, UR15, !P0 ;  /* 0x0000000f0d007c0c */ /* 0x020fc6000c781270 */
[----:B------:R-:W4:Y:S04]  /*19bc0*/  LDL.LU R16, [R1+0x7b8] ;  /* 0x0007b80001107983 */ /* 0x000f280000300800 */
[----:B------:R-:W5:Y:S01]  /*19bd0*/  LDL.LU R13, [R1+0x7c0] ;  /* 0x0007c000010d7983 */ /* 0x000f620000300800 */
[----:B------:R-:W-:-:S05]  /*19be0*/  VIADD R7, R9, UR7 ;  /* 0x0000000709077c36 */ /* 0x000fca0008000000 */
[----:B0-----:R-:W-:-:S04]  /*19bf0*/  LEA R4, P6, R7, R84, 0x1 ;  /* 0x0000005407047211 */ /* 0x001fc800078c08ff */
[----:B------:R-:W-:-:S05]  /*19c00*/  LEA.HI.X.SX32 R5, R7, R0, 0x1, P6 ;  /* 0x0000000007057211 */ /* 0x000fca00030f0eff */
[----:B------:R0:W-:Y:S01]  /*19c10*/  @P3 STG.E.U16 desc[UR20][R4.64], R28 ;  /* 0x0000001c04003986 */ /* 0x0001e2000c101514 */
[----:B------:R-:W-:-:S03]  /*19c20*/  ISETP.LT.AND P3, PT, R14, UR15, !P0 ;  /* 0x0000000f0e007c0c */ /* 0x000fc6000c761270 */
[----:B------:R-:W4:Y:S01]  /*19c30*/  LDL.LU R14, [R1+0x7c4] ;  /* 0x0007c400010e7983 */ /* 0x000f220000300800 */
[----:B------:R-:W-:-:S04]  /*19c40*/  VIADD R9, R7, UR7 ;  /* 0x0000000707097c36 */ /* 0x000fc80008000000 */
[C---:B------:R-:W-:Y:S01]  /*19c50*/  VIADD R7, R9.reuse, UR7 ;  /* 0x0000000709077c36 */ /* 0x040fe20008000000 */
[C---:B-1----:R-:W-:Y:S02]  /*19c60*/  LEA R2, P6, R9.reuse, R84, 0x1 ;  /* 0x0000005409027211 */ /* 0x042fe400078c08ff */
[----:B0-----:R-:W-:Y:S02]  /*19c70*/  PRMT R5, R28, 0x7632, R5 ;  /* 0x000076321c057816 */ /* 0x001fe40000000005 */
[----:B------:R-:W-:Y:S01]  /*19c80*/  LEA.HI.X.SX32 R3, R9, R0, 0x1, P6 ;  /* 0x0000000009037211 */ /* 0x000fe200030f0eff */
[C---:B------:R-:W-:Y:S01]  /*19c90*/  VIADD R9, R7.reuse, UR7 ;  /* 0x0000000707097c36 */ /* 0x040fe20008000000 */
[----:B------:R-:W-:Y:S02]  /*19ca0*/  LEA R4, P6, R7, R84, 0x1 ;  /* 0x0000005407047211 */ /* 0x000fe400078c08ff */
[----:B------:R-:W-:Y:S01]  /*19cb0*/  F2FP.BF16.F32.PACK_AB R30, R31, R30 ;  /* 0x0000001e1f1e723e */ /* 0x000fe200000010ff */
[----:B------:R0:W-:Y:S01]  /*19cc0*/  @P2 STG.E.U16 desc[UR20][R2.64], R5 ;  /* 0x0000000502002986 */ /* 0x0001e2000c101514 */
[----:B------:R-:W-:-:S02]  /*19cd0*/  F2FP.BF16.F32.PACK_AB R32, R33, R32 ;  /* 0x000000202120723e */ /* 0x000fc400000010ff */
[----:B------:R-:W-:Y:S02]  /*19ce0*/  PRMT R6, R30, 0x7632, R6 ;  /* 0x000076321e067816 */ /* 0x000fe40000000006 */
[----:B0-----:R-:W-:Y:S01]  /*19cf0*/  LEA.HI.X.SX32 R5, R7, R0, 0x1, P6 ;  /* 0x0000000007057211 */ /* 0x001fe200030f0eff */
[C---:B------:R-:W-:Y:S01]  /*19d00*/  VIADD R7, R9.reuse, UR7 ;  /* 0x0000000709077c36 */ /* 0x040fe20008000000 */
[----:B------:R-:W-:-:S03]  /*19d10*/  LEA R2, P6, R9, R84, 0x1 ;  /* 0x0000005409027211 */ /* 0x000fc600078c08ff */
[----:B------:R0:W-:Y:S01]  /*19d20*/  @P1 STG.E.U16 desc[UR20][R4.64], R30 ;  /* 0x0000001e04001986 */ /* 0x0001e2000c101514 */
[----:B------:R-:W-:Y:S02]  /*19d30*/  LEA.HI.X.SX32 R3, R9, R0, 0x1, P6 ;  /* 0x0000000009037211 */ /* 0x000fe400030f0eff */
[----:B0-----:R-:W-:-:S04]  /*19d40*/  LEA R4, P6, R7, R84, 0x1 ;  /* 0x0000005407047211 */ /* 0x001fc800078c08ff */
[C---:B------:R-:W-:Y:S01]  /*19d50*/  LEA.HI.X.SX32 R5, R7.reuse, R0, 0x1, P6 ;  /* 0x0000000007057211 */ /* 0x040fe200030f0eff */
[----:B------:R0:W-:Y:S04]  /*19d60*/  @P5 STG.E.U16 desc[UR20][R2.64], R6 ;  /* 0x0000000602005986 */ /* 0x0001e8000c101514 */
[----:B------:R1:W-:Y:S01]  /*19d70*/  @P4 STG.E.U16 desc[UR20][R4.64], R32 ;  /* 0x0000002004004986 */ /* 0x0003e2000c101514 */
[----:B------:R-:W-:Y:S01]  /*19d80*/  VIADD R7, R7, UR7 ;  /* 0x0000000707077c36 */ /* 0x000fe20008000000 */
[----:B------:R-:W-:-:S04]  /*19d90*/  PRMT R8, R32, 0x7632, R8 ;  /* 0x0000763220087816 */ /* 0x000fc80000000008 */
[----:B0-----:R-:W-:-:S04]  /*19da0*/  LEA R2, P6, R7, R84, 0x1 ;  /* 0x0000005407027211 */ /* 0x001fc800078c08ff */
[----:B------:R-:W-:-:S05]  /*19db0*/  LEA.HI.X.SX32 R3, R7, R0, 0x1, P6 ;  /* 0x0000000007037211 */ /* 0x000fca00030f0eff */
[----:B------:R0:W-:Y:S01]  /*19dc0*/  @P3 STG.E.U16 desc[UR20][R2.64], R8 ;  /* 0x0000000802003986 */ /* 0x0001e2000c101514 */
[----:B--2---:R-:W-:-:S03]  /*19dd0*/  ISETP.LT.AND P2, PT, R15, UR15, !P0 ;  /* 0x0000000f0f007c0c */ /* 0x004fc6000c741270 */
[----:B------:R-:W2:Y:S01]  /*19de0*/  LDL.LU R15, [R1+0x7cc] ;  /* 0x0007cc00010f7983 */ /* 0x000ea20000300800 */
[----:B---3--:R-:W-:-:S03]  /*19df0*/  ISETP.LT.AND P1, PT, R11, UR15, !P0 ;  /* 0x0000000f0b007c0c */ /* 0x008fc6000c721270 */
[----:B------:R-:W3:Y:S01]  /*19e00*/  LDL.LU R11, [R1+0x7d0] ;  /* 0x0007d000010b7983 */ /* 0x000ee20000300800 */
[----:B-----5:R-:W-:-:S03]  /*19e10*/  ISETP.LT.AND P4, PT, R13, UR15, !P0 ;  /* 0x0000000f0d007c0c */ /* 0x020fc6000c781270 */
[----:B------:R-:W5:Y:S04]  /*19e20*/  LDL.LU R13, [R1+0x7c8] ;  /* 0x0007c800010d7983 */ /* 0x000f680000300800 */
[----:B------:R-:W5:Y:S01]  /*19e30*/  LDL.LU R17, [R1+0x7b4] ;  /* 0x0007b40001117983 */ /* 0x000f620000300800 */
[----:B----4-:R-:W-:-:S03]  /*19e40*/  ISETP.LT.AND P3, PT, R14, UR15, !P0 ;  /* 0x0000000f0e007c0c */ /* 0x010fc6000c761270 */
[----:B------:R-:W4:Y:S01]  /*19e50*/  LDL.LU R14, [R1+0x7b0] ;  /* 0x0007b000010e7983 */ /* 0x000f220000300800 */
[----:B------:R-:W-:Y:S01]  /*19e60*/  VIADD R9, R7, UR7 ;  /* 0x0000000707097c36 */ /* 0x000fe20008000000 */
[----:B------:R-:W-:-:S03]  /*19e70*/  F2FP.BF16.F32.PACK_AB R34, R35, R34 ;  /* 0x000000222322723e */ /* 0x000fc600000010ff */
[C---:B------:R-:W-:Y:S01]  /*19e80*/  VIADD R7, R9.reuse, UR7 ;  /* 0x0000000709077c36 */ /* 0x040fe20008000000 */
[----:B-1----:R-:W-:-:S04]  /*19e90*/  LEA R4, P6, R9, R84, 0x1 ;  /* 0x0000005409047211 */ /* 0x002fc800078c08ff */
[----:B------:R-:W-:Y:S01]  /*19ea0*/  LEA.HI.X.SX32 R5, R9, R0, 0x1, P6 ;  /* 0x0000000009057211 */ /* 0x000fe200030f0eff */
[C---:B------:R-:W-:Y:S01]  /*19eb0*/  VIADD R9, R7.reuse, UR7 ;  /* 0x0000000707097c36 */ /* 0x040fe20008000000 */
[C---:B0-----:R-:W-:Y:S02]  /*19ec0*/  LEA R2, P6, R7.reuse, R84, 0x1 ;  /* 0x0000005407027211 */ /* 0x041fe400078c08ff */
[----:B------:R-:W-:Y:S01]  /*19ed0*/  ISETP.LT.AND P5, PT, R16, UR15, !P0 ;  /* 0x0000000f10007c0c */ /* 0x000fe2000c7a1270 */
[----:B------:R0:W-:Y:S01]  /*19ee0*/  @P2 STG.E.U16 desc[UR20][R4.64], R34 ;  /* 0x0000002204002986 */ /* 0x0001e2000c101514 */
[----:B------:R-:W-:Y:S02]  /*19ef0*/  LEA.HI.X.SX32 R3, R7, R0, 0x1, P6 ;  /* 0x0000000007037211 */ /* 0x000fe400030f0eff */
[----:B------:R-:W-:Y:S01]  /*19f00*/  F2FP.BF16.F32.PACK_AB R36, R37, R36 ;  /* 0x000000242524723e */ /* 0x000fe200000010ff */
[----:B------:R-:W4:Y:S01]  /*19f10*/  LDL.LU R16, [R1+0x7a4] ;  /* 0x0007a40001107983 */ /* 0x000f220000300800 */
[----:B0-----:R-:W-:-:S02]  /*19f20*/  PRMT R5, R34, 0x7632, R5 ;  /* 0x0000763222057816 */ /* 0x001fc40000000005 */
[----:B------:R-:W-:-:S03]  /*19f30*/  LEA R4, P6, R9, R84, 0x1 ;  /* 0x0000005409047211 */ /* 0x000fc600078c08ff */
[----:B------:R0:W-:Y:S01]  /*19f40*/  @P1 STG.E.U16 desc[UR20][R2.64], R5 ;  /* 0x0000000502001986 */ /* 0x0001e2000c101514 */
[C---:B------:R-:W-:Y:S01]  /*19f50*/  VIADD R7, R9.reuse, UR7 ;  /* 0x0000000709077c36 */ /* 0x040fe20008000000 */
[----:B0-----:R-:W-:-:S05]  /*19f60*/  LEA.HI.X.SX32 R5, R9, R0, 0x1, P6 ;  /* 0x0000000009057211 */ /* 0x001fca00030f0eff */
[----:B------:R0:W-:Y:S01]  /*19f70*/  @P5 STG.E.U16 desc[UR20][R4.64], R36 ;  /* 0x0000002404005986 */ /* 0x0001e2000c101514 */
[----:B------:R-:W-:Y:S02]  /*19f80*/  LEA R6, P6, R7, R84, 0x1 ;  /* 0x0000005407067211 */ /* 0x000fe400078c08ff */
[----:B------:R-:W-:Y:S02]  /*19f90*/  PRMT R3, R36, 0x7632, R3 ;  /* 0x0000763224037816 */ /* 0x000fe40000000003 */
[----:B------:R-:W-:Y:S02]  /*19fa0*/  F2FP.BF16.F32.PACK_AB R38, R39, R38 ;  /* 0x000000262726723e */ /* 0x000fe400000010ff */
[----:B--2---:R-:W-:Y:S02]  /*19fb0*/  ISETP.LT.AND P2, PT, R15, UR15, !P0 ;  /* 0x0000000f0f007c0c */ /* 0x004fe4000c741270 */
[----:B------:R-:W2:Y:S01]  /*19fc0*/  LDL.LU R15, [R1+0x790] ;  /* 0x00079000010f7983 */ /* 0x000ea20000300800 */
[----:B---3--:R-:W-:Y:S01]  /*19fd0*/  ISETP.LT.AND P1, PT, R11, UR15, !P0 ;  /* 0x0000000f0b007c0c */ /* 0x008fe2000c721270 */
[----:B------:R-:W-:Y:S01]  /*19fe0*/  VIADD R11, R7, UR7 ;  /* 0x00000007070b7c36 */ /* 0x000fe20008000000 */
[----:B-----5:R-:W-:-:S02]  /*19ff0*/  ISETP.LT.AND P5, PT, R13, UR15, !P0 ;  /* 0x0000000f0d007c0c */ /* 0x020fc4000c7a1270 */
[----:B------:R-:W3:Y:S01]  /*1a000*/  LDL.LU R13, [R1+0x78c] ;  /* 0x00078c00010d7983 */ /* 0x000ee20000300800 */
[----:B------:R-:W-:Y:S02]  /*1a010*/  LEA.HI.X.SX32 R7, R7, R0, 0x1, P6 ;  /* 0x0000000007077211 */ /* 0x000fe400030f0eff */
[----:B------:R-:W-:-:S04]  /*1a020*/  LEA R8, P6, R11, R84, 0x1 ;  /* 0x000000540b087211 */ /* 0x000fc800078c08ff */
[----:B------:R-:W-:Y:S01]  /*1a030*/  LEA.HI.X.SX32 R9, R11, R0, 0x1, P6 ;  /* 0x000000000b097211 */ /* 0x000fe200030f0eff */
[----:B------:R1:W-:Y:S04]  /*1a040*/  @P4 STG.E.U16 desc[UR20][R6.64], R3 ;  /* 0x0000000306004986 */ /* 0x0003e8000c101514 */
[----:B------:R5:W-:Y:S01]  /*1a050*/  @P3 STG.E.U16 desc[UR20][R8.64], R38 ;  /* 0x0000002608003986 */ /* 0x000be2000c101514 */
[----:B----4-:R-:W-:-:S03]  /*1a060*/  ISETP.LT.AND P3, PT, R14, UR15, !P0 ;  /* 0x0000000f0e007c0c */ /* 0x010fc6000c761270 */
[----:B------:R-:W4:Y:S01]  /*1a070*/  LDL.LU R14, [R1+0x780] ;  /* 0x00078000010e7983 */ /* 0x000f220000300800 */
[----:B------:R-:W-:-:S04]  /*1a080*/  VIADD R11, R11, UR7 ;  /* 0x000000070b0b7c36 */ /* 0x000fc80008000000 */
[C---:B0-----:R-:W-:Y:S01]  /*1a090*/  VIADD R5, R11.reuse, UR7 ;  /* 0x000000070b057c36 */ /* 0x041fe20008000000 */
[----:B------:R-:W-:-:S04]  /*1a0a0*/  LEA R2, P6, R11, R84, 0x1 ;  /* 0x000000540b027211 */ /* 0x000fc800078c08ff */
[----:B-1----:R-:W-:Y:S01]  /*1a0b0*/  LEA.HI.X.SX32 R3, R11, R0, 0x1, P6 ;  /* 0x000000000b037211 */ /* 0x002fe200030f0eff */
[C---:B------:R-:W-:Y:S01]  /*1a0c0*/  VIADD R7, R5.reuse, UR7 ;  /* 0x0000000705077c36 */ /* 0x040fe20008000000 */
[----:B------:R-:W-:Y:S02]  /*1a0d0*/  LEA R4, P6, R5, R84, 0x1 ;  /* 0x0000005405047211 */ /* 0x000fe400078c08ff */
[----:B------:R-:W-:Y:S02]  /*1a0e0*/  PRMT R10, R38, 0x7632, R10 ;  /* 0x00007632260a7816 */ /* 0x000fe4000000000a */
[----:B------:R-:W-:Y:S02]  /*1a0f0*/  F2FP.BF16.F32.PACK_AB R40, R41, R40 ;  /* 0x000000282928723e */ /* 0x000fe400000010ff */
[----:B------:R-:W-:Y:S02]  /*1a100*/  LEA.HI.X.SX32 R5, R5, R0, 0x1, P6 ;  /* 0x0000000005057211 */ /* 0x000fe400030f0eff */
[C---:B------:R-:W-:Y:S01]  /*1a110*/  LEA R6, P6, R7.reuse, R84, 0x1 ;  /* 0x0000005407067211 */ /* 0x040fe200078c08ff */
[----:B------:R-:W-:Y:S01]  /*1a120*/  @P2 STG.E.U16 desc[UR20][R2.64], R10 ;  /* 0x0000000a02002986 */ /* 0x000fe2000c101514 */
[----:B-----5:R-:W-:-:S02]  /*1a130*/  VIADD R9, R7, UR7 ;  /* 0x0000000707097c36 */ /* 0x020fc40008000000 */
[----:B------:R-:W-:Y:S01]  /*1a140*/  LEA.HI.X.SX32 R7, R7, R0, 0x1, P6 ;  /* 0x0000000007077211 */ /* 0x000fe200030f0eff */
[----:B------:R0:W-:Y:S01]  /*1a150*/  @P1 STG.E.U16 desc[UR20][R4.64], R40 ;  /* 0x0000002804001986 */ /* 0x0001e2000c101514 */
[----:B------:R-:W-:Y:S02]  /*1a160*/  ISETP.LT.AND P4, PT, R17, UR15, !P0 ;  /* 0x0000000f11007c0c */ /* 0x000fe4000c781270 */
[----:B------:R-:W-:Y:S01]  /*1a170*/  ISETP.LT.AND P2, PT, R16, UR15, !P0 ;  /* 0x0000000f10007c0c */ /* 0x000fe2000c741270 */
[----:B------:R-:W5:Y:S04]  /*1a180*/  LDL.LU R17, [R1+0x76c] ;  /* 0x00076c0001117983 */ /* 0x000f680000300800 */
[----:B------:R-:W5:Y:S01]  /*1a190*/  LDL.LU R16, [R1+0x768] ;  /* 0x0007680001107983 */ /* 0x000f620000300800 */
[----:B0-----:R-:W-:-:S05]  /*1a1a0*/  PRMT R5, R40, 0x7632, R5 ;  /* 0x0000763228057816 */ /* 0x001fca0000000005 */
[----:B------:R0:W-:Y:S01]  /*1a1b0*/  @P5 STG.E.U16 desc[UR20][R6.64], R5 ;  /* 0x0000000506005986 */ /* 0x0001e2000c101514 */
[C---:B------:R-:W-:Y:S01]  /*1a1c0*/  LEA R8, P6, R9.reuse, R84, 0x1 ;  /* 0x0000005409087211 */ /* 0x040fe200078c08ff */
[----:B------:R-:W-:Y:S01]  /*1a1d0*/  VIADD R3, R9, UR7 ;  /* 0x0000000709037c36 */ /* 0x000fe20008000000 */
[----:B------:R-:W-:Y:S02]  /*1a1e0*/  F2FP.BF16.F32.PACK_AB R42, R43, R42 ;  /* 0x0000002a2b2a723e */ /* 0x000fe400000010ff */
[----:B------:R-:W-:-:S05]  /*1a1f0*/  LEA.HI.X.SX32 R9, R9, R0, 0x1, P6 ;  /* 0x0000000009097211 */ /* 0x000fca00030f0eff */
[----:B------:R1:W-:Y:S01]  /*1a200*/  @P4 STG.E.U16 desc[UR20][R8.64], R42 ;  /* 0x0000002a08004986 */ /* 0x0003e2000c101514 */
[----:B--2---:R-:W-:-:S03]  /*1a210*/  ISETP.LT.AND P1, PT, R15, UR15, !P0 ;  /* 0x0000000f0f007c0c */ /* 0x004fc6000c721270 */
[----:B------:R-:W2:Y:S01]  /*1a220*/  LDL.LU R15, [R1+0x75c] ;  /* 0x00075c00010f7983 */ /* 0x000ea20000300800 */
[----:B---3--:R-:W-:-:S03]  /*1a230*/  ISETP.LT.AND P5, PT, R13, UR15, !P0 ;  /* 0x0000000f0d007c0c */ /* 0x008fc6000c7a1270 */
[----:B------:R-:W3:Y:S01]  /*1a240*/  LDL.LU R13, [R1+0x748] ;  /* 0x00074800010d7983 */ /* 0x000ee20000300800 */
[----:B----4-:R-:W-:-:S03]  /*1a250*/  ISETP.LT.AND P4, PT, R14, UR15, !P0 ;  /* 0x0000000f0e007c0c */ /* 0x010fc6000c781270 */
[----:B------:R-:W4:Y:S01]  /*1a260*/  LDL.LU R14, [R1+0x744] ;  /* 0x00074400010e7983 */ /* 0x000f220000300800 */
[C---:B------:R-:W-:Y:S01]  /*1a270*/  VIADD R11, R3.reuse, UR7 ;  /* 0x00000007030b7c36 */ /* 0x040fe20008000000 */
[----:B------:R-:W-:-:S04]  /*1a280*/  LEA R2, P6, R3, R84, 0x1 ;  /* 0x0000005403027211 */ /* 0x000fc800078c08ff */
[----:B------:R-:W-:Y:S02]  /*1a290*/  LEA.HI.X.SX32 R3, R3, R0, 0x1, P6 ;  /* 0x0000000003037211 */ /* 0x000fe400030f0eff */
[----:B------:R-:W-:-:S04]  /*1a2a0*/  LEA R4, P6, R11, R84, 0x1 ;  /* 0x000000540b047211 */ /* 0x000fc800078c08ff */
[C---:B0-----:R-:W-:Y:S01]  /*1a2b0*/  LEA.HI.X.SX32 R5, R11.reuse, R0, 0x1, P6 ;  /* 0x000000000b057211 */ /* 0x041fe200030f0eff */
[----:B------:R-:W-:Y:S01]  /*1a2c0*/  VIADD R11, R11, UR7 ;  /* 0x000000070b0b7c36 */ /* 0x000fe20008000000 */
[----:B------:R-:W-:-:S03]  /*1a2d0*/  PRMT R7, R42, 0x7632, R7 ;  /* 0x000076322a077816 */ /* 0x000fc60000000007 */
[C---:B-1----:R-:W-:Y:S01]  /*1a2e0*/  VIADD R9, R11.reuse, UR7 ;  /* 0x000000070b097c36 */ /* 0x042fe20008000000 */
[----:B------:R-:W-:Y:S01]  /*1a2f0*/  LEA R6, P6, R11, R84, 0x1 ;  /* 0x000000540b067211 */ /* 0x000fe200078c08ff */
[----:B------:R0:W-:Y:S01]  /*1a300*/  @P3 STG.E.U16 desc[UR20][R2.64], R7 ;  /* 0x0000000702003986 */ /* 0x0001e2000c101514 */
[----:B------:R-:W-:Y:S02]  /*1a310*/  F2FP.BF16.F32.PACK_AB R44, R45, R44 ;  /* 0x0000002c2d2c723e */ /* 0x000fe400000010ff */
[----:B------:R-:W-:Y:S02]  /*1a320*/  F2FP.BF16.F32.PACK_AB R46, R47, R46 ;  /* 0x0000002e2f2e723e */ /* 0x000fe400000010ff */
[----:B------:R-:W-:Y:S02]  /*1a330*/  PRMT R10, R44, 0x7632, R10 ;  /* 0x000076322c0a7816 */ /* 0x000fe4000000000a */
[----:B0-----:R-:W-:Y:S02]  /*1a340*/  LEA.HI.X.SX32 R7, R11, R0, 0x1, P6 ;  /* 0x000000000b077211 */ /* 0x001fe400030f0eff */
[C---:B------:R-:W-:Y:S01]  /*1a350*/  LEA R8, P6, R9.reuse, R84, 0x1 ;  /* 0x0000005409087211 */ /* 0x040fe200078c08ff */
[----:B------:R-:W-:Y:S01]  /*1a360*/  VIADD R3, R9, UR7 ;  /* 0x0000000709037c36 */ /* 0x000fe20008000000 */
[----:B-----5:R-:W-:-:S02]  /*1a370*/  ISETP.LT.AND P3, PT, R17, UR15, !P0 ;  /* 0x0000000f11007c0c */ /* 0x020fc4000c761270 */
[----:B------:R-:W-:Y:S01]  /*1a380*/  LEA.HI.X.SX32 R9, R9, R0, 0x1, P6 ;  /* 0x0000000009097211 */ /* 0x000fe200030f0eff */
[----:B------:R0:W-:Y:S01]  /*1a390*/  @P2 STG.E.U16 desc[UR20][R4.64], R44 ;  /* 0x0000002c04002986 */ /* 0x0001e2000c101514 */
[----:B------:R-:W-:-:S03]  /*1a3a0*/  ISETP.LT.AND P2, PT, R16, UR15, !P0 ;  /* 0x0000000f10007c0c */ /* 0x000fc6000c741270 */
[----:B------:R-:W5:Y:S04]  /*1a3b0*/  LDL.LU R17, [R1+0x72c] ;  /* 0x00072c0001117983 */ /* 0x000f680000300800 */
[----:B------:R-:W-:Y:S04]  /*1a3c0*/  @P1 STG.E.U16 desc[UR20][R6.64], R10 ;  /* 0x0000000a06001986 */ /* 0x000fe8000c101514 */
[----:B------:R-:W5:Y:S04]  /*1a3d0*/  LDL.LU R16, [R1+0x724] ;  /* 0x0007240001107983 */ /* 0x000f680000300800 */
[----:B------:R1:W-:Y:S01]  /*1a3e0*/  @P5 STG.E.U16 desc[UR20][R8.64], R46 ;  /* 0x0000002e08005986 */ /* 0x0003e2000c101514 */
[C---:B------:R-:W-:Y:S01]  /*1a3f0*/  LEA R2, P6, R3.reuse, R84, 0x1 ;  /* 0x0000005403027211 */ /* 0x040fe200078c08ff */
[----:B0-----:R-:W-:-:S03]  /*1a400*/  VIADD R5, R3, UR7 ;  /* 0x0000000703057c36 */ /* 0x001fc60008000000 */
[----:B------:R-:W-:Y:S02]  /*1a410*/  LEA.HI.X.SX32 R3, R3, R0, 0x1, P6 ;  /* 0x0000000003037211 */ /* 0x000fe400030f0eff */
[----:B-1----:R-:W-:-:S05]  /*1a420*/  PRMT R9, R46, 0x7632, R9 ;  /* 0x000076322e097816 */ /* 0x002fca0000000009 */
[----:B------:R0:W-:Y:S01]  /*1a430*/  @P4 STG.E.U16 desc[UR20][R2.64], R9 ;  /* 0x0000000902004986 */ /* 0x0001e2000c101514 */
[----:B--2---:R-:W-:-:S03]  /*1a440*/  ISETP.LT.AND P1, PT, R15, UR15, !P0 ;  /* 0x0000000f0f007c0c */ /* 0x004fc6000c721270 */
[----:B------:R-:W2:Y:S01]  /*1a450*/  LDL.LU R15, [R1+0x720] ;  /* 0x00072000010f7983 */ /* 0x000ea20000300800 */
[----:B---3--:R-:W-:-:S03]  /*1a460*/  ISETP.LT.AND P5, PT, R13, UR15, !P0 ;  /* 0x0000000f0d007c0c */ /* 0x008fc6000c7a1270 */
[----:B------:R-:W3:Y:S01]  /*1a470*/  LDL.LU R13, [R1+0x718] ;  /* 0x00071800010d7983 */ /* 0x000ee20000300800 */
[----:B----4-:R-:W-:-:S03]  /*1a480*/  ISETP.LT.AND P4, PT, R14, UR15, !P0 ;  /* 0x0000000f0e007c0c */ /* 0x010fc6000c781270 */
[----:B------:R-:W4:Y:S01]  /*1a490*/  LDL.LU R14, [R1+0x714] ;  /* 0x00071400010e7983 */ /* 0x000f220000300800 */
[C---:B------:R-:W-:Y:S01]  /*1a4a0*/  LEA R4, P6, R5.reuse, R84, 0x1 ;  /* 0x0000005405047211 */ /* 0x040fe200078c08ff */
[----:B------:R-:W-:-:S03]  /*1a4b0*/  VIADD R7, R5, UR7 ;  /* 0x0000000705077c36 */ /* 0x000fc60008000000 */
[----:B------:R-:W-:Y:S01]  /*1a4c0*/  LEA.HI.X.SX32 R5, R5, R0, 0x1, P6 ;  /* 0x0000000005057211 */ /* 0x000fe200030f0eff */
[C---:B------:R-:W-:Y:S01]  /*1a4d0*/  VIADD R11, R7.reuse, UR7 ;  /* 0x00000007070b7c36 */ /* 0x040fe20008000000 */
[----:B------:R-:W-:-:S04]  /*1a4e0*/  LEA R6, P6, R7, R84, 0x1 ;  /* 0x0000005407067211 */ /* 0x000fc800078c08ff */
[----:B------:R-:W-:Y:S02]  /*1a4f0*/  LEA.HI.X.SX32 R7, R7, R0, 0x1, P6 ;  /* 0x0000000007077211 */ /* 0x000fe400030f0eff */
[----:B------:R-:W-:Y:S02]  /*1a500*/  LEA R8, P6, R11, R84, 0x1 ;  /* 0x000000540b087211 */ /* 0x000fe400078c08ff */
[----:B------:R-:W-:Y:S02]  /*1a510*/  F2FP.BF16.F32.PACK_AB R48, R49, R48 ;  /* 0x000000303130723e */ /* 0x000fe400000010ff */
[C---:B0-----:R-:W-:Y:S01]  /*1a520*/  LEA.HI.X.SX32 R9, R11.reuse, R0, 0x1, P6 ;  /* 0x000000000b097211 */ /* 0x041fe200030f0eff */
[----:B------:R-:W-:Y:S01]  /*1a530*/  VIADD R11, R11, UR7 ;  /* 0x000000070b0b7c36 */ /* 0x000fe20008000000 */
[----:B------:R-:W-:Y:S02]  /*1a540*/  PRMT R3, R48, 0x7632, R3 ;  /* 0x0000763230037816 */ /* 0x000fe40000000003 */
[----:B------:R-:W-:-:S02]  /*1a550*/  F2FP.BF16.F32.PACK_AB R50, R51, R50 ;  /* 0x000000323332723e */ /* 0x000fc400000010ff */
[----:B------:R-:W-:Y:S01]  /*1a560*/  LEA R2, P6, R11, R84, 0x1 ;  /* 0x000000540b027211 */ /* 0x000fe200078c08ff */
[----:B------:R-:W-:Y:S01]  /*1a570*/  @P3 STG.E.U16 desc[UR20][R4.64], R48 ;  /* 0x0000003004003986 */ /* 0x000fe2000c101514 */
[----:B------:R-:W-:-:S03]  /*1a580*/  PRMT R10, R50, 0x7632, R10 ;  /* 0x00007632320a7816 */ /* 0x000fc6000000000a */
[----:B------:R0:W-:Y:S04]  /*1a590*/  @P2 STG.E.U16 desc[UR20][R6.64], R3 ;  /* 0x0000000306002986 */ /* 0x0001e8000c101514 */
[----:B------:R1:W-:Y:S01]  /*1a5a0*/  @P1 STG.E.U16 desc[UR20][R8.64], R50 ;  /* 0x0000003208001986 */ /* 0x0003e2000c101514 */
[----:B0-----:R-:W-:Y:S02]  /*1a5b0*/  LEA.HI.X.SX32 R3, R11, R0, 0x1, P6 ;  /* 0x000000000b037211 */ /* 0x001fe400030f0eff */
[----:B-----5:R-:W-:Y:S02]  /*1a5c0*/  ISETP.LT.AND P3, PT, R17, UR15, !P0 ;  /* 0x0000000f11007c0c */ /* 0x020fe4000c761270 */
[----:B------:R-:W5:Y:S01]  /*1a5d0*/  LDL.LU R17, [R1+0x710] ;  /* 0x0007100001117983 */ /* 0x000f620000300800 */
[----:B------:R-:W-:-:S03]  /*1a5e0*/  ISETP.LT.AND P2, PT, R16, UR15, !P0 ;  /* 0x0000000f10007c0c */ /* 0x000fc6000c741270 */
[----:B------:R0:W-:Y:S01]  /*1a5f0*/  @P5 STG.E.U16 desc[UR20][R2.64], R10 ;  /* 0x0000000a02005986 */ /* 0x0001e2000c101514 */
[----:B------:R-:W-:Y:S01]  /*1a600*/  VIADD R5, R11, UR7 ;  /* 0x000000070b057c36 */ /* 0x000fe20008000000 */
[----:B------:R-:W-:-:S04]  /*1a610*/  F2FP.BF16.F32.PACK_AB R52, R53, R52 ;  /* 0x000000343534723e */ /* 0x000fc800000010ff */
[C---:B------:R-:W-:Y:S01]  /*1a620*/  LEA R4, P6, R5.reuse, R84, 0x1 ;  /* 0x0000005405047211 */ /* 0x040fe200078c08ff */
[----:B------:R-:W-:-:S03]  /*1a630*/  VIADD R7, R5, UR7 ;  /* 0x0000000705077c36 */ /* 0x000fc60008000000 */
[----:B------:R-:W-:-:S05]  /*1a640*/  LEA.HI.X.SX32 R5, R5, R0, 0x1, P6 ;  /* 0x0000000005057211 */ /* 0x000fca00030f0eff */
[----:B------:R0:W-:Y:S01]  /*1a650*/  @P4 STG.E.U16 desc[UR20][R4.64], R52 ;  /* 0x0000003404004986 */ /* 0x0001e2000c101514 */
[----:B--2---:R-:W-:-:S03]  /*1a660*/  ISETP.LT.AND P1, PT, R15, UR15, !P0 ;  /* 0x0000000f0f007c0c */ /* 0x004fc6000c721270 */
[----:B------:R-:W2:Y:S04]  /*1a670*/  LDL.LU R15, [R1+0x704] ;  /* 0x00070400010f7983 */ /* 0x000ea80000300800 */
[----:B------:R-:W2:Y:S01]  /*1a680*/  LDL.LU R16, [R1+0x700] ;  /* 0x0007000001107983 */ /* 0x000ea20000300800 */
[----:B---3--:R-:W-:-:S03]  /*1a690*/  ISETP.LT.AND P5, PT, R13, UR15, !P0 ;  /* 0x0000000f0d007c0c */ /* 0x008fc6000c7a1270 */
[----:B------:R-:W3:Y:S01]  /*1a6a0*/  LDL.LU R13, [R1+0x6fc] ;  /* 0x0006fc00010d7983 */ /* 0x000ee20000300800 */
[----:B----4-:R-:W-:-:S03]  /*1a6b0*/  ISETP.LT.AND P4, PT, R14, UR15, !P0 ;  /* 0x0000000f0e007c0c */ /* 0x010fc6000c781270 */
[----:B------:R-:W4:Y:S01]  /*1a6c0*/  LDL.LU R14, [R1+0x6f8] ;  /* 0x0006f800010e7983 */ /* 0x000f220000300800 */
[C---:B------:R-:W-:Y:S01]  /*1a6d0*/  LEA R6, P6, R7.reuse, R84, 0x1 ;  /* 0x0000005407067211 */ /* 0x040fe200078c08ff */
[----:B-1----:R-:W-:-:S03]  /*1a6e0*/  VIADD R9, R7, UR7 ;  /* 0x0000000707097c36 */ /* 0x002fc60008000000 */
[----:B------:R-:W-:Y:S01]  /*1a6f0*/  LEA.HI.X.SX32 R7, R7, R0, 0x1, P6 ;  /* 0x0000000007077211 */ /* 0x000fe200030f0eff */
[C---:B0-----:R-:W-:Y:S01]  /*1a700*/  VIADD R3, R9.reuse, UR7 ;  /* 0x0000000709037c36 */ /* 0x041fe20008000000 */
[----:B------:R-:W-:-:S03]  /*1a710*/  LEA R8, P6, R9, R84, 0x1 ;  /* 0x0000005409087211 */ /* 0x000fc600078c08ff */
[----:B------:R-:W-:Y:S01]  /*1a720*/  VIADD R11, R3, UR7 ;  /* 0x00000007030b7c36 */ /* 0x000fe20008000000 */
[----:B------:R-:W-:Y:S02]  /*1a730*/  LEA.HI.X.SX32 R9, R9, R0, 0x1, P6 ;  /* 0x0000000009097211 */ /* 0x000fe400030f0eff */
[----:B------:R-:W-:Y:S02]  /*1a740*/  LEA R2, P6, R3, R84, 0x1 ;  /* 0x0000005403027211 */ /* 0x000fe400078c08ff */
[----:B------:R-:W-:Y:S02]  /*1a750*/  PRMT R5, R52, 0x7632, R5 ;  /* 0x0000763234057816 */ /* 0x000fe40000000005 */
[----:B------:R-:W-:Y:S02]  /*1a760*/  F2FP.BF16.F32.PACK_AB R54, R55, R54 ;  /* 0x000000363736723e */ /* 0x000fe400000010ff */
[----:B------:R-:W-:Y:S02]  /*1a770*/  LEA.HI.X.SX32 R3, R3, R0, 0x1, P6 ;  /* 0x0000000003037211 */ /* 0x000fe400030f0eff */
[----:B------:R-:W-:Y:S01]  /*1a780*/  LEA R4, P6, R11, R84, 0x1 ;  /* 0x000000540b047211 */ /* 0x000fe200078c08ff */
[----:B------:R0:W-:Y:S04]  /*1a790*/  @P3 STG.E.U16 desc[UR20][R6.64], R5 ;  /* 0x0000000506003986 */ /* 0x0001e8000c101514 */
[----:B------:R1:W-:Y:S01]  /*1a7a0*/  @P2 STG.E.U16 desc[UR20][R8.64], R54 ;  /* 0x0000003608002986 */ /* 0x0003e2000c101514 */
[----:B------:R-:W-:-:S02]  /*1a7b0*/  F2FP.BF16.F32.PACK_AB R56, R57, R56 ;  /* 0x000000383938723e */ /* 0x000fc400000010ff */
[----:B0-----:R-:W-:Y:S02]  /*1a7c0*/  LEA.HI.X.SX32 R5, R11, R0, 0x1, P6 ;  /* 0x000000000b057211 */ /* 0x001fe400030f0eff */
[----:B------:R-:W-:Y:S02]  /*1a7d0*/  PRMT R7, R54, 0x7632, R7 ;  /* 0x0000763236077816 */ /* 0x000fe40000000007 */
[----:B-----5:R-:W-:Y:S02]  /*1a7e0*/  ISETP.LT.AND P3, PT, R17, UR15, !P0 ;  /* 0x0000000f11007c0c */ /* 0x020fe4000c761270 */
[----:B------:R-:W5:Y:S01]  /*1a7f0*/  LDL.LU R17, [R1+0x6f4] ;  /* 0x0006f40001117983 */ /* 0x000f620000300800 */
[----:B------:R-:W-:-:S03]  /*1a800*/  VIADD R11, R11, UR7 ;  /* 0x000000070b0b7c36 */ /* 0x000fc60008000000 */
[----:B------:R0:W-:Y:S01]  /*1a810*/  @P1 STG.E.U16 desc[UR20][R2.64], R7 ;  /* 0x0000000702001986 */ /* 0x0001e2000c101514 */
[----:B-1----:R-:W-:-:S03]  /*1a820*/  VIADD R9, R11, UR7 ;  /* 0x000000070b097c36 */ /* 0x002fc60008000000 */
[----:B------:R1:W-:Y:S01]  /*1a830*/  @P5 STG.E.U16 desc[UR20][R4.64], R56 ;  /* 0x0000003804005986 */ /* 0x0003e2000c101514 */
[----:B------:R-:W-:-:S04]  /*1a840*/  LEA R6, P5, R11, R84, 0x1 ;  /* 0x000000540b067211 */ /* 0x000fc800078a08ff */
[----:B0-----:R-:W-:Y:S02]  /*1a850*/  LEA.HI.X.SX32 R7, R11, R0, 0x1, P5 ;  /* 0x000000000b077211 */ /* 0x001fe400028f0eff */
[C---:B------:R-:W-:Y:S01]  /*1a860*/  LEA R8, P5, R9.reuse, R84, 0x1 ;  /* 0x0000005409087211 */ /* 0x040fe200078a08ff */
[----:B------:R-:W-:-:S03]  /*1a870*/  VIADD R3, R9, UR7 ;  /* 0x0000000709037c36 */ /* 0x000fc60008000000 */
[----:B------:R-:W-:Y:S02]  /*1a880*/  LEA.HI.X.SX32 R9, R9, R0, 0x1, P5 ;  /* 0x0000000009097211 */ /* 0x000fe400028f0eff */
[----:B--2---:R-:W-:Y:S02]  /*1a890*/  ISETP.LT.AND P2, PT, R15, UR15, !P0 ;  /* 0x0000000f0f007c0c */ /* 0x004fe4000c741270 */
[----:B------:R-:W2:Y:S01]  /*1a8a0*/  LDL.LU R15, [R1+0x6f0] ;  /* 0x0006f000010f7983 */ /* 0x000ea20000300800 */
[----:B---3--:R-:W-:-:S03]  /*1a8b0*/  ISETP.LT.AND P6, PT, R13, UR15, !P0 ;  /* 0x0000000f0d007c0c */ /* 0x008fc6000c7c1270 */
[----:B------:R-:W3:Y:S01]  /*1a8c0*/  LDL.LU R13, [R1+0x6ec] ;  /* 0x0006ec00010d7983 */ /* 0x000ee20000300800 */
[----:B------:R-:W-:-:S03]  /*1a8d0*/  ISETP.LT.AND P1, PT, R16, UR15, !P0 ;  /* 0x0000000f10007c0c */ /* 0x000fc6000c721270 */
[----:B------:R-:W3:Y:S01]  /*1a8e0*/  LDL.LU R16, [R1+0x6e8] ;  /* 0x0006e80001107983 */ /* 0x000ee20000300800 */
[----:B----4-:R-:W-:-:S03]  /*1a8f0*/  ISETP.LT.AND P5, PT, R14, UR15, !P0 ;  /* 0x0000000f0e007c0c */ /* 0x010fc6000c7a1270 */
[----:B------:R-:W4:Y:S01]  /*1a900*/  LDL.LU R14, [R1+0x6e4] ;  /* 0x0006e400010e7983 */ /* 0x000f220000300800 */
[----:B------:R-:W-:Y:S01]  /*1a910*/  PRMT R10, R56, 0x7632, R10 ;  /* 0x00007632380a7816 */ /* 0x000fe2000000000a */
[----:B-1----:R-:W-:Y:S01]  /*1a920*/  VIADD R5, R3, UR7 ;  /* 0x0000000703057c36 */ /* 0x002fe20008000000 */
[----:B------:R-:W-:-:S03]  /*1a930*/  F2FP.BF16.F32.PACK_AB R58, R59, R58 ;  /* 0x0000003a3b3a723e */ /* 0x000fc600000010ff */
[----:B------:R0:W-:Y:S01]  /*1a940*/  @P4 STG.E.U16 desc[UR20][R6.64], R10 ;  /* 0x0000000a06004986 */ /* 0x0001e2000c101514 */
[C---:B------:R-:W-:Y:S02]  /*1a950*/  LEA R2, P4, R3.reuse, R84, 0x1 ;  /* 0x0000005403027211 */ /* 0x040fe400078808ff */
[----:B------:R-:W-:Y:S02]  /*1a960*/  PRMT R12, R58, 0x7632, R12 ;  /* 0x000076323a0c7816 */ /* 0x000fe4000000000c */
[----:B------:R-:W-:Y:S01]  /*1a970*/  LEA.HI.X.SX32 R3, R3, R0, 0x1, P4 ;  /* 0x0000000003037211 */ /* 0x000fe200020f0eff */
[----:B------:R1:W-:Y:S01]  /*1a980*/  @P3 STG.E.U16 desc[UR20][R8.64], R58 ;  /* 0x0000003a08003986 */ /* 0x0003e2000c101514 */
[C---:B------:R-:W-:Y:S01]  /*1a990*/  LEA R4, P3, R5.reuse, R84, 0x1 ;  /* 0x0000005405047211 */ /* 0x040fe200078608ff */
[----:B0-----:R-:W-:Y:S02]  /*1a9a0*/  VIADD R7, R5, UR7 ;  /* 0x0000000705077c36 */ /* 0x001fe40008000000 */
[----:B------:R0:W-:Y:S01]  /*1a9b0*/  @P2 STG.E.U16 desc[UR20][R2.64], R12 ;  /* 0x0000000c02002986 */ /* 0x0001e2000c101514 */
[----:B------:R-:W-:Y:S01]  /*1a9c0*/  F2FP.BF16.F32.PACK_AB R60, R61, R60 ;  /* 0x0000003c3d3c723e */ /* 0x000fe200000010ff */
[C---:B-1----:R-:W-:Y:S01]  /*1a9d0*/  VIADD R9, R7.reuse, UR7 ;  /* 0x0000000707097c36 */ /* 0x042fe20008000000 */
[----:B------:R-:W-:-:S02]  /*1a9e0*/  LEA R6, P2, R7, R84, 0x1 ;  /* 0x0000005407067211 */ /* 0x000fc400078408ff */
[-C--:B------:R-:W-:Y:S01]  /*1a9f0*/  LEA.HI.X.SX32 R5, R5, R0.reuse, 0x1, P3 ;  /* 0x0000000005057211 */ /* 0x080fe200018f0eff */
[----:B------:R-:W-:Y:S01]  /*1aa00*/  VIADD R11, R9, UR7 ;  /* 0x00000007090b7c36 */ /* 0x000fe20008000000 */
[----:B------:R-:W-:Y:S02]  /*1aa10*/  LEA.HI.X.SX32 R7, R7, R0, 0x1, P2 ;  /* 0x0000000007077211 */ /* 0x000fe400010f0eff */
[----:B0-----:R-:W-:Y:S01]  /*1aa20*/  PRMT R3, R60, 0x7632, R3 ;  /* 0x000076323c037816 */ /* 0x001fe20000000003 */
[----:B------:R-:W-:Y:S01]  /*1aa30*/  @P1 STG.E.U16 desc[UR20][R4.64], R60 ;  /* 0x0000003c04001986 */ /* 0x000fe2000c101514 */
[----:B------:R-:W-:-:S03]  /*1aa40*/  LEA R2, P1, R9, R84, 0x1 ;  /* 0x0000005409027211 */ /* 0x000fc600078208ff */
[----:B------:R0:W-:Y:S01]  /*1aa50*/  @P6 STG.E.U16 desc[UR20][R6.64], R3 ;  /* 0x0000000306006986 */ /* 0x0001e2000c101514 */
[----:B------:R-:W-:Y:S02]  /*1aa60*/  LEA R8, P6, R11, R84, 0x1 ;  /* 0x000000540b087211 */ /* 0x000fe400078c08ff */
[----:B-----5:R-:W-:Y:S02]  /*1aa70*/  ISETP.LT.AND P4, PT, R17, UR15, !P0 ;  /* 0x0000000f11007c0c */ /* 0x020fe4000c781270 */
[-C--:B0-----:R-:W-:Y:S02]  /*1aa80*/  LEA.HI.X.SX32 R3, R9, R0.reuse, 0x1, P1 ;  /* 0x0000000009037211 */ /* 0x081fe400008f0eff */
[----:B------:R-:W-:Y:S02]  /*1aa90*/  LEA.HI.X.SX32 R9, R11, R0, 0x1, P6 ;  /* 0x000000000b097211 */ /* 0x000fe400030f0eff */
[----:B------:R-:W-:Y:S02]  /*1aaa0*/  F2FP.BF16.F32.PACK_AB R62, R63, R62 ;  /* 0x0000003e3f3e723e */ /* 0x000fe400000010ff */
[----:B------:R-:W-:-:S02]  /*1aab0*/  F2FP.BF16.F32.PACK_AB R64, R65, R64 ;  /* 0x000000404140723e */ /* 0x000fc400000010ff */
[----:B------:R-:W-:Y:S01]  /*1aac0*/  F2FP.BF16.F32.PACK_AB R66, R67, R66 ;  /* 0x000000424342723e */ /* 0x000fe200000010ff */
[----:B------:R0:W-:Y:S03]  /*1aad0*/  @P5 STG.E.U16 desc[UR20][R2.64], R62 ;  /* 0x0000003e02005986 */ /* 0x0001e6000c101514 */
[----:B------:R-:W-:Y:S02]  /*1aae0*/  PRMT R42, R66, 0x7632, R42 ;  /* 0x00007632422a7816 */ /* 0x000fe4000000002a */
[----:B0-----:R-:W-:Y:S02]  /*1aaf0*/  PRMT R3, R64, 0x7632, R3 ;  /* 0x0000763240037816 */ /* 0x001fe40000000003 */
[----:B--2---:R-:W-:Y:S02]  /*1ab00*/  ISETP.LT.AND P3, PT, R15, UR15, !P0 ;  /* 0x0000000f0f007c0c */ /* 0x004fe4000c761270 */
[----:B---3--:R-:W-:Y:S01]  /*1ab10*/  ISETP.LT.AND P2, PT, R13, UR15, !P0 ;  /* 0x0000000f0d007c0c */ /* 0x008fe2000c741270 */
[----:B------:R-:W-:-:S04]  /*1ab20*/  VIADD R13, R11, UR7 ;  /* 0x000000070b0d7c36 */ /* 0x000fc80008000000 */
[C---:B------:R-:W-:Y:S01]  /*1ab30*/  VIADD R15, R13.reuse, UR7 ;  /* 0x000000070d0f7c36 */ /* 0x040fe20008000000 */
[----:B------:R-:W-:-:S03]  /*1ab40*/  LEA R4, P1, R13, R84, 0x1 ;  /* 0x000000540d047211 */ /* 0x000fc600078208ff */
[C---:B------:R-:W-:Y:S01]  /*1ab50*/  VIADD R17, R15.reuse, UR7 ;  /* 0x000000070f117c36 */ /* 0x040fe20008000000 */
[----:B------:R-:W-:Y:S02]  /*1ab60*/  LEA R10, P6, R15, R84, 0x1 ;  /* 0x000000540f0a7211 */ /* 0x000fe400078c08ff */
[-C--:B------:R-:W-:Y:S01]  /*1ab70*/  LEA.HI.X.SX32 R5, R13, R0.reuse, 0x1, P1 ;  /* 0x000000000d057211 */ /* 0x080fe200008f0eff */
[----:B------:R-:W-:Y:S01]  /*1ab80*/  VIADD R13, R17, UR7 ;  /* 0x00000007110d7c36 */ /* 0x000fe20008000000 */
[----:B------:R-:W-:Y:S02]  /*1ab90*/  LEA.HI.X.SX32 R11, R15, R0, 0x1, P6 ;  /* 0x000000000f0b7211 */ /* 0x000fe400030f0eff */
[C---:B------:R-:W-:Y:S02]  /*1aba0*/  LEA R6, P6, R17.reuse, R84, 0x1 ;  /* 0x0000005411067211 */ /* 0x040fe400078c08ff */
[----:B------:R-:W-:Y:S02]  /*1abb0*/  ISETP.LT.AND P1, PT, R16, UR15, !P0 ;  /* 0x0000000f10007c0c */ /* 0x000fe4000c721270 */
[----:B------:R-:W-:-:S02]  /*1abc0*/  LEA.HI.X.SX32 R7, R17, R0, 0x1, P6 ;  /* 0x0000000011077211 */ /* 0x000fc400030f0eff */
[C---:B------:R-:W-:Y:S02]  /*1abd0*/  LEA R84, P6, R13.reuse, R84, 0x1 ;  /* 0x000000540d547211 */ /* 0x040fe400078c08ff */
[----:B----4-:R-:W-:Y:S02]  /*1abe0*/  ISETP.LT.AND P0, PT, R14, UR15, !P0 ;  /* 0x0000000f0e007c0c */ /* 0x010fe4000c701270 */
[----:B------:R-:W-:Y:S02]  /*1abf0*/  LEA.HI.X.SX32 R85, R13, R0, 0x1, P6 ;  /* 0x000000000d557211 */ /* 0x000fe400030f0eff */
[----:B------:R-:W-:-:S05]  /*1ac00*/  PRMT R0, R62, 0x7632, R0 ;  /* 0x000076323e007816 */ /* 0x000fca0000000000 */
[----:B------:R0:W-:Y:S04]  /*1ac10*/  @P4 STG.E.U16 desc[UR20][R8.64], R0 ;  /* 0x0000000008004986 */ /* 0x0001e8000c101514 */
[----:B------:R0:W-:Y:S04]  /*1ac20*/  @P3 STG.E.U16 desc[UR20][R4.64], R64 ;  /* 0x0000004004003986 */ /* 0x0001e8000c101514 */
[----:B------:R0:W-:Y:S04]  /*1ac30*/  @P2 STG.E.U16 desc[UR20][R10.64], R3 ;  /* 0x000000030a002986 */ /* 0x0001e8000c101514 */
[----:B------:R0:W-:Y:S04]  /*1ac40*/  @P1 STG.E.U16 desc[UR20][R6.64], R66 ;  /* 0x0000004206001986 */ /* 0x0001e8000c101514 */
[----:B------:R0:W-:Y:S01]  /*1ac50*/  @P0 STG.E.U16 desc[UR20][R84.64], R42 ;  /* 0x0000002a54000986 */ /* 0x0001e2000c101514 */
[----:B------:R-:W-:Y:S06]  /*1ac60*/  BAR.SYNC.DEFER_BLOCKING 0x0 ;  /* 0x0000000000007b1d */ /* 0x000fec0000010000 */
[----:B------:R-:W-:Y:S05]  /*1ac70*/  BRA.U UP0, `(.L_x_14) ;  /* 0x0000000100a07547 */ /* 0x000fea000b800000 */
[----:B------:R-:W1:Y:S01]  /*1ac80*/  S2UR UR5, SR_CgaCtaId ;  /* 0x00000000000579c3 */ /* 0x000e620000008800 */
[----:B------:R-:W-:Y:S01]  /*1ac90*/  NOP ;  /* 0x0000000000007918 */ /* 0x000fe20000000000 */
[----:B------:R-:W-:Y:S01]  /*1aca0*/  UMOV UR4, 0x50 ;  /* 0x0000005000047882 */ /* 0x000fe20000000000 */
[----:B0-----:R-:W-:Y:S02]  /*1acb0*/  IMAD.U32 R0, RZ, RZ, UR8 ;  /* 0x00000008ff007e24 */ /* 0x001fe4000f8e00ff */
[----:B------:R-:W-:Y:S02]  /*1acc0*/  IMAD.MOV.U32 R3, RZ, RZ, 0xf ;  /* 0x0000000fff037424 */ /* 0x000fe400078e00ff */
[----:B------:R-:W-:Y:S01]  /*1acd0*/  IMAD.MOV.U32 R7, RZ, RZ, 0x1 ;  /* 0x00000001ff077424 */ /* 0x000fe200078e00ff */
[----:B------:R-:W-:-:S04]  /*1ace0*/  LOP3.LUT R0, R0, 0xffff, RZ, 0xc0, !PT ;  /* 0x0000ffff00007812 */ /* 0x000fc800078ec0ff */
[----:B------:R-:W-:-:S05]  /*1acf0*/  SHF.R.U32.HI R0, RZ, 0x5, R0 ;  /* 0x00000005ff007819 */ /* 0x000fca0000011600 */
[----:B------:R-:W-:Y:S01]  /*1ad00*/  VIADD R2, R0, 0x10 ;  /* 0x0000001000027836 */ /* 0x000fe20000000000 */
[----:B------:R-:W-:Y:S01]  /*1ad10*/  SHF.L.U32 R0, R3, R0, RZ ;  /* 0x0000000003007219 */ /* 0x000fe200000006ff */
[----:B-1----:R-:W-:-:S03]  /*1ad20*/  ULEA UR6, UR5, UR4, 0x18 ;  /* 0x0000000405067291 */ /* 0x002fc6000f8ec0ff */
[----:B------:R-:W-:-:S04]  /*1ad30*/  SHF.L.U32 R3, R7, R2, RZ ;  /* 0x0000000207037219 */ /* 0x000fc800000006ff */
[----:B------:R-:W-:Y:S02]  /*1ad40*/  LOP3.LUT R0, R3, R0, RZ, 0xfc, !PT ;  /* 0x0000000003007212 */ /* 0x000fe400078efcff */
[----:B------:R-:W0:Y:S02]  /*1ad50*/  LDS R5, [UR6] ;  /* 0x00000006ff057984 */ /* 0x000e240008000800 */
[C---:B------:R-:W-:Y:S02]  /*1ad60*/  LOP3.LUT R2, R0.reuse, 0xffff, RZ, 0xc0, !PT ;  /* 0x0000ffff00027812 */ /* 0x040fe400078ec0ff */
[----:B0-----:R-:W-:-:S04]  /*1ad70*/  LOP3.LUT R3, R0, 0xffff, R5, 0x80, !PT ;  /* 0x0000ffff00037812 */ /* 0x001fc800078e8005 */
[----:B------:R-:W-:-:S13]  /*1ad80*/  ISETP.NE.AND P0, PT, R3, R2, PT ;  /* 0x000000020300720c */ /* 0x000fda0003f05270 */
[----:B------:R-:W-:Y:S05]  /*1ad90*/  @P0 BRA `(.L_x_15) ;  /* 0x0000000000500947 */ /* 0x000fea0003800000 */
[----:B------:R-:W-:Y:S02]  /*1ada0*/  SHF.R.U32.HI R5, RZ, 0x10, R5 ;  /* 0x00000010ff057819 */ /* 0x000fe40000011605 */
[----:B------:R-:W-:-:S04]  /*1adb0*/  SHF.R.U32.HI R2, RZ, 0x10, R0 ;  /* 0x00000010ff027819 */ /* 0x000fc80000011600 */
[----:B------:R-:W-:-:S04]  /*1adc0*/  LOP3.LUT R5, R5, R2, RZ, 0xc0, !PT ;  /* 0x0000000205057212 */ /* 0x000fc800078ec0ff */
[----:B------:R-:W-:-:S13]  /*1add0*/  ISETP.NE.AND P0, PT, R5, R2, PT ;  /* 0x000000020500720c */ /* 0x000fda0003f05270 */
[----:B------:R-:W-:Y:S05]  /*1ade0*/  @P0 BRA `(.L_x_16) ;  /* 0x0000000000300947 */ /* 0x000fea0003800000 */
[----:B------:R-:W-:Y:S01]  /*1adf0*/  R2UR UR4, R0 ;  /* 0x00000000000472ca */ /* 0x000fe200000e0000 */
[----:B------:R-:W-:Y:S01]  /*1ae00*/  VOTEU.ANY UR5, UPT, PT ;  /* 0x0000000000057886 */ /* 0x000fe200038e0100 */
[----:B------:R-:W0:Y:S01]  /*1ae10*/  S2R R0, SR_LANEID ;  /* 0x0000000000007919 */ /* 0x000e220000000000 */
[----:B------:R-:W-:-:S10]  /*1ae20*/  UFLO.U32 UR5, UR5 ;  /* 0x00000005000572bd */ /* 0x000fd400080e0000 */
[----:B------:R-:W-:-:S06]  /*1ae30*/  ULOP3.LUT UR4, URZ, UR4, URZ, 0x33, !UPT ;  /* 0x00000004ff047292 */ /* 0x000fcc000f8e33ff */
[----:B------:R-:W-:-:S04]  /*1ae40*/  IMAD.U32 R2, RZ, RZ, UR4 ;  /* 0x00000004ff027e24 */ /* 0x000fc8000f8e00ff */
[----:B------:R-:W1:Y:S02]  /*1ae50*/  REDUX UR7, R2 ;  /* 0x00000000020773c4 */ /* 0x000e640000000000 */
[----:B------:R2:W-:Y:S01]  /*1ae60*/  UTCATOMSWS.AND URZ, UR4 ;  /* 0x0000000400ff79e3 */ /* 0x0005e20008000000 */
[----:B0-----:R-:W-:Y:S01]  /*1ae70*/  ISETP.EQ.U32.AND P0, PT, R0, UR5, PT ;  /* 0x0000000500007c0c */ /* 0x001fe2000bf02070 */
[----:B-1----:R-:W-:-:S12]  /*1ae80*/  IMAD.U32 R0, RZ, RZ, UR7 ;  /* 0x00000007ff007e24 */ /* 0x002fd8000f8e00ff */
[----:B------:R2:W-:Y:S01]  /*1ae90*/  @P0 ATOMS.AND RZ, [UR6], R0 ;  /* 0x00000000ffff098c */ /* 0x0005e2000a800006 */
[----:B------:R-:W-:Y:S05]  /*1aea0*/  BRA `(.L_x_14) ;  /* 0x0000000000147947 */ /* 0x000fea0003800000 */
.L_x_16:
[----:B------:R-:W-:-:S07]  /*1aeb0*/  MOV R2, 0x1aed0 ;  /* 0x0001aed000027802 */ /* 0x000fce0000000f00 */
[----:B------:R-:W-:Y:S05]  /*1aec0*/  CALL.REL.NOINC `($__internal_0_$__cuda_sm10x_tcgen05_guardrail_trap_col_being_dealloced_not_returned_by_alloc) ;  /* 0x00000000002c7944 */ /* 0x000fea0003c00000 */
[----:B------:R-:W-:Y:S05]  /*1aed0*/  BRA `(.L_x_14) ;  /* 0x0000000000087947 */ /* 0x000fea0003800000 */
.L_x_15:
[----:B------:R-:W-:-:S07]  /*1aee0*/  MOV R2, 0x1af00 ;  /* 0x0001af0000027802 */ /* 0x000fce0000000f00 */
[----:B------:R-:W-:Y:S05]  /*1aef0*/  CALL.REL.NOINC `($__internal_2_$__cuda_sm10x_tcgen05_guardrail_trap_unallocated_columns_being_dealloced) ;  /* 0x0000000000387944 */ /* 0x000fea0003c00000 */
.L_x_14:
[----:B------:R-:W-:Y:S01]  /*1af00*/  NOP ;  /* 0x0000000000007918 */ /* 0x000fe20000000000 */
[----:B--2---:R-:W-:Y:S05]  /*1af10*/  EXIT ;  /* 0x000000000000794d */ /* 0x004fea0003800000 */
.L_x_9:
[----:B------:R-:W0:Y:S02]  /*1af20*/  SYNCS.PHASECHK.TRANS64.TRYWAIT P3, [UR6], R5 ;  /* 0x00000005ff0075a7 */ /* 0x000e240008061106 */
[----:B0-----:R-:W-:Y:S05]  /*1af30*/  @!P3 BRA `(.L_x_9) ;  /* 0xfffffffc00f8b947 */ /* 0x001fea000383ffff */
[----:B------:R-:W-:Y:S05]  /*1af40*/  BRA `(.L_x_17) ;  /* 0xffffffa800107947 */ /* 0x000fea000383ffff */
.L_x_13:
[----:B------:R-:W0:Y:S02]  /*1af50*/  SYNCS.PHASECHK.TRANS64.TRYWAIT P1, [UR6], R2 ;  /* 0x00000002ff0075a7 */ /* 0x000e240008021106 */
[----:B0-----:R-:W-:Y:S05]  /*1af60*/  @!P1 BRA `(.L_x_13) ;  /* 0xfffffffc00f89947 */ /* 0x001fea000383ffff */
[----:B------:R-:W-:Y:S05]  /*1af70*/  BRA `(.L_x_12) ;  /* 0xffffffe000447947 */ /* 0x000fea000383ffff */
        .weak           $__internal_0_$__cuda_sm10x_tcgen05_guardrail_trap_col_being_dealloced_not_returned_by_alloc
        .type           $__internal_0_$__cuda_sm10x_tcgen05_guardrail_trap_col_being_dealloced_not_returned_by_alloc,@function
        .size           $__internal_0_$__cuda_sm10x_tcgen05_guardrail_trap_col_being_dealloced_not_returned_by_alloc,($__internal_1_$__cuda_sm10x_tcgen05_guardrail_trap_phase_invalid_during_alloc - $__internal_0_$__cuda_sm10x_tcgen05_guardrail_trap_col_being_dealloced_not_returned_by_alloc)
$__internal_0_$__cuda_sm10x_tcgen05_guardrail_trap_col_being_dealloced_not_returned_by_alloc:
[----:B------:R-:W-:Y:S05]  /*1af80*/  BPT.TRAP 0x1 ;  /* 0x000000040000795c */ /* 0x000fea0000300000 */
[----:B------:R-:W-:-:S04]  /*1af90*/  IMAD.MOV.U32 R3, RZ, RZ, 0x0 ;  /* 0x00000000ff037424 */ /* 0x000fc800078e00ff */
[----:B------:R-:W-:Y:S05]  /*1afa0*/  RET.REL.NODEC R2 `(matmul_kernel) ;  /* 0xfffffe5002147950 */ /* 0x000fea0003c3ffff */
        .weak           $__internal_1_$__cuda_sm10x_tcgen05_guardrail_trap_phase_invalid_during_alloc
        .type           $__internal_1_$__cuda_sm10x_tcgen05_guardrail_trap_phase_invalid_during_alloc,@function
        .size           $__internal_1_$__cuda_sm10x_tcgen05_guardrail_trap_phase_invalid_during_alloc,($__internal_2_$__cuda_sm10x_tcgen05_guardrail_trap_unallocated_columns_being_dealloced - $__internal_1_$__cuda_sm10x_tcgen05_guardrail_trap_phase_invalid_during_alloc)
$__internal_1_$__cuda_sm10x_tcgen05_guardrail_trap_phase_invalid_during_alloc:
[----:B------:R-:W-:Y:S05]  /*1afb0*/  BPT.TRAP 0x1 ;  /* 0x000000040000795c */ /* 0x000fea0000300000 */
[----:B------:R-:W-:-:S04]  /*1afc0*/  IMAD.MOV.U32 R3, RZ, RZ, 0x0 ;  /* 0x00000000ff037424 */ /* 0x000fc800078e00ff */
[----:B------:R-:W-:Y:S05]  /*1afd0*/  RET.REL.NODEC R2 `(matmul_kernel) ;  /* 0xfffffe5002087950 */ /* 0x000fea0003c3ffff */
        .weak           $__internal_2_$__cuda_sm10x_tcgen05_guardrail_trap_unallocated_columns_being_dealloced
        .type           $__internal_2_$__cuda_sm10x_tcgen05_guardrail_trap_unallocated_columns_being_dealloced,@function
        .size           $__internal_2_$__cuda_sm10x_tcgen05_guardrail_trap_unallocated_columns_being_dealloced,(.L_x_21 - $__internal_2_$__cuda_sm10x_tcgen05_guardrail_trap_unallocated_columns_being_dealloced)
$__internal_2_$__cuda_sm10x_tcgen05_guardrail_trap_unallocated_columns_being_dealloced:
[----:B------:R-:W-:Y:S05]  /*1afe0*/  BPT.TRAP 0x1 ;  /* 0x000000040000795c */ /* 0x000fea0000300000 */
[----:B------:R-:W-:-:S04]  /*1aff0*/  IMAD.MOV.U32 R3, RZ, RZ, 0x0 ;  /* 0x00000000ff037424 */ /* 0x000fc800078e00ff */
[----:B------:R-:W-:Y:S05]  /*1b000*/  RET.REL.NODEC R2 `(matmul_kernel) ;  /* 0xfffffe4c02fc7950 */ /* 0x000fea0003c3ffff */
.L_x_18:
[----:B------:R-:W-:-:S00]  /*1b010*/  BRA `(.L_x_18) ;  /* 0xfffffffc00fc7947 */ /* 0x000fc0000383ffff */
[----:B------:R-:W-:-:S00]  /*1b020*/  NOP ;  /* 0x0000000000007918 */ /* 0x000fc00000000000 */
        /* <DEDUP_REMOVED lines=13> */
.L_x_21:


//--------------------- .nv.shared.matmul_kernel  --------------------------
	.section	.nv.shared.matmul_kernel,"aw",@nobits
	.sectionflags	@""
	.align	16
	.zero		1024


//--------------------- .nv.shared.reserved.0     --------------------------
	.section	.nv.shared.reserved.0,"aw",@nobits
	.align	8
	.weak		__nv_reservedSMEM_offset_0_alias
	.size		__nv_reservedSMEM_offset_0_alias, 0, 64
	.other		__nv_reservedSMEM_offset_0_alias,@"STO_CUDA_RESERVED_SHARED STV_DEFAULT"
__nv_reservedSMEM_offset_0_alias:
	.zero		0
.nv.shared.reserved.0:
	.zero		64
	.weak		__nv_reservedSMEM_allocation_phase
	.type		__nv_reservedSMEM_allocation_phase,@object
	.size		__nv_reservedSMEM_allocation_phase,(.L_0 - __nv_reservedSMEM_allocation_phase)
__nv_reservedSMEM_allocation_phase:
	.zero		1
.L_0:
	.zero		7
	.weak		__nv_reservedSMEM_devtool_atexit_pc
	.type		__nv_reservedSMEM_devtool_atexit_pc,@object
	.size		__nv_reservedSMEM_devtool_atexit_pc,(__nv_reservedSMEM_allocation_mask - __nv_reservedSMEM_devtool_atexit_pc)
__nv_reservedSMEM_devtool_atexit_pc:
	.zero		8
	.weak		__nv_reservedSMEM_allocation_mask
	.type		__nv_reservedSMEM_allocation_mask,@object
	.size		__nv_reservedSMEM_allocation_mask,(.L_2 - __nv_reservedSMEM_allocation_mask)
__nv_reservedSMEM_allocation_mask:
	.zero		4
.L_2:


//--------------------- .nv.constant0.matmul_kernel --------------------------
	.section	.nv.constant0.matmul_kernel,"a",@progbits
	.sectionflags	@""
	.align	4
.nv.constant0.matmul_kernel:
	.zero		976


//--------------------- SYMBOLS --------------------------

	.type		.nv.reservedSmem.offset0,@object
	.size		.nv.reservedSmem.offset0,0x4
	.type		.nv.reservedSmem.cap,@object
	.size		.nv.reservedSmem.cap,0x4
